def attn_fwd(
    Q,
    K,
    V,
    Out,
    Lse,
    sm_scale,
    stride_qz,
    stride_qh,
    stride_qm,
    stride_qk,
    stride_kz,
    stride_kh,
    stride_kn,
    stride_kk,
    stride_vz,
    stride_vh,
    stride_vn,
    stride_vk,
    stride_oz,
    stride_oh,
    stride_om,
    stride_ok,
    seqlen_q,
    seqlen_k,
    BLOCK_M: tl.constexpr,
    BLOCK_N: tl.constexpr,
    HEAD_DIM: tl.constexpr,
    CAUSAL: tl.constexpr,
):
    start_m = tl.program_id(0)
    off_hz = tl.program_id(1)
    q_off = off_hz * stride_qh
    k_off = off_hz * stride_kh
    v_off = off_hz * stride_vh
    offs_m = start_m * BLOCK_M + tl.arange(0, BLOCK_M)
    offs_d = tl.arange(0, HEAD_DIM)
    offs_n = tl.arange(0, BLOCK_N)
    q_ptrs = Q + q_off + offs_m[:, None] * stride_qm + offs_d[None, :] * stride_qk
    k_ptrs = K + k_off + offs_d[:, None] * stride_kk + offs_n[None, :] * stride_kn
    v_ptrs = V + v_off + offs_n[:, None] * stride_vn + offs_d[None, :] * stride_vk
    m_i = tl.full([BLOCK_M], float("-inf"), dtype=tl.float32)
    l_i = tl.zeros([BLOCK_M], dtype=tl.float32) + 1.0
    acc = tl.zeros([BLOCK_M, HEAD_DIM], dtype=tl.float32)
    q = tl.load(q_ptrs)
    acc, l_i, m_i = _attn_fwd_inner(
        acc,
        l_i,
        m_i,
        q,
        k_ptrs,
        v_ptrs,
        sm_scale,
        stride_kn,
        stride_vn,
        start_m,
        seqlen_k,
        BLOCK_M,
        BLOCK_N,
        HEAD_DIM,
        CAUSAL,
    )
    acc = acc / l_i[:, None]
    lse = m_i + tl.math.log2(l_i) / 1.4426950408889634
    o_ptrs = (
        Out
        + off_hz * stride_oh
        + offs_m[:, None] * stride_om
        + offs_d[None, :] * stride_ok
    )
    tl.store(o_ptrs, acc.to(Out.dtype.element_ty))
    tl.store(Lse + off_hz * seqlen_q + offs_m, lse)

# config = {"BLOCK_M": 32, "BLOCK_N": 128, "HEAD_DIM": 512, "arch": "sm_90", "causal": false, "dtype": "fp8e4m3", "num_stages": 2, "num_warps": 8}
# arch = sm_90


// ===== COMPILED SASS (sm_90a) =====

	.target	sm_90a

	.elftype	@"ET_EXEC"


//--------------------- .note.nv.tkinfo           --------------------------
	.section	.note.nv.tkinfo,"",@"SHT_NOTE"
	.sectionflags	@"SHF_NOTE_NV_TKINFO"
	.tkinfo
        /*0018*/ 	.word	0x00000002
        /*0030*/ 	.string	""
        /*0030*/ 	.string	"ptxas"
        /*0030*/ 	.string	"Cuda compilation tools, release 13.0, V13.0.88"
        /*0030*/ 	.string	"Build cuda_13.0.r13.0/compiler.36424714_0"
        /*0030*/ 	.string	"-v  -suppress-debug-info  -lineinfo  -arch sm_90a "



//--------------------- .note.nv.cuinfo           --------------------------
	.section	.note.nv.cuinfo,"",@"SHT_NOTE"
	.sectionflags	@"SHF_NOTE_NV_CUINFO"
        /*0018*/ 	.short	0x0002
        /*001a*/ 	.short	0x005a
        /*001c*/ 	.short	0x0082
	.zero		2


//--------------------- .nv.info                  --------------------------
	.section	.nv.info,"",@"SHT_CUDA_INFO"
	.align	4


	//----- nvinfo : EIATTR_REGCOUNT
	.align		4
        /*0000*/ 	.byte	0x04, 0x2f
        /*0002*/ 	.short	(.L_2 - .L_1)
	.align		4
.L_1:
        /*0004*/ 	.word	index@(attn_fwd)
        /*0008*/ 	.word	0x00000020


	//----- nvinfo : EIATTR_FRAME_SIZE
	.align		4
.L_2:
        /*000c*/ 	.byte	0x04, 0x11
        /*000e*/ 	.short	(.L_4 - .L_3)
	.align		4
.L_3:
        /*0010*/ 	.word	index@(attn_fwd)
        /*0014*/ 	.word	0x00001a18


	//----- nvinfo : EIATTR_MIN_STACK_SIZE
	.align		4
.L_4:
        /*0018*/ 	.byte	0x04, 0x12
        /*001a*/ 	.short	(.L_6 - .L_5)
	.align		4
.L_5:
        /*001c*/ 	.word	index@(attn_fwd)
        /*0020*/ 	.word	0x00001a18
.L_6:


//--------------------- .nv.compat                --------------------------
	.section	.nv.compat,"",@"SHT_CUDA_COMPAT_INFO"
	.align	4
        /*0000*/ 	.byte	0x02, 0x09, 0x01, 0x00, 0x02, 0x02, 0x02, 0x00, 0x02, 0x05, 0x05, 0x00, 0x03, 0x07, 0x01, 0x01
        /*0010*/ 	.byte	0x02, 0x03, 0x00, 0x00, 0x02, 0x06, 0x01, 0x00, 0x04, 0x0b, 0x08, 0x00, 0x00, 0x00, 0x00, 0x00
        /*0020*/ 	.byte	0x00, 0x00, 0x00, 0x00


//--------------------- .nv.info.attn_fwd         --------------------------
	.section	.nv.info.attn_fwd,"",@"SHT_CUDA_INFO"
	.sectionflags	@""
	.align	4


	//----- nvinfo : EIATTR_CUDA_API_VERSION
	.align		4
        /*0000*/ 	.byte	0x04, 0x37
        /*0002*/ 	.short	(.L_8 - .L_7)
.L_7:
        /*0004*/ 	.word	0x00000082


	//----- nvinfo : EIATTR_KPARAM_INFO
	.align		4
.L_8:
        /*0008*/ 	.byte	0x04, 0x17
        /*000a*/ 	.short	(.L_10 - .L_9)
.L_9:
        /*000c*/ 	.word	0x00000000
        /*0010*/ 	.short	0x0019
        /*0012*/ 	.short	0x0080
        /*0014*/ 	.byte	0x00, 0xf4, 0x21, 0x00


	//----- nvinfo : EIATTR_KPARAM_INFO
	.align		4
.L_10:
        /*0018*/ 	.byte	0x04, 0x17
        /*001a*/ 	.short	(.L_12 - .L_11)
.L_11:
        /*001c*/ 	.word	0x00000000
        /*0020*/ 	.short	0x0018
        /*0022*/ 	.short	0x0078
        /*0024*/ 	.byte	0x00, 0xf4, 0x21, 0x00


	//----- nvinfo : EIATTR_KPARAM_INFO
	.align		4
.L_12:
        /*0028*/ 	.byte	0x04, 0x17
        /*002a*/ 	.short	(.L_14 - .L_13)
.L_13:
        /*002c*/ 	.word	0x00000000
        /*0030*/ 	.short	0x0017
        /*0032*/ 	.short	0x0070
        /*0034*/ 	.byte	0x00, 0xf0, 0x11, 0x00


	//----- nvinfo : EIATTR_KPARAM_INFO
	.align		4
.L_14:
        /*0038*/ 	.byte	0x04, 0x17
        /*003a*/ 	.short	(.L_16 - .L_15)
.L_15:
        /*003c*/ 	.word	0x00000000
        /*0040*/ 	.short	0x0016
        /*0042*/ 	.short	0x006c
        /*0044*/ 	.byte	0x00, 0xf0, 0x11, 0x00


	//----- nvinfo : EIATTR_KPARAM_INFO
	.align		4
.L_16:
        /*0048*/ 	.byte	0x04, 0x17
        /*004a*/ 	.short	(.L_18 - .L_17)
.L_17:
        /*004c*/ 	.word	0x00000000
        /*0050*/ 	.short	0x0015
        /*0052*/ 	.short	0x0068
        /*0054*/ 	.byte	0x00, 0xf0, 0x11, 0x00


	//----- nvinfo : EIATTR_KPARAM_INFO
	.align		4
.L_18:
        /*0058*/ 	.byte	0x04, 0x17
        /*005a*/ 	.short	(.L_20 - .L_19)
.L_19:
        /*005c*/ 	.word	0x00000000
        /*0060*/ 	.short	0x0014
        /*0062*/ 	.short	0x0064
        /*0064*/ 	.byte	0x00, 0xf0, 0x11, 0x00


	//----- nvinfo : EIATTR_KPARAM_INFO
	.align		4
.L_20:
        /*0068*/ 	.byte	0x04, 0x17
        /*006a*/ 	.short	(.L_22 - .L_21)
.L_21:
        /*006c*/ 	.word	0x00000000
        /*0070*/ 	.short	0x0013
        /*0072*/ 	.short	0x0060
        /*0074*/ 	.byte	0x00, 0xf0, 0x11, 0x00


	//----- nvinfo : EIATTR_KPARAM_INFO
	.align		4
.L_22:
        /*0078*/ 	.byte	0x04, 0x17
        /*007a*/ 	.short	(.L_24 - .L_23)
.L_23:
        /*007c*/ 	.word	0x00000000
        /*0080*/ 	.short	0x0012
        /*0082*/ 	.short	0x005c
        /*0084*/ 	.byte	0x00, 0xf0, 0x11, 0x00


	//----- nvinfo : EIATTR_KPARAM_INFO
	.align		4
.L_24:
        /*0088*/ 	.byte	0x04, 0x17
        /*008a*/ 	.short	(.L_26 - .L_25)
.L_25:
        /*008c*/ 	.word	0x00000000
        /*0090*/ 	.short	0x0011
        /*0092*/ 	.short	0x0058
        /*0094*/ 	.byte	0x00, 0xf0, 0x11, 0x00


	//----- nvinfo : EIATTR_KPARAM_INFO
	.align		4
.L_26:
        /*0098*/ 	.byte	0x04, 0x17
        /*009a*/ 	.short	(.L_28 - .L_27)
.L_27:
        /*009c*/ 	.word	0x00000000
        /*00a0*/ 	.short	0x0010
        /*00a2*/ 	.short	0x0054
        /*00a4*/ 	.byte	0x00, 0xf0, 0x11, 0x00


	//----- nvinfo : EIATTR_KPARAM_INFO
	.align		4
.L_28:
        /*00a8*/ 	.byte	0x04, 0x17
        /*00aa*/ 	.short	(.L_30 - .L_29)
.L_29:
        /*00ac*/ 	.word	0x00000000
        /*00b0*/ 	.short	0x000f
        /*00b2*/ 	.short	0x0050
        /*00b4*/ 	.byte	0x00, 0xf0, 0x11, 0x00


	//----- nvinfo : EIATTR_KPARAM_INFO
	.align		4
.L_30:
        /*00b8*/ 	.byte	0x04, 0x17
        /*00ba*/ 	.short	(.L_32 - .L_31)
.L_31:
        /*00bc*/ 	.word	0x00000000
        /*00c0*/ 	.short	0x000e
        /*00c2*/ 	.short	0x004c
        /*00c4*/ 	.byte	0x00, 0xf0, 0x11, 0x00


	//----- nvinfo : EIATTR_KPARAM_INFO
	.align		4
.L_32:
        /*00c8*/ 	.byte	0x04, 0x17
        /*00ca*/ 	.short	(.L_34 - .L_33)
.L_33:
        /*00cc*/ 	.word	0x00000000
        /*00d0*/ 	.short	0x000d
        /*00d2*/ 	.short	0x0048
        /*00d4*/ 	.byte	0x00, 0xf0, 0x11, 0x00


	//----- nvinfo : EIATTR_KPARAM_INFO
	.align		4
.L_34:
        /*00d8*/ 	.byte	0x04, 0x17
        /*00da*/ 	.short	(.L_36 - .L_35)
.L_35:
        /*00dc*/ 	.word	0x00000000
        /*00e0*/ 	.short	0x000c
        /*00e2*/ 	.short	0x0044
        /*00e4*/ 	.byte	0x00, 0xf0, 0x11, 0x00


	//----- nvinfo : EIATTR_KPARAM_INFO
	.align		4
.L_36:
        /*00e8*/ 	.byte	0x04, 0x17
        /*00ea*/ 	.short	(.L_38 - .L_37)
.L_37:
        /*00ec*/ 	.word	0x00000000
        /*00f0*/ 	.short	0x000b
        /*00f2*/ 	.short	0x0040
        /*00f4*/ 	.byte	0x00, 0xf0, 0x11, 0x00


	//----- nvinfo : EIATTR_KPARAM_INFO
	.align		4
.L_38:
        /*00f8*/ 	.byte	0x04, 0x17
        /*00fa*/ 	.short	(.L_40 - .L_39)
.L_39:
        /*00fc*/ 	.word	0x00000000
        /*0100*/ 	.short	0x000a
        /*0102*/ 	.short	0x003c
        /*0104*/ 	.byte	0x00, 0xf0, 0x11, 0x00


	//----- nvinfo : EIATTR_KPARAM_INFO
	.align		4
.L_40:
        /*0108*/ 	.byte	0x04, 0x17
        /*010a*/ 	.short	(.L_42 - .L_41)
.L_41:
        /*010c*/ 	.word	0x00000000
        /*0110*/ 	.short	0x0009
        /*0112*/ 	.short	0x0038
        /*0114*/ 	.byte	0x00, 0xf0, 0x11, 0x00


	//----- nvinfo : EIATTR_KPARAM_INFO
	.align		4
.L_42:
        /*0118*/ 	.byte	0x04, 0x17
        /*011a*/ 	.short	(.L_44 - .L_43)
.L_43:
        /*011c*/ 	.word	0x00000000
        /*0120*/ 	.short	0x0008
        /*0122*/ 	.short	0x0034
        /*0124*/ 	.byte	0x00, 0xf0, 0x11, 0x00


	//----- nvinfo : EIATTR_KPARAM_INFO
	.align		4
.L_44:
        /*0128*/ 	.byte	0x04, 0x17
        /*012a*/ 	.short	(.L_46 - .L_45)
.L_45:
        /*012c*/ 	.word	0x00000000
        /*0130*/ 	.short	0x0007
        /*0132*/ 	.short	0x0030
        /*0134*/ 	.byte	0x00, 0xf0, 0x11, 0x00


	//----- nvinfo : EIATTR_KPARAM_INFO
	.align		4
.L_46:
        /*0138*/ 	.byte	0x04, 0x17
        /*013a*/ 	.short	(.L_48 - .L_47)
.L_47:
        /*013c*/ 	.word	0x00000000
        /*0140*/ 	.short	0x0006
        /*0142*/ 	.short	0x002c
        /*0144*/ 	.byte	0x00, 0xf0, 0x11, 0x00


	//----- nvinfo : EIATTR_KPARAM_INFO
	.align		4
.L_48:
        /*0148*/ 	.byte	0x04, 0x17
        /*014a*/ 	.short	(.L_50 - .L_49)
.L_49:
        /*014c*/ 	.word	0x00000000
        /*0150*/ 	.short	0x0005
        /*0152*/ 	.short	0x0028
        /*0154*/ 	.byte	0x00, 0xf0, 0x11, 0x00


	//----- nvinfo : EIATTR_KPARAM_INFO
	.align		4
.L_50:
        /*0158*/ 	.byte	0x04, 0x17
        /*015a*/ 	.short	(.L_52 - .L_51)
.L_51:
        /*015c*/ 	.word	0x00000000
        /*0160*/ 	.short	0x0004
        /*0162*/ 	.short	0x0020
        /*0164*/ 	.byte	0x00, 0xf4, 0x21, 0x00


	//----- nvinfo : EIATTR_KPARAM_INFO
	.align		4
.L_52:
        /*0168*/ 	.byte	0x04, 0x17
        /*016a*/ 	.short	(.L_54 - .L_53)
.L_53:
        /*016c*/ 	.word	0x00000000
        /*0170*/ 	.short	0x0003
        /*0172*/ 	.short	0x0018
        /*0174*/ 	.byte	0x00, 0xf4, 0x21, 0x00


	//----- nvinfo : EIATTR_KPARAM_INFO
	.align		4
.L_54:
        /*0178*/ 	.byte	0x04, 0x17
        /*017a*/ 	.short	(.L_56 - .L_55)
.L_55:
        /*017c*/ 	.word	0x00000000
        /*0180*/ 	.short	0x0002
        /*0182*/ 	.short	0x0010
        /*0184*/ 	.byte	0x00, 0xf4, 0x21, 0x00


	//----- nvinfo : EIATTR_KPARAM_INFO
	.align		4
.L_56:
        /*0188*/ 	.byte	0x04, 0x17
        /*018a*/ 	.short	(.L_58 - .L_57)
.L_57:
        /*018c*/ 	.word	0x00000000
        /*0190*/ 	.short	0x0001
        /*0192*/ 	.short	0x0008
        /*0194*/ 	.byte	0x00, 0xf4, 0x21, 0x00


	//----- nvinfo : EIATTR_KPARAM_INFO
	.align		4
.L_58:
        /*0198*/ 	.byte	0x04, 0x17
        /*019a*/ 	.short	(.L_60 - .L_59)
.L_59:
        /*019c*/ 	.word	0x00000000
        /*01a0*/ 	.short	0x0000
        /*01a2*/ 	.short	0x0000
        /*01a4*/ 	.byte	0x00, 0xf4, 0x21, 0x00


	//----- nvinfo : EIATTR_SPARSE_MMA_MASK
	.align		4
.L_60:
        /*01a8*/ 	.byte	0x03, 0x50
        /*01aa*/ 	.short	0x0000


	//----- nvinfo : EIATTR_MAXREG_COUNT
	.align		4
        /*01ac*/ 	.byte	0x03, 0x1b
        /*01ae*/ 	.short	0x00ff


	//----- nvinfo : EIATTR_NUM_BARRIERS
	.align		4
        /*01b0*/ 	.byte	0x02, 0x4c
        /*01b2*/ 	.byte	0x01
	.zero		1


	//----- nvinfo : EIATTR_ANNOTATIONS
	.align		4
        /*01b4*/ 	.byte	0x04, 0x55
        /*01b6*/ 	.short	(.L_62 - .L_61)


	//   ....[0]....
.L_61:
        /*01b8*/ 	.word	0x00000001
        /*01bc*/ 	.byte	0x00, 0x01, 0x00, 0x00, 0x01, 0x00, 0x00, 0x00, 0x70, 0x04, 0x00, 0x00, 0x01, 0x00, 0x00, 0x00
        /* <DEDUP_REMOVED lines=3530> */
        /*de6c*/ 	.byte	0x70, 0x83, 0x03, 0x00, 0x01, 0x00, 0x00, 0x00, 0x50, 0x85, 0x03, 0x00


	//----- nvinfo : EIATTR_MERCURY_ISA_VERSION
	.align		4
.L_62:
        /*de78*/ 	.byte	0x03, 0x5f
        /*de7a*/ 	.short	0x0101


	//----- nvinfo : EIATTR_COOP_GROUP_MASK_REGIDS
	.align		4
        /*de7c*/ 	.byte	0x04, 0x29
        /*de7e*/ 	.short	(.L_64 - .L_63)


	//   ....[0]....
.L_63:
        /*de80*/ 	.word	0xffffffff


	//   ....[1]....
        /*de84*/ 	.word	0xffffffff


	//   ....[2]....
        /*de88*/ 	.word	0xffffffff


	//   ....[3]....
        /*de8c*/ 	.word	0xffffffff


	//   ....[4]....
        /*de90*/ 	.word	0xffffffff


	//   ....[5]....
        /*de94*/ 	.word	0xffffffff


	//   ....[6]....
        /*de98*/ 	.word	0xffffffff


	//   ....[7]....
        /*de9c*/ 	.word	0xffffffff


	//   ....[8]....
        /*dea0*/ 	.word	0xffffffff


	//   ....[9]....
        /*dea4*/ 	.word	0xffffffff


	//   ....[10]....
        /*dea8*/ 	.word	0xffffffff


	//   ....[11]....
        /*deac*/ 	.word	0xffffffff


	//   ....[12]....
        /*deb0*/ 	.word	0xffffffff


	//   ....[13]....
        /*deb4*/ 	.word	0xffffffff


	//   ....[14]....
        /*deb8*/ 	.word	0xffffffff


	//   ....[15]....
        /*debc*/ 	.word	0xffffffff


	//   ....[16]....
        /*dec0*/ 	.word	0xffffffff


	//   ....[17]....
        /*dec4*/ 	.word	0xffffffff


	//   ....[18]....
        /*dec8*/ 	.word	0xffffffff


	//   ....[19]....
        /*decc*/ 	.word	0xffffffff


	//   ....[20]....
        /*ded0*/ 	.word	0xffffffff


	//   ....[21]....
        /*ded4*/ 	.word	0xffffffff


	//----- nvinfo : EIATTR_COOP_GROUP_INSTR_OFFSETS
	.align		4
.L_64:
        /*ded8*/ 	.byte	0x04, 0x28
        /*deda*/ 	.short	(.L_66 - .L_65)


	//   ....[0]....
.L_65:
        /*dedc*/ 	.word	0x0001fb60


	//   ....[1]....
        /*dee0*/ 	.word	0x0001fb80


	//   ....[2]....
        /*dee4*/ 	.word	0x0001fbb0


	//   ....[3]....
        /*dee8*/ 	.word	0x0001fc80


	//   ....[4]....
        /*deec*/ 	.word	0x0001fc90


	//   ....[5]....
        /*def0*/ 	.word	0x0001fcc0


	//   ....[6]....
        /*def4*/ 	.word	0x0001fcf0


	//   ....[7]....
        /*def8*/ 	.word	0x0001fd00


	//   ....[8]....
        /*defc*/ 	.word	0x0001fe10


	//   ....[9]....
        /*df00*/ 	.word	0x0001fe30


	//   ....[10]....
        /*df04*/ 	.word	0x0001fe50


	//   ....[11]....
        /*df08*/ 	.word	0x000204c0


	//   ....[12]....
        /*df0c*/ 	.word	0x000204e0


	//   ....[13]....
        /*df10*/ 	.word	0x000204f0


	//   ....[14]....
        /*df14*/ 	.word	0x00020500


	//   ....[15]....
        /*df18*/ 	.word	0x00020570


	//   ....[16]....
        /*df1c*/ 	.word	0x00020580


	//   ....[17]....
        /*df20*/ 	.word	0x00020590


	//   ....[18]....
        /*df24*/ 	.word	0x000205a0


	//   ....[19]....
        /*df28*/ 	.word	0x00020690


	//   ....[20]....
        /*df2c*/ 	.word	0x000206b0


	//   ....[21]....
        /*df30*/ 	.word	0x000206d0


	//----- nvinfo : EIATTR_EXIT_INSTR_OFFSETS
	.align		4
.L_66:
        /*df34*/ 	.byte	0x04, 0x1c
        /*df36*/ 	.short	(.L_68 - .L_67)


	//   ....[0]....
.L_67:
        /*df38*/ 	.word	0x00038540


	//   ....[1]....
        /*df3c*/ 	.word	0x00038580


	//----- nvinfo : EIATTR_REQNTID
	.align		4
.L_68:
        /*df40*/ 	.byte	0x04, 0x10
        /*df42*/ 	.short	(.L_70 - .L_69)
.L_69:
        /*df44*/ 	.word	0x00000100
        /*df48*/ 	.word	0x00000001
        /*df4c*/ 	.word	0x00000001


	//----- nvinfo : EIATTR_CBANK_PARAM_SIZE
	.align		4
.L_70:
        /*df50*/ 	.byte	0x03, 0x19
        /*df52*/ 	.short	0x0088


	//----- nvinfo : EIATTR_PARAM_CBANK
	.align		4
        /*df54*/ 	.byte	0x04, 0x0a
        /*df56*/ 	.short	(.L_72 - .L_71)
	.align		4
.L_71:
        /*df58*/ 	.word	index@(.nv.constant0.attn_fwd)
        /*df5c*/ 	.short	0x0210
        /*df5e*/ 	.short	0x0088


	//----- nvinfo : EIATTR_SW_WAR
	.align		4
.L_72:
        /*df60*/ 	.byte	0x04, 0x36
        /*df62*/ 	.short	(.L_74 - .L_73)
.L_73:
        /*df64*/ 	.word	0x00000008
.L_74:


//--------------------- .nv.callgraph             --------------------------
	.section	.nv.callgraph,"",@"SHT_CUDA_CALLGRAPH"
	.align	4
	.sectionentsize	8
	.align		4
        /*0000*/ 	.word	0x00000000
	.align		4
        /*0004*/ 	.word	0xffffffff
	.align		4
        /*0008*/ 	.word	0x00000000
	.align		4
        /*000c*/ 	.word	0xfffffffe
	.align		4
        /*0010*/ 	.word	0x00000000
	.align		4
        /*0014*/ 	.word	0xfffffffd
	.align		4
        /*0018*/ 	.word	0x00000000
	.align		4
        /*001c*/ 	.word	0xfffffffc


//--------------------- .nv.constant4             --------------------------
	.section	.nv.constant4,"a",@progbits
	.align	8
	.align		8
.nv.constant4:
        /*0000*/ 	.dword	_$_str


//--------------------- .text.attn_fwd            --------------------------
	.section	.text.attn_fwd,"ax",@progbits
	.align	128
        .global         attn_fwd
        .type           attn_fwd,@function
        .size           attn_fwd,(.L_x_3 - attn_fwd)
        .other          attn_fwd,@"STO_CUDA_ENTRY STV_DEFAULT"
attn_fwd:
.text.attn_fwd:
[----:B------:R-:W0:Y:S01]  /*0000*/  LDC R1, c[0x0][0x28] ;  /* 0x00000a00ff017b82 */ /* 0x000e220000000800 */
[----:B------:R-:W1:Y:S07]  /*0010*/  S2R R4, SR_TID.X ;  /* 0x0000000000047919 */ /* 0x000e6e0000002100 */
[----:B------:R-:W2:Y:S01]  /*0020*/  S2UR UR8, SR_CTAID.Y ;  /* 0x00000000000879c3 */ /* 0x000ea20000002600 */
[----:B------:R-:W-:Y:S01]  /*0030*/  ULDC.64 UR4, c[0x0][0x240] ;  /* 0x0000900000047ab9 */ /* 0x000fe20000000a00 */
[----:B0-----:R-:W-:Y:S01]  /*0040*/  VIADD R1, R1, 0xffffe5e8 ;  /* 0xffffe5e801017836 */ /* 0x001fe20000000000 */
[----:B------:R-:W0:Y:S01]  /*0050*/  S2R R3, SR_CTAID.X ;  /* 0x0000000000037919 */ /* 0x000e220000002500 */
[----:B------:R-:W-:-:S04]  /*0060*/  ULDC.64 UR10, c[0x0][0x208] ;  /* 0x00008200000a7ab9 */ /* 0x000fc80000000a00 */
[----:B------:R-:W3:Y:S08]  /*0070*/  LDC R19, c[0x0][0x248] ;  /* 0x00009200ff137b82 */ /* 0x000ef00000000800 */
[----:B------:R-:W4:Y:S01]  /*0080*/  LDC.64 R6, c[0x0][0x210] ;  /* 0x00008400ff067b82 */ /* 0x000f220000000a00 */
[----:B--2---:R-:W-:Y:S01]  /*0090*/  UIMAD UR4, UR8, UR4, URZ ;  /* 0x00000004080472a4 */ /* 0x004fe2000f8e023f */
[----:B-1----:R-:W-:-:S05]  /*00a0*/  LOP3.LUT R0, R4, 0x1f, RZ, 0xc0, !PT ;  /* 0x0000001f04007812 */ /* 0x002fca00078ec0ff */
[----:B0-----:R-:W-:Y:S01]  /*00b0*/  IMAD R2, R3, 0x20, R0 ;  /* 0x0000002003027824 */ /* 0x001fe200078e0200 */
[----:B------:R-:W-:-:S03]  /*00c0*/  SHF.R.U32.HI R0, RZ, 0x5, R4 ;  /* 0x00000005ff007819 */ /* 0x000fc60000011604 */
[----:B------:R-:W-:Y:S01]  /*00d0*/  IMAD R3, R2, UR5, RZ ;  /* 0x0000000502037c24 */ /* 0x000fe2000f8e02ff */
[----:B------:R-:W-:Y:S01]  /*00e0*/  SGXT.U32 R0, R0, 0x3 ;  /* 0x000000030000781a */ /* 0x000fe20000000000 */
[----:B------:R-:W-:Y:S01]  /*00f0*/  USHF.R.S32.HI UR5, URZ, 0x1f, UR4 ;  /* 0x0000001f3f057899 */ /* 0x000fe20008011404 */
[----:B------:R0:W-:Y:S02]  /*0100*/  STL [R1+0x1490], R2 ;  /* 0x0014900201007387 */ /* 0x0001e40000100800 */
[----:B----4-:R-:W-:Y:S01]  /*0110*/  IADD3 R18, P0, P1, R3, UR4, R6 ;  /* 0x0000000403127c10 */ /* 0x010fe2000f91e006 */
[----:B---3--:R-:W-:Y:S01]  /*0120*/  IMAD R5, R0, R19, RZ ;  /* 0x0000001300057224 */ /* 0x008fe200078e02ff */
[----:B------:R-:W-:-:S03]  /*0130*/  SHF.R.S32.HI R0, RZ, 0x1f, R3 ;  /* 0x0000001fff007819 */ /* 0x000fc60000011403 */
[----:B------:R-:W-:Y:S01]  /*0140*/  IMAD R3, R19, 0x8, R5 ;  /* 0x0000000813037824 */ /* 0x000fe200078e0205 */
[----:B------:R-:W-:Y:S02]  /*0150*/  IADD3.X R0, R0, UR5, R7, P0, P1 ;  /* 0x0000000500007c10 */ /* 0x000fe400087e2407 */
[-C--:B------:R-:W-:Y:S01]  /*0160*/  IADD3 R8, P0, R5, R18.reuse, RZ ;  /* 0x0000001205087210 */ /* 0x080fe20007f1e0ff */
[----:B------:R-:W-:Y:S01]  /*0170*/  IMAD R7, R19, 0x8, R3 ;  /* 0x0000000813077824 */ /* 0x000fe200078e0203 */
[----:B------:R-:W-:Y:S02]  /*0180*/  IADD3 R4, P1, R3, R18, RZ ;  /* 0x0000001203047210 */ /* 0x000fe40007f3e0ff */
[----:B------:R-:W-:Y:S01]  /*0190*/  LEA.HI.X.SX32 R9, R5, R0, 0x1, P0 ;  /* 0x0000000005097211 */ /* 0x000fe200000f0eff */
[----:B------:R-:W-:Y:S01]  /*01a0*/  IMAD R11, R19, 0x8, R7 ;  /* 0x00000008130b7824 */ /* 0x000fe200078e0207 */
[----:B0-----:R-:W-:Y:S02]  /*01b0*/  IADD3 R2, P0, R7, R18, RZ ;  /* 0x0000001207027210 */ /* 0x001fe40007f1e0ff */
[-C--:B------:R-:W-:Y:S01]  /*01c0*/  LEA.HI.X.SX32 R5, R3, R0.reuse, 0x1, P1 ;  /* 0x0000000003057211 */ /* 0x080fe200008f0eff */
[----:B------:R0:W2:Y:S01]  /*01d0*/  LDG.E.U8 R25, desc[UR10][R8.64] ;  /* 0x0000000a08197981 */ /* 0x0000a2000c1e1100 */
[----:B------:R-:W-:Y:S01]  /*01e0*/  LEA.HI.X.SX32 R3, R7, R0, 0x1, P0 ;  /* 0x0000000007037211 */ /* 0x000fe200000f0eff */
[----:B------:R-:W-:Y:S01]  /*01f0*/  IMAD R7, R19, 0x8, R11 ;  /* 0x0000000813077824 */ /* 0x000fe200078e020b */
[C---:B------:R-:W-:Y:S01]  /*0200*/  IADD3 R12, P0, R11.reuse, R18, RZ ;  /* 0x000000120b0c7210 */ /* 0x040fe20007f1e0ff */
[----:B------:R-:W3:Y:S03]  /*0210*/  LDG.E.U8 R20, desc[UR10][R4.64] ;  /* 0x0000000a04147981 */ /* 0x000ee6000c1e1100 */
[----:B------:R-:W-:Y:S01]  /*0220*/  LEA.HI.X.SX32 R13, R11, R0, 0x1, P0 ;  /* 0x000000000b0d7211 */ /* 0x000fe200000f0eff */
[----:B------:R-:W-:Y:S01]  /*0230*/  IMAD R11, R19, 0x8, R7 ;  /* 0x00000008130b7824 */ /* 0x000fe200078e0207 */
[----:B------:R-:W-:Y:S01]  /*0240*/  IADD3 R6, P0, R7, R18, RZ ;  /* 0x0000001207067210 */ /* 0x000fe20007f1e0ff */
[----:B------:R1:W4:Y:S02]  /*0250*/  LDG.E.U8 R16, desc[UR10][R2.64] ;  /* 0x0000000a02107981 */ /* 0x000324000c1e1100 */
[----:B------:R-:W-:Y:S01]  /*0260*/  IMAD R17, R19, 0x8, R11 ;  /* 0x0000000813117824 */ /* 0x000fe200078e020b */
[----:B------:R-:W-:Y:S01]  /*0270*/  LEA.HI.X.SX32 R7, R7, R0, 0x1, P0 ;  /* 0x0000000007077211 */ /* 0x000fe200000f0eff */
[----:B------:R5:W4:Y:S01]  /*0280*/  LDG.E.U8 R24, desc[UR10][R12.64] ;  /* 0x0000000a0c187981 */ /* 0x000b22000c1e1100 */
[-C--:B------:R-:W-:Y:S01]  /*0290*/  IADD3 R14, P0, R11, R18.reuse, RZ ;  /* 0x000000120b0e7210 */ /* 0x080fe20007f1e0ff */
[----:B0-----:R-:W-:Y:S01]  /*02a0*/  IMAD R9, R19, 0x8, R17 ;  /* 0x0000000813097824 */ /* 0x001fe200078e0211 */
[----:B------:R-:W-:Y:S01]  /*02b0*/  IADD3 R10, P1, R17, R18, RZ ;  /* 0x00000012110a7210 */ /* 0x000fe20007f3e0ff */
[----:B------:R0:W4:Y:S01]  /*02c0*/  LDG.E.U8 R23, desc[UR10][R6.64] ;  /* 0x0000000a06177981 */ /* 0x000122000c1e1100 */
[----:B------:R-:W-:Y:S01]  /*02d0*/  LEA.HI.X.SX32 R15, R11, R0, 0x1, P0 ;  /* 0x000000000b0f7211 */ /* 0x000fe200000f0eff */
[----:B-1----:R-:W-:Y:S01]  /*02e0*/  IMAD R3, R19, 0x8, R9 ;  /* 0x0000000813037824 */ /* 0x002fe200078e0209 */
[----:B------:R-:W-:-:S02]  /*02f0*/  IADD3 R8, P0, R9, R18, RZ ;  /* 0x0000001209087210 */ /* 0x000fc40007f1e0ff */
[-C--:B------:R-:W-:Y:S01]  /*0300*/  LEA.HI.X.SX32 R11, R17, R0.reuse, 0x1, P1 ;  /* 0x00000000110b7211 */ /* 0x080fe200008f0eff */
[----:B------:R-:W4:Y:S01]  /*0310*/  LDG.E.U8 R22, desc[UR10][R14.64] ;  /* 0x0000000a0e167981 */ /* 0x000f22000c1e1100 */
[----:B------:R-:W-:Y:S02]  /*0320*/  LEA.HI.X.SX32 R9, R9, R0, 0x1, P0 ;  /* 0x0000000009097211 */ /* 0x000fe400000f0eff */
[----:B------:R-:W-:Y:S01]  /*0330*/  IADD3 R2, P0, R3, R18, RZ ;  /* 0x0000001203027210 */ /* 0x000fe20007f1e0ff */
[----:B------:R-:W-:Y:S01]  /*0340*/  IMAD R5, R19, 0x8, R3 ;  /* 0x0000000813057824 */ /* 0x000fe200078e0203 */
[----:B------:R1:W4:Y:S02]  /*0350*/  LDG.E.U8 R21, desc[UR10][R10.64] ;  /* 0x0000000a0a157981 */ /* 0x000324000c1e1100 */
[----:B------:R-:W-:-:S05]  /*0360*/  LEA.HI.X.SX32 R3, R3, R0, 0x1, P0 ;  /* 0x0000000003037211 */ /* 0x000fca00000f0eff */
[----:B------:R1:W4:Y:S04]  /*0370*/  LDG.E.U8 R12, desc[UR10][R2.64] ;  /* 0x0000000a020c7981 */ /* 0x000328000c1e1100 */
[----:B------:R1:W4:Y:S01]  /*0380*/  LDG.E.U8 R10, desc[UR10][R8.64] ;  /* 0x0000000a080a7981 */ /* 0x000322000c1e1100 */
[----:B-----5:R-:W-:Y:S01]  /*0390*/  IMAD R13, R19, 0x8, R5 ;  /* 0x00000008130d7824 */ /* 0x020fe200078e0205 */
[----:B0-----:R-:W-:-:S03]  /*03a0*/  IADD3 R6, P0, R5, R18, RZ ;  /* 0x0000001205067210 */ /* 0x001fc60007f1e0ff */
[----:B------:R-:W-:Y:S01]  /*03b0*/  IMAD R17, R19, 0x8, R13 ;  /* 0x0000000813117824 */ /* 0x000fe200078e020d */
[----:B------:R-:W-:Y:S02]  /*03c0*/  IADD3 R4, P1, R13, R18, RZ ;  /* 0x000000120d047210 */ /* 0x000fe40007f3e0ff */
[----:B------:R-:W-:Y:S01]  /*03d0*/  LEA.HI.X.SX32 R7, R5, R0, 0x1, P0 ;  /* 0x0000000005077211 */ /* 0x000fe200000f0eff */
[----:B-1----:R-:W-:Y:S01]  /*03e0*/  IMAD R11, R19, 0x8, R17 ;  /* 0x00000008130b7824 */ /* 0x002fe200078e0211 */
[----:B------:R-:W-:Y:S02]  /*03f0*/  IADD3 R2, P0, R17, R18, RZ ;  /* 0x0000001211027210 */ /* 0x000fe40007f1e0ff */
[-C--:B------:R-:W-:Y:S01]  /*0400*/  LEA.HI.X.SX32 R5, R13, R0.reuse, 0x1, P1 ;  /* 0x000000000d057211 */ /* 0x080fe200008f0eff */
[----:B------:R-:W-:Y:S01]  /*0410*/  IMAD R9, R19, 0x8, R11 ;  /* 0x0000000813097824 */ /* 0x000fe200078e020b */
[----:B------:R-:W-:-:S03]  /*0420*/  LEA.HI.X.SX32 R3, R17, R0, 0x1, P0 ;  /* 0x0000000011037211 */ /* 0x000fc600000f0eff */
[----:B------:R-:W-:Y:S02]  /*0430*/  IMAD R13, R19, 0x8, R9 ;  /* 0x00000008130d7824 */ /* 0x000fe400078e0209 */
[----:B------:R0:W5:Y:S03]  /*0440*/  LDG.E.U8 R15, desc[UR10][R2.64] ;  /* 0x0000000a020f7981 */ /* 0x000166000c1e1100 */
[----:B0-----:R-:W-:-:S04]  /*0450*/  IADD3 R2, P1, R13, R18, RZ ;  /* 0x000000120d027210 */ /* 0x001fc80007f3e0ff */
[----:B------:R-:W-:Y:S01]  /*0460*/  LEA.HI.X.SX32 R3, R13, R0, 0x1, P1 ;  /* 0x000000000d037211 */ /* 0x000fe200008f0eff */
[----:B--2---:R-:W-:Y:S04]  /*0470*/  STL [R1+0x18], R25 ;  /* 0x0000181901007387 */ /* 0x004fe80000100800 */
[----:B---3--:R0:W-:Y:S04]  /*0480*/  STL [R1+0x14], R20 ;  /* 0x0000141401007387 */ /* 0x0081e80000100800 */
[----:B----4-:R1:W-:Y:S04]  /*0490*/  STL [R1+0x10], R16 ;  /* 0x0000101001007387 */ /* 0x0103e80000100800 */
[----:B0-----:R0:W2:Y:S04]  /*04a0*/  LDG.E.U8 R20, desc[UR10][R6.64] ;  /* 0x0000000a06147981 */ /* 0x0010a8000c1e1100 */
[----:B-1----:R1:W3:Y:S01]  /*04b0*/  LDG.E.U8 R16, desc[UR10][R4.64] ;  /* 0x0000000a04107981 */ /* 0x0022e2000c1e1100 */
[----:B0-----:R-:W-:-:S04]  /*04c0*/  IADD3 R6, P0, R11, R18, RZ ;  /* 0x000000120b067210 */ /* 0x001fc80007f1e0ff */
[----:B------:R-:W-:Y:S01]  /*04d0*/  LEA.HI.X.SX32 R7, R11, R0, 0x1, P0 ;  /* 0x000000000b077211 */ /* 0x000fe200000f0eff */
[----:B------:R-:W-:Y:S01]  /*04e0*/  IMAD R11, R19, 0x8, R13 ;  /* 0x00000008130b7824 */ /* 0x000fe200078e020d */
[----:B-1----:R-:W-:-:S03]  /*04f0*/  IADD3 R4, P0, R9, R18, RZ ;  /* 0x0000001209047210 */ /* 0x002fc60007f1e0ff */
[----:B------:R0:W4:Y:S01]  /*0500*/  LDG.E.U8 R14, desc[UR10][R6.64] ;  /* 0x0000000a060e7981 */ /* 0x000122000c1e1100 */
[----:B------:R-:W-:Y:S01]  /*0510*/  LEA.HI.X.SX32 R5, R9, R0, 0x1, P0 ;  /* 0x0000000009057211 */ /* 0x000fe200000f0eff */
[----:B------:R-:W-:-:S04]  /*0520*/  IMAD R9, R19, 0x8, R11 ;  /* 0x0000000813097824 */ /* 0x000fc800078e020b */
[----:B------:R1:W4:Y:S01]  /*0530*/  LDG.E.U8 R13, desc[UR10][R4.64] ;  /* 0x0000000a040d7981 */ /* 0x000322000c1e1100 */
[----:B0-----:R-:W-:-:S04]  /*0540*/  IADD3 R6, P0, R11, R18, RZ ;  /* 0x000000120b067210 */ /* 0x001fc80007f1e0ff */
[----:B------:R-:W-:Y:S02]  /*0550*/  LEA.HI.X.SX32 R7, R11, R0, 0x1, P0 ;  /* 0x000000000b077211 */ /* 0x000fe400000f0eff */
[C---:B-1----:R-:W-:Y:S01]  /*0560*/  IADD3 R4, P0, R9.reuse, R18, RZ ;  /* 0x0000001209047210 */ /* 0x042fe20007f1e0ff */
[----:B------:R0:W4:Y:S03]  /*0570*/  LDG.E.U8 R11, desc[UR10][R2.64] ;  /* 0x0000000a020b7981 */ /* 0x000126000c1e1100 */
[----:B------:R-:W-:Y:S01]  /*0580*/  LEA.HI.X.SX32 R5, R9, R0, 0x1, P0 ;  /* 0x0000000009057211 */ /* 0x000fe200000f0eff */
[----:B------:R-:W-:Y:S04]  /*0590*/  STL [R1+0xc], R24 ;  /* 0x00000c1801007387 */ /* 0x000fe80000100800 */
[----:B------:R-:W-:Y:S04]  /*05a0*/  STL [R1+0x1c], R23 ;  /* 0x00001c1701007387 */ /* 0x000fe80000100800 */
[----:B------:R-:W-:Y:S04]  /*05b0*/  STL [R1+0x8], R22 ;  /* 0x0000081601007387 */ /* 0x000fe80000100800 */
[----:B------:R-:W-:Y:S04]  /*05c0*/  STL [R1+0x24], R21 ;  /* 0x0000241501007387 */ /* 0x000fe80000100800 */
[----:B------:R1:W-:Y:S04]  /*05d0*/  STL [R1+0x20], R10 ;  /* 0x0000200a01007387 */ /* 0x0003e80000100800 */
[----:B------:R5:W-:Y:S04]  /*05e0*/  STL [R1+0xa4], R12 ;  /* 0x0000a40c01007387 */ /* 0x000be80000100800 */
[----:B-1----:R1:W4:Y:S04]  /*05f0*/  LDG.E.U8 R10, desc[UR10][R6.64] ;  /* 0x0000000a060a7981 */ /* 0x002328000c1e1100 */
[----:B-----5:R5:W4:Y:S01]  /*0600*/  LDG.E.U8 R12, desc[UR10][R4.64] ;  /* 0x0000000a040c7981 */ /* 0x020b22000c1e1100 */
[----:B------:R-:W-:-:S04]  /*0610*/  IMAD R8, R19, 0x8, R9 ;  /* 0x0000000813087824 */ /* 0x000fc800078e0209 */
[----:B0-----:R-:W-:Y:S01]  /*0620*/  IMAD R3, R19, 0x8, R8 ;  /* 0x0000000813037824 */ /* 0x001fe200078e0208 */
[----:B-1----:R-:W-:-:S03]  /*0630*/  IADD3 R6, P0, R8, R18, RZ ;  /* 0x0000001208067210 */ /* 0x002fc60007f1e0ff */
[----:B------:R-:W-:Y:S01]  /*0640*/  IMAD R9, R19, 0x8, R3 ;  /* 0x0000000813097824 */ /* 0x000fe200078e0203 */
[----:B------:R-:W-:Y:S02]  /*0650*/  LEA.HI.X.SX32 R7, R8, R0, 0x1, P0 ;  /* 0x0000000008077211 */ /* 0x000fe400000f0eff */
[-C--:B------:R-:W-:Y:S01]  /*0660*/  IADD3 R2, P1, R3, R18.reuse, RZ ;  /* 0x0000001203027210 */ /* 0x080fe20007f3e0ff */
[----:B------:R-:W-:Y:S01]  /*0670*/  IMAD R8, R19, 0x8, R9 ;  /* 0x0000000813087824 */ /* 0x000fe200078e0209 */
[----:B-----5:R-:W-:Y:S01]  /*0680*/  IADD3 R4, P0, R9, R18, RZ ;  /* 0x0000001209047210 */ /* 0x020fe20007f1e0ff */
[----:B------:R0:W5:Y:S01]  /*0690*/  LDG.E.U8 R17, desc[UR10][R6.64] ;  /* 0x0000000a06117981 */ /* 0x000162000c1e1100 */
[-C--:B------:R-:W-:Y:S02]  /*06a0*/  LEA.HI.X.SX32 R3, R3, R0.reuse, 0x1, P1 ;  /* 0x0000000003037211 */ /* 0x080fe400008f0eff */
[----:B------:R-:W-:Y:S01]  /*06b0*/  LEA.HI.X.SX32 R5, R9, R0, 0x1, P0 ;  /* 0x0000000009057211 */ /* 0x000fe200000f0eff */
[----:B------:R-:W-:Y:S01]  /*06c0*/  IMAD R9, R19, 0x8, R8 ;  /* 0x0000000813097824 */ /* 0x000fe200078e0208 */
[----:B0-----:R-:W-:-:S04]  /*06d0*/  IADD3 R6, P0, R8, R18, RZ ;  /* 0x0000001208067210 */ /* 0x001fc80007f1e0ff */
[----:B------:R-:W-:Y:S01]  /*06e0*/  LEA.HI.X.SX32 R7, R8, R0, 0x1, P0 ;  /* 0x0000000008077211 */ /* 0x000fe200000f0eff */
[----:B--2---:R-:W-:Y:S04]  /*06f0*/  STL [R1+0x80], R20 ;  /* 0x0000801401007387 */ /* 0x004fe80000100800 */
[----:B---3--:R0:W-:Y:S04]  /*0700*/  STL [R1+0x98], R16 ;  /* 0x0000981001007387 */ /* 0x0081e80000100800 */
[----:B------:R1:W-:Y:S04]  /*0710*/  STL [R1+0x4c], R15 ;  /* 0x00004c0f01007387 */ /* 0x0003e80000100800 */
[----:B0-----:R0:W2:Y:S04]  /*0720*/  LDG.E.U8 R16, desc[UR10][R2.64] ;  /* 0x0000000a02107981 */ /* 0x0010a8000c1e1100 */
[----:B-1----:R1:W3:Y:S01]  /*0730*/  LDG.E.U8 R15, desc[UR10][R4.64] ;  /* 0x0000000a040f7981 */ /* 0x0022e2000c1e1100 */
[----:B0-----:R-:W-:-:S03]  /*0740*/  IMAD R3, R19, 0x8, R9 ;  /* 0x0000000813037824 */ /* 0x001fc600078e0209 */
[----:B----4-:R0:W-:Y:S01]  /*0750*/  STL [R1+0xa0], R14 ;  /* 0x0000a00e01007387 */ /* 0x0101e20000100800 */
[-C--:B-1----:R-:W-:Y:S01]  /*0760*/  IADD3 R4, P0, R9, R18.reuse, RZ ;  /* 0x0000001209047210 */ /* 0x082fe20007f1e0ff */
[----:B------:R-:W-:Y:S01]  /*0770*/  IMAD R8, R19, 0x8, R3 ;  /* 0x0000000813087824 */ /* 0x000fe200078e0203 */
[----:B------:R-:W-:Y:S02]  /*0780*/  IADD3 R2, P1, R3, R18, RZ ;  /* 0x0000001203027210 */ /* 0x000fe40007f3e0ff */
[-C--:B------:R-:W-:Y:S01]  /*0790*/  LEA.HI.X.SX32 R5, R9, R0.reuse, 0x1, P0 ;  /* 0x0000000009057211 */ /* 0x080fe200000f0eff */
[----:B------:R-:W-:Y:S01]  /*07a0*/  IMAD R9, R19, 0x8, R8 ;  /* 0x0000000813097824 */ /* 0x000fe200078e0208 */
[----:B0-----:R0:W4:Y:S01]  /*07b0*/  LDG.E.U8 R14, desc[UR10][R6.64] ;  /* 0x0000000a060e7981 */ /* 0x001122000c1e1100 */
[----:B------:R-:W-:-:S03]  /*07c0*/  LEA.HI.X.SX32 R3, R3, R0, 0x1, P1 ;  /* 0x0000000003037211 */ /* 0x000fc600008f0eff */
[----:B------:R1:W-:Y:S01]  /*07d0*/  STL [R1+0x7c], R13 ;  /* 0x00007c0d01007387 */ /* 0x0003e20000100800 */
[----:B0-----:R-:W-:-:S03]  /*07e0*/  IADD3 R6, P0, R8, R18, RZ ;  /* 0x0000001208067210 */ /* 0x001fc60007f1e0ff */
[----:B------:R0:W-:Y:S01]  /*07f0*/  STL [R1+0x94], R11 ;  /* 0x0000940b01007387 */ /* 0x0001e20000100800 */
[----:B------:R-:W-:-:S03]  /*0800*/  LEA.HI.X.SX32 R7, R8, R0, 0x1, P0 ;  /* 0x0000000008077211 */ /* 0x000fc600000f0eff */
[----:B-1----:R1:W4:Y:S04]  /*0810*/  LDG.E.U8 R13, desc[UR10][R4.64] ;  /* 0x0000000a040d7981 */ /* 0x002328000c1e1100 */
[----:B------:R-:W4:Y:S04]  /*0820*/  LDG.E.U8 R20, desc[UR10][R6.64] ;  /* 0x0000000a06147981 */ /* 0x000f28000c1e1100 */
[----:B0-----:R0:W4:Y:S01]  /*0830*/  LDG.E.U8 R11, desc[UR10][R2.64] ;  /* 0x0000000a020b7981 */ /* 0x001122000c1e1100 */
[----:B-1----:R-:W-:-:S04]  /*0840*/  IADD3 R4, P0, R9, R18, RZ ;  /* 0x0000001209047210 */ /* 0x002fc80007f1e0ff */
[----:B------:R-:W-:Y:S01]  /*0850*/  LEA.HI.X.SX32 R5, R9, R0, 0x1, P0 ;  /* 0x0000000009057211 */ /* 0x000fe200000f0eff */
[----:B------:R-:W-:Y:S04]  /*0860*/  STL [R1+0x40], R10 ;  /* 0x0000400a01007387 */ /* 0x000fe80000100800 */
[----:B------:R1:W-:Y:S04]  /*0870*/  STL [R1+0x9c], R12 ;  /* 0x00009c0c01007387 */ /* 0x0003e80000100800 */
[----:B-1----:R1:W4:Y:S01]  /*0880*/  LDG.E.U8 R12, desc[UR10][R4.64] ;  /* 0x0000000a040c7981 */ /* 0x002322000c1e1100 */
[----:B------:R-:W-:-:S04]  /*0890*/  IMAD R8, R19, 0x8, R9 ;  /* 0x0000000813087824 */ /* 0x000fc800078e0209 */
[----:B0-----:R-:W-:Y:S01]  /*08a0*/  IMAD R3, R19, 0x8, R8 ;  /* 0x0000000813037824 */ /* 0x001fe200078e0208 */
[----:B------:R-:W-:-:S03]  /*08b0*/  IADD3 R6, P0, R8, R18, RZ ;  /* 0x0000001208067210 */ /* 0x000fc60007f1e0ff */
[----:B------:R-:W-:Y:S01]  /*08c0*/  IMAD R10, R19, 0x8, R3 ;  /* 0x00000008130a7824 */ /* 0x000fe200078e0203 */
[----:B------:R-:W-:Y:S01]  /*08d0*/  LEA.HI.X.SX32 R7, R8, R0, 0x1, P0 ;  /* 0x0000000008077211 */ /* 0x000fe200000f0eff */
[----:B-----5:R0:W-:Y:S01]  /*08e0*/  STL [R1+0x70], R17 ;  /* 0x0000701101007387 */ /* 0x0201e20000100800 */
[-C--:B------:R-:W-:Y:S01]  /*08f0*/  IADD3 R2, P1, R3, R18.reuse, RZ ;  /* 0x0000001203027210 */ /* 0x080fe20007f3e0ff */
[----:B------:R-:W-:Y:S01]  /*0900*/  IMAD R9, R19, 0x8, R10 ;  /* 0x0000000813097824 */ /* 0x000fe200078e020a */
[C---:B-1----:R-:W-:Y:S02]  /*0910*/  IADD3 R4, P0, R10.reuse, R18, RZ ;  /* 0x000000120a047210 */ /* 0x042fe40007f1e0ff */
[-C--:B------:R-:W-:Y:S01]  /*0920*/  LEA.HI.X.SX32 R3, R3, R0.reuse, 0x1, P1 ;  /* 0x0000000003037211 */ /* 0x080fe200008f0eff */
[----:B0-----:R0:W5:Y:S01]  /*0930*/  LDG.E.U8 R17, desc[UR10][R6.64] ;  /* 0x0000000a06117981 */ /* 0x001162000c1e1100 */
[----:B------:R-:W-:Y:S01]  /*0940*/  LEA.HI.X.SX32 R5, R10, R0, 0x1, P0 ;  /* 0x000000000a057211 */ /* 0x000fe200000f0eff */
[----:B------:R-:W-:Y:S01]  /*0950*/  IMAD R8, R19, 0x8, R9 ;  /* 0x0000000813087824 */ /* 0x000fe200078e0209 */
[----:B0-----:R-:W-:-:S04]  /*0960*/  IADD3 R6, P0, R9, R18, RZ ;  /* 0x0000001209067210 */ /* 0x001fc80007f1e0ff */
[----:B------:R-:W-:Y:S01]  /*0970*/  LEA.HI.X.SX32 R7, R9, R0, 0x1, P0 ;  /* 0x0000000009077211 */ /* 0x000fe200000f0eff */
[----:B--2---:R0:W-:Y:S04]  /*0980*/  STL [R1+0x90], R16 ;  /* 0x0000901001007387 */ /* 0x0041e80000100800 */
[----:B---3--:R1:W-:Y:S04]  /*0990*/  STL [R1+0x3c], R15 ;  /* 0x00003c0f01007387 */ /* 0x0083e80000100800 */
[----:B0-----:R0:W2:Y:S04]  /*09a0*/  LDG.E.U8 R16, desc[UR10][R2.64] ;  /* 0x0000000a02107981 */ /* 0x0010a8000c1e1100 */
[----:B-1----:R1:W3:Y:S01]  /*09b0*/  LDG.E.U8 R15, desc[UR10][R4.64] ;  /* 0x0000000a040f7981 */ /* 0x0022e2000c1e1100 */
[----:B0-----:R-:W-:-:S03]  /*09c0*/  IMAD R3, R19, 0x8, R8 ;  /* 0x0000000813037824 */ /* 0x001fc600078e0208 */
[----:B----4-:R0:W-:Y:S01]  /*09d0*/  STL [R1+0x8c], R14 ;  /* 0x00008c0e01007387 */ /* 0x0101e20000100800 */
[CC--:B-1----:R-:W-:Y:S01]  /*09e0*/  IADD3 R4, P0, R8.reuse, R18.reuse, RZ ;  /* 0x0000001208047210 */ /* 0x0c2fe20007f1e0ff */
        /* <DEDUP_REMOVED lines=11> */
[----:B0-----:R0:W4:Y:S01]  /*0aa0*/  LDG.E.U8 R11, desc[UR10][R2.64] ;  /* 0x0000000a020b7981 */ /* 0x001122000c1e1100 */
[----:B-1----:R-:W-:-:S03]  /*0ab0*/  IADD3 R4, P0, R9, R18, RZ ;  /* 0x0000001209047210 */ /* 0x002fc60007f1e0ff */
[----:B------:R1:W-:Y:S01]  /*0ac0*/  STL [R1+0x38], R20 ;  /* 0x0000381401007387 */ /* 0x0003e20000100800 */
[----:B------:R-:W-:-:S03]  /*0ad0*/  LEA.HI.X.SX32 R5, R9, R0, 0x1, P0 ;  /* 0x0000000009057211 */ /* 0x000fc600000f0eff */
[----:B------:R0:W-:Y:S04]  /*0ae0*/  STL [R1+0x84], R12 ;  /* 0x0000840c01007387 */ /* 0x0001e80000100800 */
[----:B-1----:R1:W4:Y:S04]  /*0af0*/  LDG.E.U8 R20, desc[UR10][R6.64] ;  /* 0x0000000a06147981 */ /* 0x002328000c1e1100 */
[----:B0-----:R0:W4:Y:S01]  /*0b00*/  LDG.E.U8 R12, desc[UR10][R4.64] ;  /* 0x0000000a040c7981 */ /* 0x001122000c1e1100 */
[----:B------:R-:W-:-:S04]  /*0b10*/  IMAD R8, R19, 0x8, R9 ;  /* 0x0000000813087824 */ /* 0x000fc800078e0209 */
[----:B------:R-:W-:Y:S01]  /*0b20*/  IMAD R3, R19, 0x8, R8 ;  /* 0x0000000813037824 */ /* 0x000fe200078e0208 */
[----:B-1----:R-:W-:-:S03]  /*0b30*/  IADD3 R6, P0, R8, R18, RZ ;  /* 0x0000001208067210 */ /* 0x002fc60007f1e0ff */
[----:B------:R-:W-:Y:S01]  /*0b40*/  IMAD R10, R19, 0x8, R3 ;  /* 0x00000008130a7824 */ /* 0x000fe200078e0203 */
[----:B------:R-:W-:-:S03]  /*0b50*/  LEA.HI.X.SX32 R7, R8, R0, 0x1, P0 ;  /* 0x0000000008077211 */ /* 0x000fc600000f0eff */
[----:B------:R-:W-:Y:S01]  /*0b60*/  IMAD R9, R19, 0x8, R10 ;  /* 0x0000000813097824 */ /* 0x000fe200078e020a */
[CC--:B0-----:R-:W-:Y:S01]  /*0b70*/  IADD3 R4, P0, R10.reuse, R18.reuse, RZ ;  /* 0x000000120a047210 */ /* 0x0c1fe20007f1e0ff */
[----:B-----5:R0:W-:Y:S01]  /*0b80*/  STL [R1+0x60], R17 ;  /* 0x0000601101007387 */ /* 0x0201e20000100800 */
[----:B------:R-:W-:Y:S02]  /*0b90*/  IADD3 R2, P1, R3, R18, RZ ;  /* 0x0000001203027210 */ /* 0x000fe40007f3e0ff */
[-C--:B------:R-:W-:Y:S01]  /*0ba0*/  LEA.HI.X.SX32 R5, R10, R0.reuse, 0x1, P0 ;  /* 0x000000000a057211 */ /* 0x080fe200000f0eff */
[----:B------:R-:W-:Y:S01]  /*0bb0*/  IMAD R8, R19, 0x8, R9 ;  /* 0x0000000813087824 */ /* 0x000fe200078e0209 */
[----:B0-----:R0:W5:Y:S01]  /*0bc0*/  LDG.E.U8 R17, desc[UR10][R6.64] ;  /* 0x0000000a06117981 */ /* 0x001162000c1e1100 */
[----:B------:R-:W-:Y:S02]  /*0bd0*/  LEA.HI.X.SX32 R3, R3, R0, 0x1, P1 ;  /* 0x0000000003037211 */ /* 0x000fe400008f0eff */
[----:B0-----:R-:W-:-:S04]  /*0be0*/  IADD3 R6, P0, R9, R18, RZ ;  /* 0x0000001209067210 */ /* 0x001fc80007f1e0ff */
[----:B------:R-:W-:Y:S01]  /*0bf0*/  LEA.HI.X.SX32 R7, R9, R0, 0x1, P0 ;  /* 0x0000000009077211 */ /* 0x000fe200000f0eff */
[----:B------:R-:W-:-:S04]  /*0c00*/  IMAD R9, R19, 0x8, R8 ;  /* 0x0000000813097824 */ /* 0x000fc800078e0208 */
[----:B------:R-:W-:Y:S01]  /*0c10*/  IMAD R10, R19, 0x8, R9 ;  /* 0x00000008130a7824 */ /* 0x000fe200078e0209 */
[----:B--2---:R0:W-:Y:S04]  /*0c20*/  STL [R1+0x78], R16 ;  /* 0x0000781001007387 */ /* 0x0041e80000100800 */
[----:B---3--:R1:W-:Y:S04]  /*0c30*/  STL [R1+0x34], R15 ;  /* 0x0000340f01007387 */ /* 0x0083e80000100800 */
[----:B0-----:R0:W2:Y:S04]  /*0c40*/  LDG.E.U8 R16, desc[UR10][R2.64] ;  /* 0x0000000a02107981 */ /* 0x0010a8000c1e1100 */
[----:B-1----:R1:W3:Y:S01]  /*0c50*/  LDG.E.U8 R15, desc[UR10][R4.64] ;  /* 0x0000000a040f7981 */ /* 0x0022e2000c1e1100 */
[----:B0-----:R-:W-:-:S02]  /*0c60*/  IADD3 R2, P0, R8, R18, RZ ;  /* 0x0000001208027210 */ /* 0x001fc40007f1e0ff */
[C---:B-1----:R-:W-:Y:S01]  /*0c70*/  IADD3 R4, P1, R9.reuse, R18, RZ ;  /* 0x0000001209047210 */ /* 0x042fe20007f3e0ff */
[----:B----4-:R0:W-:Y:S01]  /*0c80*/  STL [R1+0x74], R14 ;  /* 0x0000740e01007387 */ /* 0x0101e20000100800 */
[-C--:B------:R-:W-:Y:S02]  /*0c90*/  LEA.HI.X.SX32 R3, R8, R0.reuse, 0x1, P0 ;  /* 0x0000000008037211 */ /* 0x080fe400000f0eff */
[----:B------:R-:W-:Y:S01]  /*0ca0*/  LEA.HI.X.SX32 R5, R9, R0, 0x1, P1 ;  /* 0x0000000009057211 */ /* 0x000fe200008f0eff */
[C---:B------:R-:W-:Y:S01]  /*0cb0*/  IMAD R9, R19.reuse, 0x8, R10 ;  /* 0x0000000813097824 */ /* 0x040fe200078e020a */
[----:B0-----:R0:W4:Y:S03]  /*0cc0*/  LDG.E.U8 R14, desc[UR10][R6.64] ;  /* 0x0000000a060e7981 */ /* 0x001126000c1e1100 */
[----:B------:R-:W-:Y:S01]  /*0cd0*/  IMAD R8, R19, 0x8, R9 ;  /* 0x0000000813087824 */ /* 0x000fe200078e0209 */
        /* <DEDUP_REMOVED lines=9> */
[C---:B0-----:R-:W-:Y:S01]  /*0d70*/  IMAD R5, R19.reuse, 0x8, R8 ;  /* 0x0000000813057824 */ /* 0x041fe200078e0208 */
[C---:B------:R-:W-:Y:S01]  /*0d80*/  IADD3 R6, P0, R8.reuse, R18, RZ ;  /* 0x0000001208067210 */ /* 0x040fe20007f1e0ff */
[----:B------:R-:W-:Y:S02]  /*0d90*/  STL [R1+0x30], R20 ;  /* 0x0000301401007387 */ /* 0x000fe40000100800 */
[----:B------:R-:W-:Y:S01]  /*0da0*/  IMAD R9, R19, 0x8, R5 ;  /* 0x0000000813097824 */ /* 0x000fe200078e0205 */
[----:B------:R-:W-:Y:S01]  /*0db0*/  LEA.HI.X.SX32 R7, R8, R0, 0x1, P0 ;  /* 0x0000000008077211 */ /* 0x000fe200000f0eff */
[----:B------:R0:W-:Y:S01]  /*0dc0*/  STL [R1+0x64], R12 ;  /* 0x0000640c01007387 */ /* 0x0001e20000100800 */
[----:B------:R-:W-:Y:S01]  /*0dd0*/  IADD3 R4, P1, R5, R18, RZ ;  /* 0x0000001205047210 */ /* 0x000fe20007f3e0ff */
[----:B------:R-:W-:-:S03]  /*0de0*/  IMAD R8, R19, 0x8, R9 ;  /* 0x0000000813087824 */ /* 0x000fc600078e0209 */
[----:B------:R-:W-:Y:S01]  /*0df0*/  LEA.HI.X.SX32 R5, R5, R0, 0x1, P1 ;  /* 0x0000000005057211 */ /* 0x000fe200008f0eff */
[----:B------:R-:W4:Y:S04]  /*0e00*/  LDG.E.U8 R7, desc[UR10][R6.64] ;  /* 0x0000000a06077981 */ /* 0x000f28000c1e1100 */
[----:B0-----:R0:W4:Y:S04]  /*0e10*/  LDG.E.U8 R12, desc[UR10][R2.64] ;  /* 0x0000000a020c7981 */ /* 0x001128000c1e1100 */
[----:B------:R1:W3:Y:S01]  /*0e20*/  LDG.E.U8 R29, desc[UR10][R4.64] ;  /* 0x0000000a041d7981 */ /* 0x0002e2000c1e1100 */
[----:B0-----:R-:W-:Y:S01]  /*0e30*/  IADD3 R2, P0, R9, R18, RZ ;  /* 0x0000001209027210 */ /* 0x001fe20007f1e0ff */
[----:B------:R-:W-:-:S03]  /*0e40*/  IMAD R6, R19, 0x8, R8 ;  /* 0x0000000813067824 */ /* 0x000fc600078e0208 */
[----:B------:R-:W-:Y:S02]  /*0e50*/  LEA.HI.X.SX32 R3, R9, R0, 0x1, P0 ;  /* 0x0000000009037211 */ /* 0x000fe400000f0eff */
[----:B------:R-:W-:-:S03]  /*0e60*/  IADD3 R26, P0, R8, R18, RZ ;  /* 0x00000012081a7210 */ /* 0x000fc60007f1e0ff */
[----:B------:R0:W4:Y:S01]  /*0e70*/  LDG.E.U8 R28, desc[UR10][R2.64] ;  /* 0x0000000a021c7981 */ /* 0x000122000c1e1100 */
[----:B------:R-:W-:Y:S02]  /*0e80*/  LEA.HI.X.SX32 R27, R8, R0, 0x1, P0 ;  /* 0x00000000081b7211 */ /* 0x000fe400000f0eff */
[----:B------:R-:W-:-:S03]  /*0e90*/  IADD3 R20, P0, R6, R18, RZ ;  /* 0x0000001206147210 */ /* 0x000fc60007f1e0ff */
[----:B------:R-:W4:Y:S01]  /*0ea0*/  LDG.E.U8 R26, desc[UR10][R26.64] ;  /* 0x0000000a1a1a7981 */ /* 0x000f22000c1e1100 */
[----:B------:R-:W-:-:S05]  /*0eb0*/  LEA.HI.X.SX32 R21, R6, R0, 0x1, P0 ;  /* 0x0000000006157211 */ /* 0x000fca00000f0eff */
[----:B------:R-:W4:Y:S01]  /*0ec0*/  LDG.E.U8 R20, desc[UR10][R20.64] ;  /* 0x0000000a14147981 */ /* 0x000f22000c1e1100 */
[----:B-1----:R-:W-:-:S03]  /*0ed0*/  IMAD R4, R19, 0x8, R6 ;  /* 0x0000000813047824 */ /* 0x002fc600078e0206 */
[----:B-----5:R-:W-:Y:S01]  /*0ee0*/  STL [R1+0x50], R17 ;  /* 0x0000501101007387 */ /* 0x020fe20000100800 */
[----:B0-----:R-:W-:Y:S01]  /*0ef0*/  IMAD R3, R19, 0x8, R4 ;  /* 0x0000000813037824 */ /* 0x001fe200078e0204 */
[----:B------:R-:W-:-:S04]  /*0f00*/  IADD3 R8, P1, R4, R18, RZ ;  /* 0x0000001204087210 */ /* 0x000fc80007f3e0ff */
[----:B------:R-:W-:Y:S01]  /*0f10*/  LEA.HI.X.SX32 R9, R4, R0, 0x1, P1 ;  /* 0x0000000004097211 */ /* 0x000fe200008f0eff */
[----:B------:R-:W-:Y:S01]  /*0f20*/  IMAD R4, R19, 0x8, R3 ;  /* 0x0000000813047824 */ /* 0x000fe200078e0203 */
[----:B------:R-:W-:-:S03]  /*0f30*/  IADD3 R2, P0, R3, R18, RZ ;  /* 0x0000001203027210 */ /* 0x000fc60007f1e0ff */
[----:B------:R-:W-:Y:S01]  /*0f40*/  IMAD R5, R19, 0x8, R4 ;  /* 0x0000000813057824 */ /* 0x000fe200078e0204 */
[----:B------:R-:W-:Y:S01]  /*0f50*/  LEA.HI.X.SX32 R3, R3, R0, 0x1, P0 ;  /* 0x0000000003037211 */ /* 0x000fe200000f0eff */
[----:B------:R0:W5:Y:S02]  /*0f60*/  LDG.E.U8 R8, desc[UR10][R8.64] ;  /* 0x0000000a08087981 */ /* 0x000164000c1e1100 */
[----:B0-----:R-:W-:Y:S02]  /*0f70*/  IMAD R9, R19, 0x8, R5 ;  /* 0x0000000813097824 */ /* 0x001fe400078e0205 */
[----:B--2---:R-:W-:Y:S04]  /*0f80*/  STL [R1+0x58], R16 ;  /* 0x0000581001007387 */ /* 0x004fe80000100800 */
[----:B---3--:R0:W-:Y:S04]  /*0f90*/  STL [R1+0x1494], R29 ;  /* 0x0014941d01007387 */ /* 0x0081e80000100800 */
[----:B------:R-:W-:Y:S04]  /*0fa0*/  STL [R1+0x2c], R15 ;  /* 0x00002c0f01007387 */ /* 0x000fe80000100800 */
[----:B0-----:R-:W2:Y:S04]  /*0fb0*/  LDL.LU R29, [R1+0x80] ;  /* 0x00008000011d7983 */ /* 0x001ea80000300800 */
[----:B----4-:R0:W-:Y:S04]  /*0fc0*/  STL [R1+0x1498], R28 ;  /* 0x0014981c01007387 */ /* 0x0101e80000100800 */
[----:B------:R-:W-:Y:S04]  /*0fd0*/  STL [R1+0x54], R14 ;  /* 0x0000540e01007387 */ /* 0x000fe80000100800 */
[----:B0-----:R-:W3:Y:S04]  /*0fe0*/  LDL.LU R28, [R1+0x20] ;  /* 0x00002000011c7983 */ /* 0x001ee80000300800 */
[----:B------:R-:W-:Y:S04]  /*0ff0*/  STL [R1+0x44], R13 ;  /* 0x0000440d01007387 */ /* 0x000fe80000100800 */
[----:B------:R0:W-:Y:S04]  /*1000*/  STL [R1+0x149c], R26 ;  /* 0x00149c1a01007387 */ /* 0x0001e80000100800 */
[----:B0-----:R-:W4:Y:S04]  /*1010*/  LDL.LU R26, [R1+0x8] ;  /* 0x00000800011a7983 */ /* 0x001f280000300800 */
[----:B------:R-:W-:Y:S04]  /*1020*/  STL [R1+0x48], R11 ;  /* 0x0000480b01007387 */ /* 0x000fe80000100800 */
[----:B------:R0:W-:Y:S04]  /*1030*/  STL [R1+0x28], R10 ;  /* 0x0000280a01007387 */ /* 0x0001e80000100800 */
[----:B------:R1:W-:Y:S01]  /*1040*/  STL [R1+0x14a0], R20 ;  /* 0x0014a01401007387 */ /* 0x0003e20000100800 */
[----:B0-----:R-:W-:-:S03]  /*1050*/  IADD3 R10, P0, R4, R18, RZ ;  /* 0x00000012040a7210 */ /* 0x001fc60007f1e0ff */
[----:B-1----:R-:W5:Y:S01]  /*1060*/  LDL.LU R20, [R1+0xc] ;  /* 0x00000c0001147983 */ /* 0x002f620000300800 */
[----:B------:R-:W-:-:S03]  /*1070*/  LEA.HI.X.SX32 R11, R4, R0, 0x1, P0 ;  /* 0x00000000040b7211 */ /* 0x000fc600000f0eff */
[----:B------:R0:W-:Y:S01]  /*1080*/  STL [R1+0x4], R12 ;  /* 0x0000040c01007387 */ /* 0x0001e20000100800 */
[----:B------:R-:W-:-:S03]  /*1090*/  IADD3 R4, P1, R9, R18, RZ ;  /* 0x0000001209047210 */ /* 0x000fc60007f3e0ff */
[----:B------:R1:W-:Y:S04]  /*10a0*/  STL [R1], R7 ;  /* 0x0000000701007387 */ /* 0x0003e80000100800 */
[----:B------:R-:W2:Y:S01]  /*10b0*/  LDG.E.U8 R6, desc[UR10][R10.64] ;  /* 0x0000000a0a067981 */ /* 0x000ea2000c1e1100 */
[----:B0-----:R-:W-:-:S03]  /*10c0*/  IMAD R12, R19, 0x8, R9 ;  /* 0x00000008130c7824 */ /* 0x001fc600078e0209 */
[----:B-1----:R0:W2:Y:S02]  /*10d0*/  LDG.E.U8 R7, desc[UR10][R2.64] ;  /* 0x0000000a02077981 */ /* 0x0020a4000c1e1100 */
[----:B0-----:R-:W-:-:S04]  /*10e0*/  IADD3 R2, P0, R5, R18, RZ ;  /* 0x0000001205027210 */ /* 0x001fc80007f1e0ff */
[-C--:B------:R-:W-:Y:S02]  /*10f0*/  LEA.HI.X.SX32 R3, R5, R0.reuse, 0x1, P0 ;  /* 0x0000000005037211 */ /* 0x080fe400000f0eff */
[----:B------:R-:W-:Y:S01]  /*1100*/  LEA.HI.X.SX32 R5, R9, R0, 0x1, P1 ;  /* 0x0000000009057211 */ /* 0x000fe200008f0eff */
[----:B------:R-:W-:Y:S01]  /*1110*/  IMAD R9, R19, 0x8, R12 ;  /* 0x0000000813097824 */ /* 0x000fe200078e020c */
[C---:B------:R-:W-:Y:S01]  /*1120*/  IADD3 R10, P0, R12.reuse, R18, RZ ;  /* 0x000000120c0a7210 */ /* 0x040fe20007f1e0ff */
[----:B------:R0:W2:Y:S03]  /*1130*/  LDG.E.U8 R2, desc[UR10][R2.64] ;  /* 0x0000000a02027981 */ /* 0x0000a6000c1e1100 */
[----:B------:R-:W-:Y:S01]  /*1140*/  LEA.HI.X.SX32 R11, R12, R0, 0x1, P0 ;  /* 0x000000000c0b7211 */ /* 0x000fe200000f0eff */
[----:B------:R-:W2:Y:S01]  /*1150*/  LDG.E.U8 R4, desc[UR10][R4.64] ;  /* 0x0000000a04047981 */ /* 0x000ea2000c1e1100 */
[----:B------:R-:W-:Y:S01]  /*1160*/  IADD3 R12, P0, R9, R18, RZ ;  /* 0x00000012090c7210 */ /* 0x000fe20007f1e0ff */
[----:B0-----:R-:W-:-:S03]  /*1170*/  IMAD R3, R19, 0x8, R9 ;  /* 0x0000000813037824 */ /* 0x001fc600078e0209 */
[----:B------:R-:W-:Y:S01]  /*1180*/  LEA.HI.X.SX32 R13, R9, R0, 0x1, P0 ;  /* 0x00000000090d7211 */ /* 0x000fe200000f0eff */
[----:B------:R-:W-:Y:S01]  /*1190*/  IMAD R9, R19, 0x8, R3 ;  /* 0x0000000813097824 */ /* 0x000fe200078e0203 */
[----:B------:R-:W-:Y:S01]  /*11a0*/  IADD3 R14, P0, R3, R18, RZ ;  /* 0x00000012030e7210 */ /* 0x000fe20007f1e0ff */
[----:B------:R0:W2:Y:S02]  /*11b0*/  LDG.E.U8 R5, desc[UR10][R10.64] ;  /* 0x0000000a0a057981 */ /* 0x0000a4000c1e1100 */
[----:B------:R-:W-:Y:S01]  /*11c0*/  IMAD R16, R19, 0x8, R9 ;  /* 0x0000000813107824 */ /* 0x000fe200078e0209 */
[----:B------:R-:W-:Y:S02]  /*11d0*/  LEA.HI.X.SX32 R15, R3, R0, 0x1, P0 ;  /* 0x00000000030f7211 */ /* 0x000fe400000f0eff */
[----:B------:R1:W2:Y:S01]  /*11e0*/  LDG.E.U8 R3, desc[UR10][R12.64] ;  /* 0x0000000a0c037981 */ /* 0x0002a2000c1e1100 */
[----:B------:R-:W-:Y:S01]  /*11f0*/  IMAD R17, R19, 0x8, R16 ;  /* 0x0000000813117824 */ /* 0x000fe200078e0210 */
[----:B0-----:R-:W-:-:S04]  /*1200*/  IADD3 R10, P1, R9, R18, RZ ;  /* 0x00000012090a7210 */ /* 0x001fc80007f3e0ff */
[----:B------:R-:W-:Y:S02]  /*1210*/  LEA.HI.X.SX32 R11, R9, R0, 0x1, P1 ;  /* 0x00000000090b7211 */ /* 0x000fe400008f0eff */
[C---:B-1----:R-:W-:Y:S01]  /*1220*/  IADD3 R12, P0, R16.reuse, R18, RZ ;  /* 0x00000012100c7210 */ /* 0x042fe20007f1e0ff */
[----:B------:R0:W2:Y:S03]  /*1230*/  LDG.E.U8 R9, desc[UR10][R14.64] ;  /* 0x0000000a0e097981 */ /* 0x0000a6000c1e1100 */
[----:B------:R-:W-:Y:S01]  /*1240*/  LEA.HI.X.SX32 R13, R16, R0, 0x1, P0 ;  /* 0x00000000100d7211 */ /* 0x000fe200000f0eff */
[----:B------:R-:W2:Y:S01]  /*1250*/  LDG.E.U8 R10, desc[UR10][R10.64] ;  /* 0x0000000a0a0a7981 */ /* 0x000ea2000c1e1100 */
[----:B------:R-:W-:Y:S01]  /*1260*/  IADD3 R16, P0, R17, R18, RZ ;  /* 0x0000001211107210 */ /* 0x000fe20007f1e0ff */
[----:B0-----:R-:W-:-:S04]  /*1270*/  IMAD R15, R19, 0x8, R17 ;  /* 0x00000008130f7824 */ /* 0x001fc800078e0211 */
[----:B------:R-:W-:Y:S01]  /*1280*/  IMAD R22, R19, 0x8, R15 ;  /* 0x0000000813167824 */ /* 0x000fe200078e020f */
[----:B------:R-:W-:Y:S01]  /*1290*/  LEA.HI.X.SX32 R17, R17, R0, 0x1, P0 ;  /* 0x0000000011117211 */ /* 0x000fe200000f0eff */
[----:B------:R0:W2:Y:S02]  /*12a0*/  LDG.E.U8 R11, desc[UR10][R12.64] ;  /* 0x0000000a0c0b7981 */ /* 0x0000a4000c1e1100 */
[C---:B------:R-:W-:Y:S01]  /*12b0*/  IMAD R23, R19.reuse, 0x8, R22 ;  /* 0x0000000813177824 */ /* 0x040fe200078e0216 */
[-C--:B------:R-:W-:Y:S01]  /*12c0*/  IADD3 R14, P1, R22, R18.reuse, RZ ;  /* 0x00000012160e7210 */ /* 0x080fe20007f3e0ff */
[----:B------:R1:W2:Y:S02]  /*12d0*/  LDG.E.U8 R21, desc[UR10][R16.64] ;  /* 0x0000000a10157981 */ /* 0x0002a4000c1e1100 */
[----:B------:R-:W-:Y:S01]  /*12e0*/  IMAD R27, R19, 0x8, R23 ;  /* 0x00000008131b7824 */ /* 0x000fe200078e0217 */
[----:B0-----:R-:W-:-:S03]  /*12f0*/  IADD3 R12, P0, R15, R18, RZ ;  /* 0x000000120f0c7210 */ /* 0x001fc60007f1e0ff */
[----:B------:R-:W-:Y:S01]  /*1300*/  IMAD R24, R19, 0x8, R27 ;  /* 0x0000000813187824 */ /* 0x000fe200078e021b */
[----:B------:R-:W-:Y:S02]  /*1310*/  LEA.HI.X.SX32 R13, R15, R0, 0x1, P0 ;  /* 0x000000000f0d7211 */ /* 0x000fe400000f0eff */
[C---:B-1----:R-:W-:Y:S02]  /*1320*/  IADD3 R16, P0, R23.reuse, R18, RZ ;  /* 0x0000001217107210 */ /* 0x042fe40007f1e0ff */
[-C--:B------:R-:W-:Y:S02]  /*1330*/  LEA.HI.X.SX32 R15, R22, R0.reuse, 0x1, P1 ;  /* 0x00000000160f7211 */ /* 0x080fe400008f0eff */
[----:B------:R0:W2:Y:S01]  /*1340*/  LDG.E.U8 R22, desc[UR10][R12.64] ;  /* 0x0000000a0c167981 */ /* 0x0000a2000c1e1100 */
[----:B------:R-:W-:Y:S01]  /*1350*/  LEA.HI.X.SX32 R17, R23, R0, 0x1, P0 ;  /* 0x0000000017117211 */ /* 0x000fe200000f0eff */
[----:B------:R-:W-:Y:S02]  /*1360*/  IMAD R25, R19, 0x8, R24 ;  /* 0x0000000813197824 */ /* 0x000fe400078e0218 */
[----:B------:R1:W2:Y:S01]  /*1370*/  LDG.E.U8 R23, desc[UR10][R14.64] ;  /* 0x0000000a0e177981 */ /* 0x0002a2000c1e1100 */
[----:B0-----:R-:W-:Y:S01]  /*1380*/  IADD3 R12, P0, R27, R18, RZ ;  /* 0x000000121b0c7210 */ /* 0x001fe20007f1e0ff */
[----:B------:R-:W-:-:S03]  /*1390*/  IMAD R19, R19, 0x8, R25 ;  /* 0x0000000813137824 */ /* 0x000fc600078e0219 */
[----:B------:R-:W-:Y:S02]  /*13a0*/  LEA.HI.X.SX32 R13, R27, R0, 0x1, P0 ;  /* 0x000000001b0d7211 */ /* 0x000fe400000f0eff */
[C---:B-1----:R-:W-:Y:S01]  /*13b0*/  IADD3 R14, P0, R24.reuse, R18, RZ ;  /* 0x00000012180e7210 */ /* 0x042fe20007f1e0ff */
[----:B------:R0:W2:Y:S03]  /*13c0*/  LDG.E.U8 R27, desc[UR10][R16.64] ;  /* 0x0000000a101b7981 */ /* 0x0000a6000c1e1100 */
[----:B------:R-:W-:Y:S01]  /*13d0*/  LEA.HI.X.SX32 R15, R24, R0, 0x1, P0 ;  /* 0x00000000180f7211 */ /* 0x000fe200000f0eff */
[----:B------:R-:W1:Y:S01]  /*13e0*/  S2UR UR7, SR_CgaCtaId ;  /* 0x00000000000779c3 */ /* 0x000e620000008800 */
[----:B------:R1:W2:Y:S04]  /*13f0*/  LDG.E.U8 R12, desc[UR10][R12.64] ;  /* 0x0000000a0c0c7981 */ /* 0x0002a8000c1e1100 */
[----:B------:R5:W2:Y:S01]  /*1400*/  LDG.E.U8 R14, desc[UR10][R14.64] ;  /* 0x0000000a0e0e7981 */ /* 0x000aa2000c1e1100 */
[----:B0-----:R-:W-:-:S02]  /*1410*/  IADD3 R16, P1, R25, R18, RZ ;  /* 0x0000001219107210 */ /* 0x001fc40007f3e0ff */
[----:B------:R-:W-:Y:S02]  /*1420*/  IADD3 R18, P0, R19, R18, RZ ;  /* 0x0000001213127210 */ /* 0x000fe40007f1e0ff */
[-C--:B------:R-:W-:Y:S02]  /*1430*/  LEA.HI.X.SX32 R17, R25, R0.reuse, 0x1, P1 ;  /* 0x0000000019117211 */ /* 0x080fe400008f0eff */
[----:B------:R-:W-:Y:S02]  /*1440*/  LEA.HI.X.SX32 R19, R19, R0, 0x1, P0 ;  /* 0x0000000013137211 */ /* 0x000fe400000f0eff */
[----:B------:R-:W3:Y:S04]  /*1450*/  LDL.LU R0, [R1+0x14] ;  /* 0x0000140001007983 */ /* 0x000ee80000300800 */
[----:B------:R-:W5:Y:S04]  /*1460*/  LDL.LU R15, [R1+0x10] ;  /* 0x00001000010f7983 */ /* 0x000f680000300800 */
[----:B------:R0:W2:Y:S04]  /*1470*/  LDG.E.U8 R16, desc[UR10][R16.64] ;  /* 0x0000000a10107981 */ /* 0x0000a8000c1e1100 */
[----:B------:R4:W2:Y:S04]  /*1480*/  LDG.E.U8 R18, desc[UR10][R18.64] ;  /* 0x0000000a12127981 */ /* 0x0008a8000c1e1100 */
[----:B------:R-:W3:Y:S04]  /*1490*/  LDL.LU R17, [R1+0x18] ;  /* 0x0000180001117983 */ /* 0x000ee80000300800 */
[----:B------:R-:W4:Y:S01]  /*14a0*/  LDL.LU R19, [R1+0x1c] ;  /* 0x00001c0001137983 */ /* 0x000f220000300800 */
[----:B------:R-:W0:Y:S01]  /*14b0*/  S2R R24, SR_TID.X ;  /* 0x0000000000187919 */ /* 0x000e220000002100 */
[----:B------:R-:W-:-:S02]  /*14c0*/  UMOV UR4, 0x400 ;  /* 0x0000040000047882 */ /* 0x000fc40000000000 */
[----:B-1----:R-:W-:Y:S01]  /*14d0*/  ULEA UR7, UR7, UR4, 0x18 ;  /* 0x0000000407077291 */ /* 0x002fe2000f8ec03f */
[C---:B0-----:R-:W-:Y:S02]  /*14e0*/  LOP3.LUT R13, R24.reuse, 0xc0, RZ, 0xc0, !PT ;  /* 0x000000c0180d7812 */ /* 0x041fe400078ec0ff */
[----:B------:R-:W-:Y:S02]  /*14f0*/  LOP3.LUT R24, R24, 0xff, RZ, 0xc0, !PT ;  /* 0x000000ff18187812 */ /* 0x000fe400078ec0ff */
[----:B------:R-:W-:Y:S01]  /*1500*/  SHF.R.U32.HI R13, RZ, 0x2, R13 ;  /* 0x00000002ff0d7819 */ /* 0x000fe2000001160d */
[----:B-----5:R-:W-:Y:S02]  /*1510*/  IMAD R15, R20, 0x100, R15 ;  /* 0x00000100140f7824 */ /* 0x020fe400078e020f */
[----:B---3--:R-:W-:Y:S02]  /*1520*/  IMAD R0, R0, 0x100, R17 ;  /* 0x0000010000007824 */ /* 0x008fe400078e0211 */
[----:B------:R-:W-:-:S02]  /*1530*/  IMAD.SHL.U32 R17, R24, 0x2, RZ ;  /* 0x0000000218117824 */ /* 0x000fc400078e00ff */
[----:B------:R-:W3:Y:S01]  /*1540*/  LDL.LU R24, [R1+0x4c] ;  /* 0x00004c0001187983 */ /* 0x000ee20000300800 */
[----:B------:R-:W-:Y:S02]  /*1550*/  F2FP.F16.E4M3.UNPACK_B R0, R0 ;  /* 0x00000000ff00723e */ /* 0x000fe400020006ff */
[----:B------:R-:W-:Y:S01]  /*1560*/  LOP3.LUT R13, R17, R13, RZ, 0x3c, !PT ;  /* 0x0000000d110d7212 */ /* 0x000fe200078e3cff */
[----:B------:R-:W5:Y:S01]  /*1570*/  LDL.LU R20, [R1+0x7c] ;  /* 0x00007c0001147983 */ /* 0x000f620000300800 */
[C---:B------:R-:W-:Y:S02]  /*1580*/  PRMT R17, R0.reuse, 0x7610, R17 ;  /* 0x0000761000117816 */ /* 0x040fe40000000011 */
[----:B------:R-:W-:Y:S01]  /*1590*/  PRMT R0, R0, 0x7632, R0 ;  /* 0x0000763200007816 */ /* 0x000fe20000000000 */
[----:B----4-:R-:W-:Y:S02]  /*15a0*/  IMAD R19, R26, 0x100, R19 ;  /* 0x000001001a137824 */ /* 0x010fe400078e0213 */
[----:B------:R-:W4:Y:S04]  /*15b0*/  LDL.LU R26, [R1+0x40] ;  /* 0x00004000011a7983 */ /* 0x000f280000300800 */
[----:B------:R0:W-:Y:S04]  /*15c0*/  STS.U16 [R13+UR7+0x10200], R0 ;  /* 0x010200000d007988 */ /* 0x0001e80008000407 */
[----:B0-----:R-:W2:Y:S01]  /*15d0*/  LDL.LU R0, [R1+0x24] ;  /* 0x0000240001007983 */ /* 0x001ea20000300800 */
[----:B------:R-:W-:-:S03]  /*15e0*/  F2FP.F16.E4M3.UNPACK_B R15, R15 ;  /* 0x0000000fff0f723e */ /* 0x000fc600020006ff */
[----:B------:R0:W-:Y:S02]  /*15f0*/  STS.U16 [R13+UR7+0x10000], R17 ;  /* 0x010000110d007988 */ /* 0x0001e40008000407 */
[----:B0-----:R-:W-:-:S05]  /*1600*/  PRMT R17, R15, 0x7632, R17 ;  /* 0x000076320f117816 */ /* 0x001fca0000000011 */
[----:B------:R0:W-:Y:S01]  /*1610*/  STS.U16 [R13+UR7+0x10600], R17 ;  /* 0x010600110d007988 */ /* 0x0001e20008000407 */
[----:B--2---:R-:W-:-:S03]  /*1620*/  IMAD R0, R28, 0x100, R0 ;  /* 0x000001001c007824 */ /* 0x004fc600078e0200 */
[----:B------:R-:W2:Y:S04]  /*1630*/  LDL.LU R28, [R1+0x70] ;  /* 0x00007000011c7983 */ /* 0x000ea80000300800 */
[----:B0-----:R-:W3:Y:S01]  /*1640*/  LDL.LU R17, [R1+0xa4] ;  /* 0x0000a40001117983 */ /* 0x001ee20000300800 */
[----:B------:R-:W-:-:S03]  /*1650*/  F2FP.F16.E4M3.UNPACK_B R19, R19 ;  /* 0x00000013ff13723e */ /* 0x000fc600020006ff */
[----:B------:R0:W-:Y:S02]  /*1660*/  STS.U16 [R13+UR7+0x10400], R15 ;  /* 0x0104000f0d007988 */ /* 0x0001e40008000407 */
[----:B0-----:R-:W-:-:S05]  /*1670*/  PRMT R15, R19, 0x7632, R15 ;  /* 0x00007632130f7816 */ /* 0x001fca000000000f */
[----:B------:R0:W-:Y:S01]  /*1680*/  STS.U16 [R13+UR7+0x10a00], R15 ;  /* 0x010a000f0d007988 */ /* 0x0001e20008000407 */
[----:B---3--:R-:W-:-:S03]  /*1690*/  IMAD R17, R29, 0x100, R17 ;  /* 0x000001001d117824 */ /* 0x008fc600078e0211 */
[----:B------:R-:W3:Y:S04]  /*16a0*/  LDL.LU R29, [R1+0x3c] ;  /* 0x00003c00011d7983 */ /* 0x000ee80000300800 */
[----:B0-----:R-:W5:Y:S01]  /*16b0*/  LDL.LU R15, [R1+0x98] ;  /* 0x00009800010f7983 */ /* 0x001f620000300800 */
[----:B------:R-:W-:-:S03]  /*16c0*/  F2FP.F16.E4M3.UNPACK_B R0, R0 ;  /* 0x00000000ff00723e */ /* 0x000fc600020006ff */
[----:B------:R0:W-:Y:S02]  /*16d0*/  STS.U16 [R13+UR7+0x10800], R19 ;  /* 0x010800130d007988 */ /* 0x0001e40008000407 */
[----:B0-----:R-:W-:-:S05]  /*16e0*/  PRMT R19, R0, 0x7632, R19 ;  /* 0x0000763200137816 */ /* 0x001fca0000000013 */
[----:B------:R0:W-:Y:S01]  /*16f0*/  STS.U16 [R13+UR7+0x10e00], R19 ;  /* 0x010e00130d007988 */ /* 0x0001e20008000407 */
[----:B-----5:R-:W-:-:S03]  /*1700*/  IMAD R15, R24, 0x100, R15 ;  /* 0x00000100180f7824 */ /* 0x020fc600078e020f */
[----:B------:R-:W5:Y:S04]  /*1710*/  LDL.LU R24, [R1+0x6c] ;  /* 0x00006c0001187983 */ /* 0x000f680000300800 */
[----:B0-----:R-:W4:Y:S01]  /*1720*/  LDL.LU R19, [R1+0xa0] ;  /* 0x0000a00001137983 */ /* 0x001f220000300800 */
[----:B------:R-:W-:-:S03]  /*1730*/  F2FP.F16.E4M3.UNPACK_B R17, R17 ;  /* 0x00000011ff11723e */ /* 0x000fc600020006ff */
[----:B------:R0:W-:Y:S02]  /*1740*/  STS.U16 [R13+UR7+0x10c00], R0 ;  /* 0x010c00000d007988 */ /* 0x0001e40008000407 */
[----:B0-----:R-:W-:-:S05]  /*1750*/  PRMT R0, R17, 0x7632, R0 ;  /* 0x0000763211007816 */ /* 0x001fca0000000000 */
[----:B------:R0:W-:Y:S01]  /*1760*/  STS.U16 [R13+UR7+0x11200], R0 ;  /* 0x011200000d007988 */ /* 0x0001e20008000407 */
[----:B----4-:R-:W-:-:S03]  /*1770*/  IMAD R19, R20, 0x100, R19 ;  /* 0x0000010014137824 */ /* 0x010fc600078e0213 */
[----:B------:R-:W4:Y:S04]  /*1780*/  LDL.LU R20, [R1+0x38] ;  /* 0x0000380001147983 */ /* 0x000f280000300800 */
        /* <DEDUP_REMOVED lines=90> */
[----:B------:R-:W5:Y:S04]  /*1d30*/  LDL.LU R29, [R1+0x1494] ;  /* 0x00149400011d7983 */ /* 0x000f680000300800 */
[----:B0-----:R-:W2:Y:S01]  /*1d40*/  LDL.LU R17, [R1] ;  /* 0x0000000001117983 */ /* 0x001ea20000300800 */
[----:B------:R-:W-:-:S05]  /*1d50*/  F2FP.F16.E4M3.UNPACK_B R0, R0 ;  /* 0x00000000ff00723e */ /* 0x000fca00020006ff */
[----:B------:R-:W-:Y:S01]  /*1d60*/  STS.U16 [R13+UR7+0x14c00], R0 ;  /* 0x014c00000d007988 */ /* 0x000fe20008000407 */
[----:B------:R-:W-:Y:S02]  /*1d70*/  IMAD R2, R2, 0x100, R6 ;  /* 0x0000010002027824 */ /* 0x000fe400078e0206 */
[----:B------:R-:W-:Y:S02]  /*1d80*/  IMAD R10, R11, 0x100, R10 ;  /* 0x000001000b0a7824 */ /* 0x000fe400078e020a */
[----:B---3--:R-:W-:Y:S01]  /*1d90*/  IMAD R20, R20, 0x100, R26 ;  /* 0x0000010014147824 */ /* 0x008fe200078e021a */
[----:B------:R-:W-:Y:S01]  /*1da0*/  F2FP.F16.E4M3.UNPACK_B R2, R2 ;  /* 0x00000002ff02723e */ /* 0x000fe200020006ff */
[----:B------:R-:W-:Y:S01]  /*1db0*/  IMAD R12, R14, 0x100, R12 ;  /* 0x000001000e0c7824 */ /* 0x000fe200078e020c */
[----:B------:R-:W-:Y:S01]  /*1dc0*/  F2FP.F16.E4M3.UNPACK_B R10, R10 ;  /* 0x0000000aff0a723e */ /* 0x000fe200020006ff */
[----:B------:R-:W-:Y:S01]  /*1dd0*/  IMAD R3, R9, 0x100, R3 ;  /* 0x0000010009037824 */ /* 0x000fe200078e0203 */
[----:B------:R-:W-:Y:S01]  /*1de0*/  PRMT R6, R2, 0x7632, R6 ;  /* 0x0000763202067816 */ /* 0x000fe20000000006 */
[----:B------:R0:W-:Y:S01]  /*1df0*/  STS.U16 [R13+UR7+0x16000], R2 ;  /* 0x016000020d007988 */ /* 0x0001e20008000407 */
[----:B------:R-:W-:Y:S01]  /*1e00*/  F2FP.F16.E4M3.UNPACK_B R20, R20 ;  /* 0x00000014ff14723e */ /* 0x000fe200020006ff */
[----:B------:R-:W-:Y:S01]  /*1e10*/  IMAD R21, R22, 0x100, R21 ;  /* 0x0000010016157824 */ /* 0x000fe200078e0215 */
[----:B------:R-:W-:Y:S01]  /*1e20*/  F2FP.F16.E4M3.UNPACK_B R12, R12 ;  /* 0x0000000cff0c723e */ /* 0x000fe200020006ff */
[--C-:B------:R-:W-:Y:S01]  /*1e30*/  IMAD R7, R7, 0x100, R8.reuse ;  /* 0x0000010007077824 */ /* 0x100fe200078e0208 */
[----:B------:R-:W-:-:S02]  /*1e40*/  PRMT R8, R20, 0x7632, R8 ;  /* 0x0000763214087816 */ /* 0x000fc40000000008 */
[----:B0-----:R-:W-:Y:S02]  /*1e50*/  PRMT R2, R10, 0x7632, R2 ;  /* 0x000076320a027816 */ /* 0x001fe40000000002 */
[----:B------:R-:W-:-:S03]  /*1e60*/  F2FP.F16.E4M3.UNPACK_B R3, R3 ;  /* 0x00000003ff03723e */ /* 0x000fc600020006ff */
[----:B------:R0:W-:Y:S01]  /*1e70*/  STS.U16 [R13+UR7+0x16e00], R2 ;  /* 0x016e00020d007988 */ /* 0x0001e20008000407 */
[----:B------:R-:W-:-:S03]  /*1e80*/  F2FP.F16.E4M3.UNPACK_B R21, R21 ;  /* 0x00000015ff15723e */ /* 0x000fc600020006ff */
[----:B------:R1:W-:Y:S01]  /*1e90*/  STS.U16 [R13+UR7+0x15a00], R8 ;  /* 0x015a00080d007988 */ /* 0x0003e20008000407 */
[----:B0-----:R-:W-:-:S03]  /*1ea0*/  PRMT R2, R12, 0x7632, R2 ;  /* 0x000076320c027816 */ /* 0x001fc60000000002 */
[----:B------:R0:W-:Y:S01]  /*1eb0*/  STS.U16 [R13+UR7+0x16800], R3 ;  /* 0x016800030d007988 */ /* 0x0001e20008000407 */
[----:B-1----:R-:W-:-:S03]  /*1ec0*/  PRMT R8, R3, 0x7632, R8 ;  /* 0x0000763203087816 */ /* 0x002fc60000000008 */
[----:B------:R1:W-:Y:S01]  /*1ed0*/  STS.U16 [R13+UR7+0x17a00], R2 ;  /* 0x017a00020d007988 */ /* 0x0003e20008000407 */
[----:B0-----:R-:W-:Y:S01]  /*1ee0*/  PRMT R3, R21, 0x7632, R3 ;  /* 0x0000763215037816 */ /* 0x001fe20000000003 */
[----:B-1----:R-:W-:-:S04]  /*1ef0*/  IMAD.MOV.U32 R2, RZ, RZ, 0x3f800000 ;  /* 0x3f800000ff027424 */ /* 0x002fc800078e00ff */
[----:B------:R0:W-:Y:S04]  /*1f00*/  STS.U16 [R13+UR7+0x17200], R3 ;  /* 0x017200030d007988 */ /* 0x0001e80008000407 */
[----:B------:R1:W-:Y:S01]  /*1f10*/  STL [R1+0x520], R2 ;  /* 0x0005200201007387 */ /* 0x0003e20000100800 */
[----:B0-----:R-:W-:Y:S02]  /*1f20*/  IMAD.MOV.U32 R3, RZ, RZ, -0x800000 ;  /* 0xff800000ff037424 */ /* 0x001fe400078e00ff */
[----:B-1----:R-:W-:Y:S01]  /*1f30*/  IMAD.MOV.U32 R2, RZ, RZ, -0x800000 ;  /* 0xff800000ff027424 */ /* 0x002fe200078e00ff */
[----:B------:R-:W-:Y:S01]  /*1f40*/  F2FP.F16.E4M3.UNPACK_B R7, R7 ;  /* 0x00000007ff07723e */ /* 0x000fe200020006ff */
[----:B------:R-:W-:Y:S02]  /*1f50*/  IMAD R4, R5, 0x100, R4 ;  /* 0x0000010005047824 */ /* 0x000fe400078e0204 */
[----:B------:R-:W-:-:S02]  /*1f60*/  IMAD R23, R27, 0x100, R23 ;  /* 0x000001001b177824 */ /* 0x000fc400078e0217 */
[----:B------:R-:W-:Y:S01]  /*1f70*/  IMAD R16, R18, 0x100, R16 ;  /* 0x0000010012107824 */ /* 0x000fe200078e0210 */
[----:B------:R-:W-:Y:S02]  /*1f80*/  PRMT R5, R7, 0x7632, R5 ;  /* 0x0000763207057816 */ /* 0x000fe40000000005 */
[----:B------:R-:W-:Y:S02]  /*1f90*/  F2FP.F16.E4M3.UNPACK_B R4, R4 ;  /* 0x00000004ff04723e */ /* 0x000fe400020006ff */
[----:B------:R-:W-:Y:S02]  /*1fa0*/  F2FP.F16.E4M3.UNPACK_B R19, R19 ;  /* 0x00000013ff13723e */ /* 0x000fe400020006ff */
[----:B------:R-:W-:Y:S02]  /*1fb0*/  F2FP.F16.E4M3.UNPACK_B R23, R23 ;  /* 0x00000017ff17723e */ /* 0x000fe400020006ff */
[----:B------:R-:W-:Y:S01]  /*1fc0*/  F2FP.F16.E4M3.UNPACK_B R16, R16 ;  /* 0x00000010ff10723e */ /* 0x000fe200020006ff */
[----:B------:R0:W-:Y:S04]  /*1fd0*/  STS.U16 [R13+UR7+0x15c00], R7 ;  /* 0x015c00070d007988 */ /* 0x0001e80008000407 */
[----:B------:R1:W-:Y:S04]  /*1fe0*/  STS.U16 [R13+UR7+0x14400], R15 ;  /* 0x0144000f0d007988 */ /* 0x0003e80008000407 */
[----:B------:R3:W-:Y:S01]  /*1ff0*/  STS.U16 [R13+UR7+0x15e00], R5 ;  /* 0x015e00050d007988 */ /* 0x0007e20008000407 */
[----:B0-----:R-:W-:-:S03]  /*2000*/  PRMT R7, R4, 0x7632, R7 ;  /* 0x0000763204077816 */ /* 0x001fc60000000007 */
[----:B------:R0:W-:Y:S01]  /*2010*/  STS.U16 [R13+UR7+0x16400], R4 ;  /* 0x016400040d007988 */ /* 0x0001e20008000407 */
[----:B-1----:R-:W-:Y:S02]  /*2020*/  PRMT R15, R19, 0x7632, R15 ;  /* 0x00007632130f7816 */ /* 0x002fe4000000000f */
[----:B---3--:R-:W-:Y:S02]  /*2030*/  PRMT R5, R16, 0x7632, R5 ;  /* 0x0000763210057816 */ /* 0x008fe40000000005 */
[----:B0-----:R-:W-:Y:S01]  /*2040*/  PRMT R4, R23, 0x7632, R4 ;  /* 0x0000763217047816 */ /* 0x001fe20000000004 */
[----:B------:R-:W-:Y:S04]  /*2050*/  STS.U16 [R13+UR7+0x14800], R19 ;  /* 0x014800130d007988 */ /* 0x000fe80008000407 */
        /* <DEDUP_REMOVED lines=11> */
[----:B------:R-:W-:Y:S01]  /*2110*/  STS.U16 [R13+UR7+0x17e00], R5 ;  /* 0x017e00050d007988 */ /* 0x000fe20008000407 */
[--C-:B-----5:R-:W-:Y:S01]  /*2120*/  IMAD R28, R28, 0x100, R29.reuse ;  /* 0x000001001c1c7824 */ /* 0x120fe200078e021d */
[----:B------:R-:W-:-:S04]  /*2130*/  PRMT R29, R0, 0x7632, R29 ;  /* 0x00007632001d7816 */ /* 0x000fc8000000001d */
[----:B------:R-:W-:-:S04]  /*2140*/  F2FP.F16.E4M3.UNPACK_B R28, R28 ;  /* 0x0000001cff1c723e */ /* 0x000fc800020006ff */
[----:B------:R-:W-:-:S05]  /*2150*/  PRMT R0, R28, 0x7632, R0 ;  /* 0x000076321c007816 */ /* 0x000fca0000000000 */
[----:B------:R0:W-:Y:S02]  /*2160*/  STS.U16 [R13+UR7+0x15600], R0 ;  /* 0x015600000d007988 */ /* 0x0001e40008000407 */
[----:B0-----:R-:W0:Y:S02]  /*2170*/  LDC R0, c[0x0][0x280] ;  /* 0x0000a000ff007b82 */ /* 0x001e240000000800 */
[----:B0-----:R-:W-:Y:S01]  /*2180*/  ISETP.GE.AND P0, PT, R0, 0x1, PT ;  /* 0x000000010000780c */ /* 0x001fe20003f06270 */
[----:B------:R-:W-:-:S05]  /*2190*/  IMAD.MOV.U32 R0, RZ, RZ, -0x800000 ;  /* 0xff800000ff007424 */ /* 0x000fca00078e00ff */
[----:B------:R-:W-:Y:S04]  /*21a0*/  STL [R1+0x340], R0 ;  /* 0x0003400001007387 */ /* 0x000fe80000100800 */
[----:B------:R0:W-:Y:S04]  /*21b0*/  STL [R1+0x33c], R3 ;  /* 0x00033c0301007387 */ /* 0x0001e80000100800 */
[----:B------:R1:W-:Y:S04]  /*21c0*/  STL [R1+0x334], R2 ;  /* 0x0003340201007387 */ /* 0x0003e80000100800 */
[----:B------:R3:W-:Y:S01]  /*21d0*/  STL [R1+0x330], R0 ;  /* 0x0003300001007387 */ /* 0x0007e20000100800 */
[----:B0-----:R-:W-:-:S02]  /*21e0*/  IMAD.MOV.U32 R3, RZ, RZ, 0x3f800000 ;  /* 0x3f800000ff037424 */ /* 0x001fc400078e00ff */
[----:B-1----:R-:W-:-:S03]  /*21f0*/  IMAD.MOV.U32 R2, RZ, RZ, 0x3f800000 ;  /* 0x3f800000ff027424 */ /* 0x002fc600078e00ff */
[----:B------:R0:W-:Y:S01]  /*2200*/  STL [R1+0x524], R3 ;  /* 0x0005240301007387 */ /* 0x0001e20000100800 */
[----:B---3--:R-:W-:-:S03]  /*2210*/  IMAD.MOV.U32 R0, RZ, RZ, 0x3f800000 ;  /* 0x3f800000ff007424 */ /* 0x008fc600078e00ff */
[----:B------:R0:W-:Y:S04]  /*2220*/  STL [R1+0x528], R2 ;  /* 0x0005280201007387 */ /* 0x0001e80000100800 */
[----:B------:R0:W-:Y:S04]  /*2230*/  STL [R1+0x4b0], RZ ;  /* 0x0004b0ff01007387 */ /* 0x0001e80000100800 */
[----:B------:R0:W-:Y:S04]  /*2240*/  STL [R1+0x52c], R0 ;  /* 0x00052c0001007387 */ /* 0x0001e80000100800 */
[----:B------:R0:W-:Y:S04]  /*2250*/  STL [R1+0x4b4], RZ ;  /* 0x0004b4ff01007387 */ /* 0x0001e80000100800 */
        /* <DEDUP_REMOVED lines=44> */
[----:B------:R0:W-:Y:S01]  /*2520*/  STL [R1+0x3e8], RZ ;  /* 0x0003e8ff01007387 */ /* 0x0001e20000100800 */
[----:B--2---:R-:W-:-:S03]  /*2530*/  IMAD R17, R17, 0x100, R24 ;  /* 0x0000010011117824 */ /* 0x004fc600078e0218 */
[----:B------:R0:W-:Y:S04]  /*2540*/  STL [R1+0x3ec], RZ ;  /* 0x0003ecff01007387 */ /* 0x0001e80000100800 */
[----:B------:R0:W-:Y:S04]  /*2550*/  STL [R1+0x400], RZ ;  /* 0x000400ff01007387 */ /* 0x0001e80000100800 */
[----:B------:R0:W-:Y:S04]  /*2560*/  STL [R1+0x404], RZ ;  /* 0x000404ff01007387 */ /* 0x0001e80000100800 */
[----:B------:R0:W-:Y:S01]  /*2570*/  STL [R1+0x408], RZ ;  /* 0x000408ff01007387 */ /* 0x0001e20000100800 */
[----:B------:R-:W1:Y:S03]  /*2580*/  S2R R24, SR_TID.X ;  /* 0x0000000000187919 */ /* 0x000e660000002100 */
        /* <DEDUP_REMOVED lines=13> */
[----:B------:R-:W-:-:S04]  /*2660*/  F2FP.F16.E4M3.UNPACK_B R25, R17 ;  /* 0x00000011ff19723e */ /* 0x000fc800020006ff */
[----:B------:R-:W-:Y:S01]  /*2670*/  PRMT R17, R25, 0x7632, R17 ;  /* 0x0000763219117816 */ /* 0x000fe20000000011 */
[----:B------:R0:W-:Y:S01]  /*2680*/  STS.U16 [R13+UR7+0x14e00], R29 ;  /* 0x014e001d0d007988 */ /* 0x0001e20008000407 */
[----:B-1----:R-:W-:-:S03]  /*2690*/  LOP3.LUT R24, R24, 0xff, RZ, 0xc0, !PT ;  /* 0x000000ff18187812 */ /* 0x002fc600078ec0ff */
[----:B------:R0:W-:Y:S04]  /*26a0*/  STS.U16 [R13+UR7+0x15000], R25 ;  /* 0x015000190d007988 */ /* 0x0001e80008000407 */
[----:B------:R0:W-:Y:S04]  /*26b0*/  STS.U16 [R13+UR7+0x15200], R17 ;  /* 0x015200110d007988 */ /* 0x0001e80008000407 */
[----:B------:R0:W-:Y:S01]  /*26c0*/  STS.U16 [R13+UR7+0x15400], R28 ;  /* 0x0154001c0d007988 */ /* 0x0001e20008000407 */
[----:B------:R-:W-:Y:S05]  /*26d0*/  @!P0 BRA `(.L_x_0) ;  /* 0x00000300008c8947 */ /* 0x000fea0003800000 */
[----:B0-----:R-:W0:Y:S01]  /*26e0*/  S2R R29, SR_TID.X ;  /* 0x00000000001d7919 */ /* 0x001e220000002100 */
[----:B------:R-:W1:Y:S01]  /*26f0*/  LDC.64 R2, c[0x0][0x250] ;  /* 0x00009400ff027b82 */ /* 0x000e620000000a00 */
[----:B------:R-:W-:Y:S01]  /*2700*/  ULDC UR6, c[0x0][0x268] ;  /* 0x00009a0000067ab9 */ /* 0x000fe20000000800 */
[----:B------:R-:W-:Y:S01]  /*2710*/  ULDC.64 UR4, c[0x0][0x260] ;  /* 0x0000980000047ab9 */ /* 0x000fe20000000a00 */
[----:B------:R-:W-:Y:S01]  /*2720*/  ULDC UR12, c[0x0][0x238] ;  /* 0x00008e00000c7ab9 */ /* 0x000fe20000000800 */
[----:B------:R-:W-:Y:S01]  /*2730*/  UIMAD UR4, UR8, UR4, URZ ;  /* 0x00000004080472a4 */ /* 0x000fe2000f8e023f */
[----:B------:R-:W-:Y:S01]  /*2740*/  ULDC UR13, c[0x0][0x264] ;  /* 0x00009900000d7ab9 */ /* 0x000fe20000000800 */
[----:B------:R-:W-:Y:S02]  /*2750*/  ULDC UR14, c[0x0][0x254] ;  /* 0x00009500000e7ab9 */ /* 0x000fe40000000800 */
[----:B------:R-:W2:Y:S01]  /*2760*/  LDC.64 R4, c[0x0][0x218] ;  /* 0x00008600ff047b82 */ /* 0x000ea20000000a00 */
[----:B------:R-:W-:-:S07]  /*2770*/  ULDC UR15, c[0x0][0x254] ;  /* 0x00009500000f7ab9 */ /* 0x000fce0000000800 */
[----:B------:R-:W3:Y:S08]  /*2780*/  LDC R19, c[0x0][0x268] ;  /* 0x00009a00ff137b82 */ /* 0x000ef00000000800 */
[----:B------:R-:W4:Y:S01]  /*2790*/  LDC R8, c[0x0][0x268] ;  /* 0x00009a00ff087b82 */ /* 0x000f220000000800 */
[----:B-1----:R-:W-:Y:S01]  /*27a0*/  IMAD R2, R2, UR8, RZ ;  /* 0x0000000802027c24 */ /* 0x002fe2000f8e02ff */
[----:B------:R3:W-:Y:S01]  /*27b0*/  STL [R1+0x1564], R3 ;  /* 0x0015640301007387 */ /* 0x0007e20000100800 */
[----:B0-----:R-:W-:-:S05]  /*27c0*/  SHF.R.U32.HI R9, RZ, 0x7, R29 ;  /* 0x00000007ff097819 */ /* 0x001fca000001161d */
[----:B------:R-:W0:Y:S01]  /*27d0*/  LDC R15, c[0x0][0x258] ;  /* 0x00009600ff0f7b82 */ /* 0x000e220000000800 */
[C---:B--2---:R-:W-:Y:S02]  /*27e0*/  IADD3 R12, P0, R2.reuse, R4, RZ ;  /* 0x00000004020c7210 */ /* 0x044fe40007f1e0ff */
[----:B------:R-:W-:Y:S02]  /*27f0*/  SGXT.U32 R4, R9, 0x1 ;  /* 0x000000010904781a */ /* 0x000fe40000000000 */
[----:B------:R-:W-:Y:S02]  /*2800*/  LOP3.LUT R17, R29, 0x7f, RZ, 0xc0, !PT ;  /* 0x0000007f1d117812 */ /* 0x000fe400078ec0ff */
[----:B------:R-:W-:Y:S01]  /*2810*/  LEA.HI.X.SX32 R2, R2, R5, 0x1, P0 ;  /* 0x0000000502027211 */ /* 0x000fe200000f0eff */
[----:B------:R-:W1:Y:S01]  /*2820*/  LDC R0, c[0x0][0x268] ;  /* 0x00009a00ff007b82 */ /* 0x000e620000000800 */
[----:B------:R-:W-:Y:S02]  /*2830*/  IMAD R4, R4, UR6, RZ ;  /* 0x0000000604047c24 */ /* 0x000fe4000f8e02ff */
[----:B------:R-:W-:Y:S01]  /*2840*/  IMAD R17, R17, UR5, RZ ;  /* 0x0000000511117c24 */ /* 0x000fe2000f8e02ff */
[----:B------:R-:W-:Y:S01]  /*2850*/  USHF.R.S32.HI UR5, URZ, 0x1f, UR4 ;  /* 0x0000001f3f057899 */ /* 0x000fe20008011404 */
[----:B---3--:R-:W-:Y:S01]  /*2860*/  IMAD R3, R19, 0x2, R4 ;  /* 0x0000000213037824 */ /* 0x008fe200078e0204 */
[----:B------:R-:W-:Y:S02]  /*2870*/  STL [R1+0x15ec], R4 ;  /* 0x0015ec0401007387 */ /* 0x000fe40000100800 */
[----:B------:R-:W2:Y:S01]  /*2880*/  LDC.64 R6, c[0x0][0x220] ;  /* 0x00008800ff067b82 */ /* 0x000ea20000000a00 */
[----:B----4-:R-:W-:-:S05]  /*2890*/  IMAD R3, R8, 0x2, R3 ;  /* 0x0000000208037824 */ /* 0x010fca00078e0203 */
[----:B------:R1:W-:Y:S02]  /*28a0*/  STL [R1+0xa4], R3 ;  /* 0x0000a40301007387 */ /* 0x0003e40000100800 */
[----:B------:R-:W3:Y:S01]  /*28b0*/  LDC R13, c[0x0][0x268] ;  /* 0x00009a00ff0d7b82 */ /* 0x000ee20000000800 */
[----:B0-----:R-:W-:-:S04]  /*28c0*/  IMAD R19, R24, R15, RZ ;  /* 0x0000000f18137224 */ /* 0x001fc800078e02ff */
[----:B------:R-:W-:-:S03]  /*28d0*/  IMAD R15, R15, 0x100, R19 ;  /* 0x000001000f0f7824 */ /* 0x000fc600078e0213 */
[----:B------:R-:W0:Y:S01]  /*28e0*/  LDC R10, c[0x0][0x268] ;  /* 0x00009a00ff0a7b82 */ /* 0x000e220000000800 */
[----:B-1----:R-:W-:Y:S01]  /*28f0*/  IMAD R3, R0, 0x2, R3 ;  /* 0x0000000200037824 */ /* 0x002fe200078e0203 */
[----:B------:R-:W-:-:S06]  /*2900*/  IADD3 R4, P1, R15, R12, RZ ;  /* 0x0000000c0f047210 */ /* 0x000fcc0007f3e0ff */
[----:B------:R-:W1:Y:S01]  /*2910*/  LDC R9, c[0x0][0x268] ;  /* 0x00009a00ff097b82 */ /* 0x000e620000000800 */
[----:B--2---:R-:W-:Y:S02]  /*2920*/  IADD3 R0, P2, P3, R17, UR4, R6 ;  /* 0x0000000411007c10 */ /* 0x004fe4000fb5e006 */
[----:B------:R-:W-:-:S03]  /*2930*/  IADD3 R6, P0, R19, R12, RZ ;  /* 0x0000000c13067210 */ /* 0x000fc60007f1e0ff */
[----:B------:R3:W-:Y:S02]  /*2940*/  STL [R1+0x15f0], R0 ;  /* 0x0015f00001007387 */ /* 0x0007e40000100800 */
[----:B------:R-:W2:Y:S02]  /*2950*/  LDC R11, c[0x0][0x268] ;  /* 0x00009a00ff0b7b82 */ /* 0x000ea40000000800 */
[----:B------:R4:W-:Y:S04]  /*2960*/  STL [R1+0xc], R3 ;  /* 0x00000c0301007387 */ /* 0x0009e80000100800 */
[----:B------:R5:W-:Y:S01]  /*2970*/  STL [R1+0x324], R6 ;  /* 0x0003240601007387 */ /* 0x000be20000100800 */
[----:B---3--:R-:W-:Y:S01]  /*2980*/  IMAD R0, R13, 0x2, R3 ;  /* 0x000000020d007824 */ /* 0x008fe200078e0203 */
[----:B------:R-:W3:Y:S02]  /*2990*/  LDC R29, c[0x0][0x268] ;  /* 0x00009a00ff1d7b82 */ /* 0x000ee40000000800 */
[----:B------:R-:W-:Y:S01]  /*29a0*/  STL [R1+0x328], R4 ;  /* 0x0003280401007387 */ /* 0x000fe20000100800 */
[----:B----4-:R-:W-:-:S03]  /*29b0*/  LEA.HI.X.SX32 R3, R19, R2, 0x1, P0 ;  /* 0x0000000213037211 */ /* 0x010fc600000f0eff */
[----:B------:R0:W-:Y:S01]  /*29c0*/  STL [R1+0xa8], R0 ;  /* 0x0000a80001007387 */ /* 0x0001e20000100800 */
[----:B-----5:R-:W-:Y:S01]  /*29d0*/  SHF.R.S32.HI R6, RZ, 0x1f, R17 ;  /* 0x0000001fff067819 */ /* 0x020fe20000011411 */
[----:B------:R-:W4:Y:S02]  /*29e0*/  LDC R28, c[0x0][0x268] ;  /* 0x00009a00ff1c7b82 */ /* 0x000f240000000800 */
[----:B------:R5:W-:Y:S01]  /*29f0*/  STL [R1+0x4d4], R3 ;  /* 0x0004d40301007387 */ /* 0x000be20000100800 */
[----:B0-----:R-:W-:-:S05]  /*2a00*/  IMAD R0, R10, 0x2, R0 ;  /* 0x000000020a007824 */ /* 0x001fca00078e0200 */
[----:B------:R-:W0:Y:S01]  /*2a10*/  LDC R5, c[0x0][0x268] ;  /* 0x00009a00ff057b82 */ /* 0x000e220000000800 */
[----:B-----5:R-:W-:Y:S02]  /*2a20*/  LEA.HI.X.SX32 R3, R15, R2, 0x1, P1 ;  /* 0x000000020f037211 */ /* 0x020fe400008f0eff */
[----:B------:R-:W-:-:S05]  /*2a30*/  IADD3.X R2, R6, UR5, R7, P2, P3 ;  /* 0x0000000506027c10 */ /* 0x000fca00097e6407 */
[----:B------:R-:W5:Y:S01]  /*2a40*/  LDC R8, c[0x0][0x268] ;  /* 0x00009a00ff087b82 */ /* 0x000f620000000800 */
[----:B------:R-:W-:Y:S04]  /*2a50*/  STL [R1+0x15e4], R2 ;  /* 0x0015e40201007387 */ /* 0x000fe80000100800 */
[----:B------:R-:W-:Y:S03]  /*2a60*/  STL [R1+0x4d8], R3 ;  /* 0x0004d80301007387 */ /* 0x000fe60000100800 */
[----:B------:R-:W5:Y:S01]  /*2a70*/  LDC R7, c[0x0][0x268] ;  /* 0x00009a00ff077b82 */ /* 0x000f620000000800 */
[----:B------:R1:W-:Y:S07]  /*2a80*/  STL [R1+0x8], R0 ;  /* 0x0000080001007387 */ /* 0x0003ee0000100800 */
[----:B------:R-:W5:Y:S01]  /*2a90*/  LDC R13, c[0x0][0x268] ;  /* 0x00009a00ff0d7b82 */ /* 0x000f620000000800 */
[----:B-1----:R-:W-:-:S07]  /*2aa0*/  IMAD R0, R9, 0x2, R0 ;  /* 0x0000000209007824 */ /* 0x002fce00078e0200 */
[----:B------:R-:W1:Y:S01]  /*2ab0*/  LDC R9, c[0x0][0x268] ;  /* 0x00009a00ff097b82 */ /* 0x000e620000000800 */
[----:B------:R2:W-:Y:S07]  /*2ac0*/  STL [R1+0x4], R0 ;  /* 0x0000040001007387 */ /* 0x0005ee0000100800 */
[----:B------:R-:W1:Y:S01]  /*2ad0*/  LDC R10, c[0x0][0x268] ;  /* 0x00009a00ff0a7b82 */ /* 0x000e620000000800 */
[----:B--2---:R-:W-:-:S04]  /*2ae0*/  IMAD R0, R11, 0x2, R0 ;  /* 0x000000020b007824 */ /* 0x004fc800078e0200 */
[----:B---3--:R-:W-:-:S03]  /*2af0*/  IMAD R29, R29, 0x2, R0 ;  /* 0x000000021d1d7824 */ /* 0x008fc600078e0200 */
[----:B------:R-:W2:Y:S01]  /*2b00*/  LDC R11, c[0x0][0x268] ;  /* 0x00009a00ff0b7b82 */ /* 0x000ea20000000800 */
[----:B------:R-:W-:Y:S01]  /*2b10*/  STL [R1], R0 ;  /* 0x0000000001007387 */ /* 0x000fe20000100800 */
[----:B----4-:R-:W-:-:S03]  /*2b20*/  IMAD R28, R28, 0x2, R29 ;  /* 0x000000021c1c7824 */ /* 0x010fc600078e021d */
[----:B------:R-:W-:Y:S01]  /*2b30*/  STL [R1+0x15d0], R29 ;  /* 0x0015d01d01007387 */ /* 0x000fe20000100800 */
[----:B0-----:R-:W-:Y:S02]  /*2b40*/  IMAD R5, R5, 0x2, R28 ;  /* 0x0000000205057824 */ /* 0x001fe400078e021c */
[----:B------:R-:W0:Y:S01]  /*2b50*/  LDC R12, c[0x0][0x268] ;  /* 0x00009a00ff0c7b82 */ /* 0x000e220000000800 */
[----:B------:R-:W-:Y:S01]  /*2b60*/  STL [R1+0x15c4], R28 ;  /* 0x0015c41c01007387 */ /* 0x000fe20000100800 */
[----:B-----5:R-:W-:-:S03]  /*2b70*/  IMAD R6, R8, 0x2, R5 ;  /* 0x0000000208067824 */ /* 0x020fc600078e0205 */
[----:B------:R-:W-:Y:S01]  /*2b80*/  STL [R1+0x15c8], R5 ;  /* 0x0015c80501007387 */ /* 0x000fe20000100800 */
[----:B------:R-:W-:Y:S02]  /*2b90*/  IMAD R7, R7, 0x2, R6 ;  /* 0x0000000207077824 */ /* 0x000fe400078e0206 */
[----:B------:R-:W3:Y:S01]  /*2ba0*/  LDC R15, c[0x0][0x268] ;  /* 0x00009a00ff0f7b82 */ /* 0x000ee20000000800 */
[----:B------:R-:W-:Y:S01]  /*2bb0*/  STL [R1+0x15cc], R6 ;  /* 0x0015cc0601007387 */ /* 0x000fe20000100800 */
[----:B------:R-:W-:-:S03]  /*2bc0*/  IMAD R8, R13, 0x2, R7 ;  /* 0x000000020d087824 */ /* 0x000fc600078e0207 */
[----:B------:R-:W-:Y:S01]  /*2bd0*/  STL [R1+0x15d4], R7 ;  /* 0x0015d40701007387 */ /* 0x000fe20000100800 */
[----:B-1----:R-:W-:Y:S02]  /*2be0*/  IMAD R9, R9, 0x2, R8 ;  /* 0x0000000209097824 */ /* 0x002fe400078e0208 */
[----:B------:R-:W1:Y:S01]  /*2bf0*/  LDC R14, c[0x0][0x268] ;  /* 0x00009a00ff0e7b82 */ /* 0x000e620000000800 */
[----:B------:R-:W-:Y:S01]  /*2c00*/  STL [R1+0x15d8], R8 ;  /* 0x0015d80801007387 */ /* 0x000fe20000100800 */
[----:B------:R-:W-:-:S03]  /*2c10*/  IMAD R10, R10, 0x2, R9 ;  /* 0x000000020a0a7824 */ /* 0x000fc600078e0209 */
[----:B------:R-:W-:Y:S01]  /*2c20*/  STL [R1+0x15dc], R9 ;  /* 0x0015dc0901007387 */ /* 0x000fe20000100800 */
[----:B--2---:R-:W-:Y:S02]  /*2c30*/  IMAD R11, R11, 0x2, R10 ;  /* 0x000000020b0b7824 */ /* 0x004fe400078e020a */
[----:B------:R-:W2:Y:S01]  /*2c40*/  LDC R16, c[0x0][0x268] ;  /* 0x00009a00ff107b82 */ /* 0x000ea20000000800 */
[----:B------:R-:W-:Y:S01]  /*2c50*/  STL [R1+0x15e0], R10 ;  /* 0x0015e00a01007387 */ /* 0x000fe20000100800 */
[----:B0-----:R-:W-:-:S03]  /*2c60*/  IMAD R12, R12, 0x2, R11 ;  /* 0x000000020c0c7824 */ /* 0x001fc600078e020b */
[----:B------:R-:W-:Y:S03]  /*2c70*/  STL [R1+0x15e8], R11 ;  /* 0x0015e80b01007387 */ /* 0x000fe60000100800 */
[----:B------:R-:W0:Y:S01]  /*2c80*/  LDC R18, c[0x0][0x268] ;  /* 0x00009a00ff127b82 */ /* 0x000e220000000800 */
[----:B---3--:R-:W-:Y:S01]  /*2c90*/  IMAD R13, R15, 0x2, R12 ;  /* 0x000000020f0d7824 */ /* 0x008fe200078e020c */
[----:B------:R-:W-:Y:S04]  /*2ca0*/  STL [R1+0x15f4], R12 ;  /* 0x0015f40c01007387 */ /* 0x000fe80000100800 */
[----:B------:R-:W-:Y:S02]  /*2cb0*/  STL [R1+0x15f8], R13 ;  /* 0x0015f80d01007387 */ /* 0x000fe40000100800 */
[----:B------:R-:W3:Y:S01]  /*2cc0*/  LDC R17, c[0x0][0x268] ;  /* 0x00009a00ff117b82 */ /* 0x000ee20000000800 */
[----:B-1----:R-:W-:-:S05]  /*2cd0*/  IMAD R14, R14, 0x2, R13 ;  /* 0x000000020e0e7824 */ /* 0x002fca00078e020d */
[----:B------:R-:W-:Y:S02]  /*2ce0*/  STL [R1+0x15fc], R14 ;  /* 0x0015fc0e01007387 */ /* 0x000fe40000100800 */
[----:B------:R-:W1:Y:S01]  /*2cf0*/  LDC R19, c[0x0][0x268] ;  /* 0x00009a00ff137b82 */ /* 0x000e620000000800 */
[----:B--2---:R-:W-:-:S05]  /*2d00*/  IMAD R15, R16, 0x2, R14 ;  /* 0x00000002100f7824 */ /* 0x004fca00078e020e */
[----:B------:R-:W-:Y:S02]  /*2d10*/  STL [R1+0x1600], R15 ;  /* 0x0016000f01007387 */ /* 0x000fe40000100800 */
[----:B------:R-:W2:Y:S01]  /*2d20*/  LDC R21, c[0x0][0x268] ;  /* 0x00009a00ff157b82 */ /* 0x000ea20000000800 */
[----:B0-----:R-:W-:-:S05]  /*2d30*/  IMAD R16, R18, 0x2, R15 ;  /* 0x0000000212107824 */ /* 0x001fca00078e020f */
[----:B------:R-:W-:Y:S02]  /*2d40*/  STL [R1+0x1604], R16 ;  /* 0x0016041001007387 */ /* 0x000fe40000100800 */
[----:B------:R-:W0:Y:S01]  /*2d50*/  LDC R20, c[0x0][0x268] ;  /* 0x00009a00ff147b82 */ /* 0x000e220000000800 */
[----:B---3--:R-:W-:-:S05]  /*2d60*/  IMAD R17, R17, 0x2, R16 ;  /* 0x0000000211117824 */ /* 0x008fca00078e0210 */
[----:B------:R3:W-:Y:S02]  /*2d70*/  STL [R1+0x1608], R17 ;  /* 0x0016081101007387 */ /* 0x0007e40000100800 */
[----:B------:R-:W4:Y:S01]  /*2d80*/  LDC R22, c[0x0][0x268] ;  /* 0x00009a00ff167b82 */ /* 0x000f220000000800 */
[----:B-1----:R-:W-:-:S07]  /*2d90*/  IMAD R18, R19, 0x2, R17 ;  /* 0x0000000213127824 */ /* 0x002fce00078e0211 */
[----:B---3--:R-:W1:Y:S01]  /*2da0*/  LDC R17, c[0x0][0x268] ;  /* 0x00009a00ff117b82 */ /* 0x008e620000000800 */
[----:B--2---:R-:W-:-:S07]  /*2db0*/  IMAD R19, R21, 0x2, R18 ;  /* 0x0000000215137824 */ /* 0x004fce00078e0212 */
[----:B------:R-:W2:Y:S01]  /*2dc0*/  LDC R24, c[0x0][0x268] ;  /* 0x00009a00ff187b82 */ /* 0x000ea20000000800 */
[----:B0-----:R-:W-:-:S07]  /*2dd0*/  IMAD R20, R20, 0x2, R19 ;  /* 0x0000000214147824 */ /* 0x001fce00078e0213 */
[----:B------:R-:W0:Y:S01]  /*2de0*/  LDC R23, c[0x0][0x268] ;  /* 0x00009a00ff177b82 */ /* 0x000e220000000800 */
[----:B----4-:R-:W-:-:S07]  /*2df0*/  IMAD R21, R22, 0x2, R20 ;  /* 0x0000000216157824 */ /* 0x010fce00078e0214 */
[----:B------:R-:W3:Y:S01]  /*2e00*/  LDC R25, c[0x0][0x268] ;  /* 0x00009a00ff197b82 */ /* 0x000ee20000000800 */
[----:B-1----:R1:W-:Y:S04]  /*2e10*/  STL [R1+0x1610], R17 ;  /* 0x0016101101007387 */ /* 0x0023e80000100800 */
[----:B------:R4:W-:Y:S03]  /*2e20*/  STL [R1+0x160c], R18 ;  /* 0x00160c1201007387 */ /* 0x0009e60000100800 */
[----:B------:R-:W5:Y:S01]  /*2e30*/  LDC R27, c[0x0][0x268] ;  /* 0x00009a00ff1b7b82 */ /* 0x000f620000000800 */
[----:B--2---:R-:W-:-:S07]  /*2e40*/  IMAD R22, R24, 0x2, R21 ;  /* 0x0000000218167824 */ /* 0x004fce00078e0215 */
[----:B------:R-:W2:Y:S01]  /*2e50*/  LDC R26, c[0x0][0x268] ;  /* 0x00009a00ff1a7b82 */ /* 0x000ea20000000800 */
[----:B0-----:R-:W-:-:S07]  /*2e60*/  IMAD R23, R23, 0x2, R22 ;  /* 0x0000000217177824 */ /* 0x001fce00078e0216 */
[----:B------:R-:W0:Y:S01]  /*2e70*/  LDC R6, c[0x0][0x268] ;  /* 0x00009a00ff067b82 */ /* 0x000e220000000800 */
[----:B---3--:R-:W-:-:S07]  /*2e80*/  IMAD R24, R25, 0x2, R23 ;  /* 0x0000000219187824 */ /* 0x008fce00078e0217 */
[----:B-1----:R-:W4:Y:S01]  /*2e90*/  LDC R17, c[0x0][0x268] ;  /* 0x00009a00ff117b82 */ /* 0x002f220000000800 */
[----:B-----5:R-:W-:-:S04]  /*2ea0*/  IMAD R25, R27, 0x2, R24 ;  /* 0x000000021b197824 */ /* 0x020fc800078e0218 */
[----:B--2---:R-:W-:-:S03]  /*2eb0*/  IMAD R26, R26, 0x2, R25 ;  /* 0x000000021a1a7824 */ /* 0x004fc600078e0219 */
[----:B------:R-:W1:Y:S01]  /*2ec0*/  LDC R16, c[0x0][0x268] ;  /* 0x00009a00ff107b82 */ /* 0x000e620000000800 */
[----:B0-----:R-:W-:-:S07]  /*2ed0*/  IMAD R27, R6, 0x2, R26 ;  /* 0x00000002061b7824 */ /* 0x001fce00078e021a */
[----:B------:R-:W0:Y:S01]  /*2ee0*/  LDC R15, c[0x0][0x268] ;  /* 0x00009a00ff0f7b82 */ /* 0x000e220000000800 */
[----:B----4-:R-:W-:-:S07]  /*2ef0*/  IMAD R18, R17, 0x2, R27 ;  /* 0x0000000211127824 */ /* 0x010fce00078e021b */
[----:B------:R-:W2:Y:S08]  /*2f00*/  LDC R14, c[0x0][0x268] ;  /* 0x00009a00ff0e7b82 */ /* 0x000eb00000000800 */
[----:B------:R-:W3:Y:S08]  /*2f10*/  LDC R17, c[0x0][0x268] ;  /* 0x00009a00ff117b82 */ /* 0x000ef00000000800 */
[----:B------:R-:W4:Y:S08]  /*2f20*/  LDC R3, c[0x0][0x268] ;  /* 0x00009a00ff037b82 */ /* 0x000f300000000800 */
[----:B------:R-:W5:Y:S01]  /*2f30*/  LDC R13, c[0x0][0x268] ;  /* 0x00009a00ff0d7b82 */ /* 0x000f620000000800 */
[----:B---3--:R-:W-:-:S07]  /*2f40*/  IMAD R18, R17, 0x2, R18 ;  /* 0x0000000211127824 */ /* 0x008fce00078e0212 */
[----:B------:R-:W3:Y:S08]  /*2f50*/  LDC R12, c[0x0][0x268] ;  /* 0x00009a00ff0c7b82 */ /* 0x000ef00000000800 */
[----:B------:R-:W1:Y:S08]  /*2f60*/  LDC R17, c[0x0][0x268] ;  /* 0x00009a00ff117b82 */ /* 0x000e700000000800 */
[----:B------:R-:W3:Y:S08]  /*2f70*/  LDC R0, c[0x0][0x268] ;  /* 0x00009a00ff007b82 */ /* 0x000ef00000000800 */
[----:B------:R-:W3:Y:S01]  /*2f80*/  LDC R9, c[0x0][0x268] ;  /* 0x00009a00ff097b82 */ /* 0x000ee20000000800 */
[----:B-1----:R-:W-:-:S07]  /*2f90*/  IMAD R18, R17, 0x2, R18 ;  /* 0x0000000211127824 */ /* 0x002fce00078e0212 */
[----:B------:R-:W1:Y:S01]  /*2fa0*/  LDC R7, c[0x0][0x268] ;  /* 0x00009a00ff077b82 */ /* 0x000e620000000800 */
[----:B------:R0:W-:Y:S07]  /*2fb0*/  STL [R1+0x10], R18 ;  /* 0x0000101201007387 */ /* 0x0001ee0000100800 */
[----:B------:R-:W0:Y:S08]  /*2fc0*/  LDC R17, c[0x0][0x268] ;  /* 0x00009a00ff117b82 */ /* 0x000e300000000800 */
[----:B------:R-:W1:Y:S08]  /*2fd0*/  LDC R5, c[0x0][0x268] ;  /* 0x00009a00ff057b82 */ /* 0x000e700000000800 */
[----:B------:R-:W1:Y:S01]  /*2fe0*/  LDC R28, c[0x0][0x268] ;  /* 0x00009a00ff1c7b82 */ /* 0x000e620000000800 */
[----:B0-----:R-:W-:-:S07]  /*2ff0*/  IMAD R18, R17, 0x2, R18 ;  /* 0x0000000211127824 */ /* 0x001fce00078e0212 */
[----:B------:R-:W0:Y:S01]  /*3000*/  LDC R29, c[0x0][0x268] ;  /* 0x00009a00ff1d7b82 */ /* 0x000e220000000800 */
[----:B------:R2:W-:Y:S07]  /*3010*/  STL [R1+0x24], R18 ;  /* 0x0000241201007387 */ /* 0x0005ee0000100800 */
[----:B------:R-:W2:Y:S08]  /*3020*/  LDC R17, c[0x0][0x268] ;  /* 0x00009a00ff117b82 */ /* 0x000eb00000000800 */
[----:B------:R-:W0:Y:S08]  /*3030*/  LDC R4, c[0x0][0x268] ;  /* 0x00009a00ff047b82 */ /* 0x000e300000000800 */
[----:B------:R-:W0:Y:S01]  /*3040*/  LDC R11, c[0x0][0x268] ;  /* 0x00009a00ff0b7b82 */ /* 0x000e220000000800 */
[----:B--2---:R-:W-:-:S07]  /*3050*/  IMAD R18, R17, 0x2, R18 ;  /* 0x0000000211127824 */ /* 0x004fce00078e0212 */
[----:B------:R-:W2:Y:S01]  /*3060*/  LDC R10, c[0x0][0x268] ;  /* 0x00009a00ff0a7b82 */ /* 0x000ea20000000800 */
[----:B------:R4:W-:Y:S07]  /*3070*/  STL [R1+0x20], R18 ;  /* 0x0000201201007387 */ /* 0x0009ee0000100800 */
[----:B------:R-:W4:Y:S08]  /*3080*/  LDC R17, c[0x0][0x268] ;  /* 0x00009a00ff117b82 */ /* 0x000f300000000800 */
[----:B------:R-:W2:Y:S08]  /*3090*/  LDC R2, c[0x0][0x268] ;  /* 0x00009a00ff027b82 */ /* 0x000eb00000000800 */
[----:B------:R-:W2:Y:S01]  /*30a0*/  LDC R8, c[0x0][0x268] ;  /* 0x00009a00ff087b82 */ /* 0x000ea20000000800 */
[----:B----4-:R-:W-:-:S07]  /*30b0*/  IMAD R18, R17, 0x2, R18 ;  /* 0x0000000211127824 */ /* 0x010fce00078e0212 */
[----:B------:R-:W4:Y:S01]  /*30c0*/  LDC R6, c[0x0][0x268] ;  /* 0x00009a00ff067b82 */ /* 0x000f220000000800 */
[----:B------:R5:W-:Y:S07]  /*30d0*/  STL [R1+0x1c], R18 ;  /* 0x00001c1201007387 */ /* 0x000bee0000100800 */
[----:B------:R-:W5:Y:S02]  /*30e0*/  LDC R17, c[0x0][0x268] ;  /* 0x00009a00ff117b82 */ /* 0x000f640000000800 */
[----:B-----5:R-:W-:-:S06]  /*30f0*/  IMAD R18, R17, 0x2, R18 ;  /* 0x0000000211127824 */ /* 0x020fcc00078e0212 */
[----:B------:R-:W5:Y:S01]  /*3100*/  LDC R17, c[0x0][0x268] ;  /* 0x00009a00ff117b82 */ /* 0x000f620000000800 */
[----:B------:R5:W-:Y:S02]  /*3110*/  STL [R1+0x30], R18 ;  /* 0x0000301201007387 */ /* 0x000be40000100800 */
[----:B-----5:R-:W-:-:S05]  /*3120*/  IMAD R18, R17, 0x2, R18 ;  /* 0x0000000211127824 */ /* 0x020fca00078e0212 */
        /* <DEDUP_REMOVED lines=70> */
[----:B------:R3:W-:Y:S01]  /*3590*/  STL [R1+0x90], R18 ;  /* 0x0000901201007387 */ /* 0x0007e20000100800 */
[----:B-----5:R-:W-:-:S06]  /*35a0*/  IMAD R17, R17, 0x2, R18 ;  /* 0x0000000211117824 */ /* 0x020fcc00078e0212 */
[----:B---3--:R-:W3:Y:S01]  /*35b0*/  LDC R18, c[0x0][0x268] ;  /* 0x00009a00ff127b82 */ /* 0x008ee20000000800 */
[----:B------:R5:W-:Y:S01]  /*35c0*/  STL [R1+0x8c], R17 ;  /* 0x00008c1101007387 */ /* 0x000be20000100800 */
[----:B---3--:R-:W-:-:S03]  /*35d0*/  IMAD R18, R18, 0x2, R17 ;  /* 0x0000000212127824 */ /* 0x008fc600078e0211 */
[----:B-----5:R-:W3:Y:S04]  /*35e0*/  LDL.LU R17, [R1+0x1610] ;  /* 0x0016100001117983 */ /* 0x020ee80000300800 */
[----:B------:R5:W-:Y:S01]  /*35f0*/  STL [R1+0x88], R18 ;  /* 0x0000881201007387 */ /* 0x000be20000100800 */
[----:B---3--:R-:W-:-:S03]  /*3600*/  IMAD R17, R17, 0x2, R18 ;  /* 0x0000000211117824 */ /* 0x008fc600078e0212 */
[----:B-----5:R-:W3:Y:S01]  /*3610*/  LDL.LU R18, [R1+0x160c] ;  /* 0x00160c0001127983 */ /* 0x020ee20000300800 */
[----:B------:R-:W-:-:S03]  /*3620*/  IMAD R16, R16, 0x2, R17 ;  /* 0x0000000210107824 */ /* 0x000fc600078e0211 */
[----:B------:R5:W-:Y:S01]  /*3630*/  STL [R1+0xa0], R17 ;  /* 0x0000a01101007387 */ /* 0x000be20000100800 */
[----:B------:R-:W-:-:S04]  /*3640*/  IMAD R15, R15, 0x2, R16 ;  /* 0x000000020f0f7824 */ /* 0x000fc800078e0210 */
[----:B------:R-:W-:Y:S01]  /*3650*/  IMAD R14, R14, 0x2, R15 ;  /* 0x000000020e0e7824 */ /* 0x000fe200078e020f */
[----:B-----5:R-:W5:Y:S04]  /*3660*/  LDL.LU R17, [R1+0x1608] ;  /* 0x0016080001117983 */ /* 0x020f680000300800 */
[----:B------:R1:W-:Y:S04]  /*3670*/  STL [R1+0x9c], R16 ;  /* 0x00009c1001007387 */ /* 0x0003e80000100800 */
[----:B-1----:R-:W3:Y:S04]  /*3680*/  LDL.LU R16, [R1+0x1604] ;  /* 0x0016040001107983 */ /* 0x002ee80000300800 */
[----:B------:R1:W-:Y:S04]  /*3690*/  STL [R1+0x98], R15 ;  /* 0x0000980f01007387 */ /* 0x0003e80000100800 */
[----:B-1----:R-:W5:Y:S04]  /*36a0*/  LDL.LU R15, [R1+0x1600] ;  /* 0x00160000010f7983 */ /* 0x002f680000300800 */
[----:B------:R1:W-:Y:S02]  /*36b0*/  STL [R1+0xb8], R14 ;  /* 0x0000b80e01007387 */ /* 0x0003e40000100800 */
[----:B-1----:R-:W-:-:S02]  /*36c0*/  IMAD R14, R3, 0x2, R14 ;  /* 0x00000002030e7824 */ /* 0x002fc400078e020e */
[----:B------:R-:W1:Y:S02]  /*36d0*/  LDC R3, c[0x0][0x268] ;  /* 0x00009a00ff037b82 */ /* 0x000e640000000800 */
[----:B-1----:R1:W-:Y:S04]  /*36e0*/  STL [R1+0x1568], R3 ;  /* 0x0015680301007387 */ /* 0x0023e80000100800 */
[----:B------:R0:W-:Y:S02]  /*36f0*/  STL [R1+0xb4], R14 ;  /* 0x0000b40e01007387 */ /* 0x0001e40000100800 */
[----:B-1----:R-:W1:Y:S02]  /*3700*/  LDC R3, c[0x0][0x268] ;  /* 0x00009a00ff037b82 */ /* 0x002e640000000800 */
[----:B-1----:R-:W-:-:S02]  /*3710*/  IMAD R3, R3, 0x2, R14 ;  /* 0x0000000203037824 */ /* 0x002fc400078e020e */
[----:B0-----:R-:W3:Y:S02]  /*3720*/  LDL.LU R14, [R1+0x15fc] ;  /* 0x0015fc00010e7983 */ /* 0x001ee40000300800 */
[----:B------:R-:W-:Y:S02]  /*3730*/  IMAD R13, R13, 0x2, R3 ;  /* 0x000000020d0d7824 */ /* 0x000fe400078e0203 */
[----:B------:R0:W-:Y:S04]  /*3740*/  STL [R1+0xb0], R3 ;  /* 0x0000b00301007387 */ /* 0x0001e80000100800 */
[----:B------:R1:W-:Y:S01]  /*3750*/  STL [R1+0xd0], R13 ;  /* 0x0000d00d01007387 */ /* 0x0003e20000100800 */
[----:B0-----:R-:W0:Y:S02]  /*3760*/  LDC R3, c[0x0][0x268] ;  /* 0x00009a00ff037b82 */ /* 0x001e240000000800 */
[----:B0-----:R-:W-:-:S02]  /*3770*/  IMAD R3, R3, 0x2, R13 ;  /* 0x0000000203037824 */ /* 0x001fc400078e020d */
[----:B-1----:R-:W5:Y:S02]  /*3780*/  LDL.LU R13, [R1+0x15f8] ;  /* 0x0015f800010d7983 */ /* 0x002f640000300800 */
[----:B------:R-:W-:Y:S02]  /*3790*/  IMAD R12, R12, 0x2, R3 ;  /* 0x000000020c0c7824 */ /* 0x000fe400078e0203 */
[----:B------:R0:W-:Y:S04]  /*37a0*/  STL [R1+0xcc], R3 ;  /* 0x0000cc0301007387 */ /* 0x0001e80000100800 */
[----:B------:R1:W-:Y:S01]  /*37b0*/  STL [R1+0xc8], R12 ;  /* 0x0000c80c01007387 */ /* 0x0003e20000100800 */
[----:B0-----:R-:W0:Y:S02]  /*37c0*/  LDC R3, c[0x0][0x268] ;  /* 0x00009a00ff037b82 */ /* 0x001e240000000800 */
[----:B0-----:R-:W-:-:S02]  /*37d0*/  IMAD R3, R3, 0x2, R12 ;  /* 0x0000000203037824 */ /* 0x001fc400078e020c */
[----:B-1----:R-:W3:Y:S02]  /*37e0*/  LDL.LU R12, [R1+0x15f4] ;  /* 0x0015f400010c7983 */ /* 0x002ee40000300800 */
[----:B------:R-:W-:Y:S02]  /*37f0*/  IMAD R0, R0, 0x2, R3 ;  /* 0x0000000200007824 */ /* 0x000fe400078e0203 */
[----:B------:R0:W-:Y:S04]  /*3800*/  STL [R1+0xe8], R3 ;  /* 0x0000e80301007387 */ /* 0x0001e80000100800 */
[----:B------:R1:W-:Y:S01]  /*3810*/  STL [R1+0xe4], R0 ;  /* 0x0000e40001007387 */ /* 0x0003e20000100800 */
[----:B0-----:R-:W0:Y:S02]  /*3820*/  LDC R3, c[0x0][0x268] ;  /* 0x00009a00ff037b82 */ /* 0x001e240000000800 */
[----:B0-----:R-:W-:-:S02]  /*3830*/  IMAD R3, R3, 0x2, R0 ;  /* 0x0000000203037824 */ /* 0x001fc400078e0200 */
[----:B-1----:R-:W4:Y:S04]  /*3840*/  LDL.LU R0, [R1+0x15f0] ;  /* 0x0015f00001007983 */ /* 0x002f280000300800 */
[----:B------:R0:W-:Y:S02]  /*3850*/  STL [R1+0xe0], R3 ;  /* 0x0000e00301007387 */ /* 0x0001e40000100800 */
[----:B0-----:R-:W-:-:S05]  /*3860*/  IMAD R3, R9, 0x2, R3 ;  /* 0x0000000209037824 */ /* 0x001fca00078e0203 */
[----:B------:R0:W-:Y:S02]  /*3870*/  STL [R1+0x100], R3 ;  /* 0x0001000301007387 */ /* 0x0001e40000100800 */
[----:B0-----:R-:W-:-:S05]  /*3880*/  IMAD R3, R7, 0x2, R3 ;  /* 0x0000000207037824 */ /* 0x001fca00078e0203 */
[----:B------:R0:W-:Y:S02]  /*3890*/  STL [R1+0xfc], R3 ;  /* 0x0000fc0301007387 */ /* 0x0001e40000100800 */
[----:B0-----:R-:W-:-:S05]  /*38a0*/  IMAD R3, R5, 0x2, R3 ;  /* 0x0000000205037824 */ /* 0x001fca00078e0203 */
[----:B------:R0:W-:Y:S04]  /*38b0*/  STL [R1+0xf8], R3 ;  /* 0x0000f80301007387 */ /* 0x0001e80000100800 */
[----:B------:R-:W5:Y:S01]  /*38c0*/  LDL.LU R9, [R1+0xa4] ;  /* 0x0000a40001097983 */ /* 0x000f620000300800 */
[----:B0-----:R-:W-:-:S05]  /*38d0*/  IMAD R3, R28, 0x2, R3 ;  /* 0x000000021c037824 */ /* 0x001fca00078e0203 */
[----:B------:R0:W-:Y:S04]  /*38e0*/  STL [R1+0x110], R3 ;  /* 0x0001100301007387 */ /* 0x0001e80000100800 */
[----:B------:R-:W3:Y:S01]  /*38f0*/  LDL.LU R7, [R1+0xc] ;  /* 0x00000c0001077983 */ /* 0x000ee20000300800 */
[----:B0-----:R-:W-:-:S04]  /*3900*/  IMAD R3, R29, 0x2, R3 ;  /* 0x000000021d037824 */ /* 0x001fc800078e0203 */
[----:B------:R-:W-:Y:S01]  /*3910*/  IMAD R4, R4, 0x2, R3 ;  /* 0x0000000204047824 */ /* 0x000fe200078e0203 */
[----:B------:R0:W-:Y:S04]  /*3920*/  STL [R1+0x10c], R3 ;  /* 0x00010c0301007387 */ /* 0x0001e80000100800 */
[----:B------:R-:W3:Y:S01]  /*3930*/  LDL.LU R29, [R1+0xa8] ;  /* 0x0000a800011d7983 */ /* 0x000ee20000300800 */
[----:B0-----:R-:W0:Y:S03]  /*3940*/  LDC R3, c[0x0][0x268] ;  /* 0x00009a00ff037b82 */ /* 0x001e260000000800 */
[----:B------:R1:W-:Y:S04]  /*3950*/  STL [R1+0x108], R4 ;  /* 0x0001080401007387 */ /* 0x0003e80000100800 */
[----:B------:R-:W3:Y:S04]  /*3960*/  LDL.LU R5, [R1+0x4] ;  /* 0x0000040001057983 */ /* 0x000ee80000300800 */
[----:B------:R-:W3:Y:S01]  /*3970*/  LDL.LU R28, [R1] ;  /* 0x00000000011c7983 */ /* 0x000ee20000300800 */
[----:B0-----:R-:W-:-:S03]  /*3980*/  IMAD R3, R3, 0x2, R4 ;  /* 0x0000000203037824 */ /* 0x001fc600078e0204 */
[----:B-1----:R-:W4:Y:S04]  /*3990*/  LDL.LU R4, [R1+0x15ec] ;  /* 0x0015ec0001047983 */ /* 0x002f280000300800 */
[----:B------:R0:W-:Y:S02]  /*39a0*/  STL [R1+0x130], R3 ;  /* 0x0001300301007387 */ /* 0x0001e40000100800 */
[----:B0-----:R-:W-:-:S05]  /*39b0*/  IMAD R3, R11, 0x2, R3 ;  /* 0x000000020b037824 */ /* 0x001fca00078e0203 */
[----:B------:R2:W-:Y:S02]  /*39c0*/  STL [R1+0x12c], R3 ;  /* 0x00012c0301007387 */ /* 0x0005e40000100800 */
[----:B--2---:R-:W-:Y:S02]  /*39d0*/  IMAD R3, R10, 0x2, R3 ;  /* 0x000000020a037824 */ /* 0x004fe400078e0203 */
[----:B------:R-:W0:Y:S02]  /*39e0*/  LDC R10, c[0x0][0x268] ;  /* 0x00009a00ff0a7b82 */ /* 0x000e240000000800 */
[----:B------:R-:W-:Y:S01]  /*39f0*/  IMAD R2, R2, 0x2, R3 ;  /* 0x0000000202027824 */ /* 0x000fe200078e0203 */
[----:B------:R1:W-:Y:S05]  /*3a00*/  STL [R1+0x128], R3 ;  /* 0x0001280301007387 */ /* 0x0003ea0000100800 */
[----:B-1----:R-:W1:Y:S02]  /*3a10*/  LDC R3, c[0x0][0x268] ;  /* 0x00009a00ff037b82 */ /* 0x002e640000000800 */
[----:B-1----:R-:W-:Y:S01]  /*3a20*/  IMAD R3, R3, 0x2, R2 ;  /* 0x0000000203037824 */ /* 0x002fe200078e0202 */
[----:B----4-:R-:W-:Y:S01]  /*3a30*/  IADD3 R11, P0, R4, R0, RZ ;  /* 0x00000000040b7210 */ /* 0x010fe20007f1e0ff */
[----:B0-----:R-:W-:-:S04]  /*3a40*/  IMAD R10, R10, 0x2, R4 ;  /* 0x000000020a0a7824 */ /* 0x001fc800078e0204 */
[----:B------:R0:W-:Y:S04]  /*3a50*/  STL [R1+0x53c], R11 ;  /* 0x00053c0b01007387 */ /* 0x0001e80000100800 */
[----:B------:R-:W-:Y:S01]  /*3a60*/  STL [R1+0x13c], R2 ;  /* 0x00013c0201007387 */ /* 0x000fe20000100800 */
[----:B0-----:R-:W-:-:S05]  /*3a70*/  IADD3 R11, P1, R10, R0, RZ ;  /* 0x000000000a0b7210 */ /* 0x001fca0007f3e0ff */
[----:B------:R5:W-:Y:S02]  /*3a80*/  STL [R1+0x540], R11 ;  /* 0x0005400b01007387 */ /* 0x000be40000100800 */
[----:B-----5:R-:W-:-:S05]  /*3a90*/  IADD3 R11, P2, R9, R0, RZ ;  /* 0x00000000090b7210 */ /* 0x020fca0007f5e0ff */
[----:B------:R0:W-:Y:S04]  /*3aa0*/  STL [R1+0x544], R11 ;  /* 0x0005440b01007387 */ /* 0x0001e80000100800 */
[----:B0-----:R-:W2:Y:S04]  /*3ab0*/  LDL.LU R11, [R1+0x15e8] ;  /* 0x0015e800010b7983 */ /* 0x001ea80000300800 */
[----:B------:R-:W4:Y:S01]  /*3ac0*/  LDL.LU R2, [R1+0x15e4] ;  /* 0x0015e40001027983 */ /* 0x000f220000300800 */
[----:B------:R-:W-:Y:S01]  /*3ad0*/  IMAD R8, R8, 0x2, R3 ;  /* 0x0000000208087824 */ /* 0x000fe200078e0203 */
[----:B----4-:R-:W-:-:S05]  /*3ae0*/  LEA.HI.X.SX32 R4, R4, R2, 0x1, P0 ;  /* 0x0000000204047211 */ /* 0x010fca00000f0eff */
[----:B------:R0:W-:Y:S04]  /*3af0*/  STL [R1+0x1484], R4 ;  /* 0x0014840401007387 */ /* 0x0001e80000100800 */
[----:B0-----:R-:W4:Y:S01]  /*3b00*/  LDL.LU R4, [R1+0x8] ;  /* 0x0000080001047983 */ /* 0x001f220000300800 */
[-C--:B------:R-:W-:Y:S02]  /*3b10*/  LEA.HI.X.SX32 R10, R10, R2.reuse, 0x1, P1 ;  /* 0x000000020a0a7211 */ /* 0x080fe400008f0eff */
[----:B------:R-:W-:-:S03]  /*3b20*/  LEA.HI.X.SX32 R9, R9, R2, 0x1, P2 ;  /* 0x0000000209097211 */ /* 0x000fc600010f0eff */
[----:B------:R0:W-:Y:S04]  /*3b30*/  STL [R1+0x1480], R10 ;  /* 0x0014800a01007387 */ /* 0x0001e80000100800 */
[----:B0-----:R-:W5:Y:S04]  /*3b40*/  LDL.LU R10, [R1+0x15e0] ;  /* 0x0015e000010a7983 */ /* 0x001f680000300800 */
[----:B------:R0:W-:Y:S04]  /*3b50*/  STL [R1+0x138], R3 ;  /* 0x0001380301007387 */ /* 0x0001e80000100800 */
[----:B------:R3:W-:Y:S01]  /*3b60*/  STL [R1+0x147c], R9 ;  /* 0x00147c0901007387 */ /* 0x0007e20000100800 */
[----:B0-----:R-:W0:Y:S01]  /*3b70*/  LDC R3, c[0x0][0x268] ;  /* 0x00009a00ff037b82 */ /* 0x001e220000000800 */
[----:B---3--:R-:W-:-:S05]  /*3b80*/  IADD3 R9, P0, R7, R0, RZ ;  /* 0x0000000007097210 */ /* 0x008fca0007f1e0ff */
[----:B------:R1:W-:Y:S04]  /*3b90*/  STL [R1+0x530], R9 ;  /* 0x0005300901007387 */ /* 0x0003e80000100800 */
[----:B------:R-:W-:Y:S01]  /*3ba0*/  STL [R1+0x124], R8 ;  /* 0x0001240801007387 */ /* 0x000fe20000100800 */
[----:B-1----:R-:W-:-:S05]  /*3bb0*/  IADD3 R9, P1, R29, R0, RZ ;  /* 0x000000001d097210 */ /* 0x002fca0007f3e0ff */
[----:B------:R4:W-:Y:S01]  /*3bc0*/  STL [R1+0x534], R9 ;  /* 0x0005340901007387 */ /* 0x0009e20000100800 */
[-C--:B------:R-:W-:Y:S01]  /*3bd0*/  LEA.HI.X.SX32 R7, R7, R2.reuse, 0x1, P0 ;  /* 0x0000000207077211 */ /* 0x080fe200000f0eff */
[----:B0-----:R-:W-:Y:S01]  /*3be0*/  IMAD R3, R3, 0x2, R8 ;  /* 0x0000000203037824 */ /* 0x001fe200078e0208 */
[----:B------:R-:W-:Y:S02]  /*3bf0*/  LEA.HI.X.SX32 R29, R29, R2, 0x1, P1 ;  /* 0x000000021d1d7211 */ /* 0x000fe400008f0eff */
[----:B----4-:R-:W-:-:S05]  /*3c00*/  IADD3 R9, P2, R4, R0, RZ ;  /* 0x0000000004097210 */ /* 0x010fca0007f5e0ff */
[----:B------:R0:W-:Y:S04]  /*3c10*/  STL [R1+0x538], R9 ;  /* 0x0005380901007387 */ /* 0x0001e80000100800 */
[----:B0-----:R-:W3:Y:S04]  /*3c20*/  LDL.LU R9, [R1+0x15dc] ;  /* 0x0015dc0001097983 */ /* 0x001ee80000300800 */
[----:B------:R-:W4:Y:S04]  /*3c30*/  LDL.LU R8, [R1+0x15d8] ;  /* 0x0015d80001087983 */ /* 0x000f280000300800 */
[----:B------:R0:W-:Y:S04]  /*3c40*/  STL [R1+0x1478], R7 ;  /* 0x0014780701007387 */ /* 0x0001e80000100800 */
[----:B0-----:R-:W2:Y:S04]  /*3c50*/  LDL.LU R7, [R1+0x15d4] ;  /* 0x0015d40001077983 */ /* 0x001ea80000300800 */
[----:B------:R0:W-:Y:S04]  /*3c60*/  STL [R1+0x1474], R29 ;  /* 0x0014741d01007387 */ /* 0x0001e80000100800 */
[----:B0-----:R-:W5:Y:S01]  /*3c70*/  LDL.LU R29, [R1+0x15d0] ;  /* 0x0015d000011d7983 */ /* 0x001f620000300800 */
[----:B------:R-:W-:-:S03]  /*3c80*/  LEA.HI.X.SX32 R4, R4, R2, 0x1, P2 ;  /* 0x0000000204047211 */ /* 0x000fc600010f0eff */
[----:B------:R-:W-:Y:S04]  /*3c90*/  STL [R1+0x134], R3 ;  /* 0x0001340301007387 */ /* 0x000fe80000100800 */
[----:B------:R0:W-:Y:S02]  /*3ca0*/  STL [R1+0x1464], R4 ;  /* 0x0014640401007387 */ /* 0x0001e40000100800 */
[----:B0-----:R-:W-:Y:S01]  /*3cb0*/  IMAD R4, R6, 0x2, R3 ;  /* 0x0000000206047824 */ /* 0x001fe200078e0203 */
[-C--:B------:R-:W-:Y:S01]  /*3cc0*/  IADD3 R6, P0, R5, R0.reuse, RZ ;  /* 0x0000000005067210 */ /* 0x080fe20007f1e0ff */
[----:B------:R-:W0:Y:S04]  /*3cd0*/  LDC R3, c[0x0][0x268] ;  /* 0x00009a00ff037b82 */ /* 0x000e280000000800 */
[----:B------:R1:W-:Y:S04]  /*3ce0*/  STL [R1+0x1468], R6 ;  /* 0x0014680601007387 */ /* 0x0003e80000100800 */
[----:B------:R-:W-:Y:S01]  /*3cf0*/  STL [R1+0x120], R4 ;  /* 0x0001200401007387 */ /* 0x000fe20000100800 */
[----:B-1----:R-:W-:-:S02]  /*3d00*/  IADD3 R6, P1, R28, R0, RZ ;  /* 0x000000001c067210 */ /* 0x002fc40007f3e0ff */
[----:B------:R-:W-:-:S03]  /*3d10*/  LEA.HI.X.SX32 R5, R5, R2, 0x1, P0 ;  /* 0x0000000205057211 */ /* 0x000fc600000f0eff */
[----:B------:R5:W-:Y:S01]  /*3d20*/  STL [R1+0x146c], R6 ;  /* 0x00146c0601007387 */ /* 0x000be20000100800 */
[----:B------:R-:W-:Y:S02]  /*3d30*/  LEA.HI.X.SX32 R28, R28, R2, 0x1, P1 ;  /* 0x000000021c1c7211 */ /* 0x000fe400008f0eff */
[----:B-----5:R-:W-:-:S05]  /*3d40*/  IADD3 R6, P2, R29, R0, RZ ;  /* 0x000000001d067210 */ /* 0x020fca0007f5e0ff */
[----:B------:R1:W-:Y:S04]  /*3d50*/  STL [R1+0x1470], R6 ;  /* 0x0014700601007387 */ /* 0x0003e80000100800 */
[----:B-1----:R-:W5:Y:S04]  /*3d60*/  LDL.LU R6, [R1+0x15cc] ;  /* 0x0015cc0001067983 */ /* 0x002f680000300800 */
[----:B------:R1:W-:Y:S04]  /*3d70*/  STL [R1+0x1460], R5 ;  /* 0x0014600501007387 */ /* 0x0003e80000100800 */
[----:B-1----:R-:W3:Y:S04]  /*3d80*/  LDL.LU R5, [R1+0x15c8] ;  /* 0x0015c80001057983 */ /* 0x002ee80000300800 */
[----:B------:R1:W-:Y:S04]  /*3d90*/  STL [R1+0x145c], R28 ;  /* 0x00145c1c01007387 */ /* 0x0003e80000100800 */
[----:B-1----:R-:W4:Y:S01]  /*3da0*/  LDL.LU R28, [R1+0x15c4] ;  /* 0x0015c400011c7983 */ /* 0x002f220000300800 */
[----:B0-----:R-:W-:-:S02]  /*3db0*/  IMAD R4, R3, 0x2, R4 ;  /* 0x0000000203047824 */ /* 0x001fc400078e0204 */
[----:B------:R-:W0:Y:S01]  /*3dc0*/  LDC R3, c[0x0][0x268] ;  /* 0x00009a00ff037b82 */ /* 0x000e220000000800 */
[----:B------:R-:W-:Y:S02]  /*3dd0*/  LEA.HI.X.SX32 R29, R29, R2, 0x1, P2 ;  /* 0x000000021d1d7211 */ /* 0x000fe400010f0eff */
[----:B------:R1:W-:Y:S04]  /*3de0*/  STL [R1+0x11c], R4 ;  /* 0x00011c0401007387 */ /* 0x0003e80000100800 */
[----:B------:R4:W-:Y:S01]  /*3df0*/  STL [R1+0x144c], R29 ;  /* 0x00144c1d01007387 */ /* 0x0009e20000100800 */
[----:B0-----:R-:W-:Y:S02]  /*3e00*/  IMAD R3, R3, 0x2, R4 ;  /* 0x0000000203037824 */ /* 0x001fe400078e0204 */
[----:B-1----:R-:W0:Y:S01]  /*3e10*/  LDC R4, c[0x0][0x268] ;  /* 0x00009a00ff047b82 */ /* 0x002e220000000800 */
[----:B----4-:R-:W-:-:S05]  /*3e20*/  IADD3 R29, P0, R28, R0, RZ ;  /* 0x000000001c1d7210 */ /* 0x010fca0007f1e0ff */
[----:B------:R3:W-:Y:S02]  /*3e30*/  STL [R1+0x1450], R29 ;  /* 0x0014501d01007387 */ /* 0x0007e40000100800 */
[----:B---3--:R-:W-:-:S05]  /*3e40*/  IADD3 R29, P1, R5, R0, RZ ;  /* 0x00000000051d7210 */ /* 0x008fca0007f3e0ff */
[----:B------:R5:W-:Y:S02]  /*3e50*/  STL [R1+0x1454], R29 ;  /* 0x0014541d01007387 */ /* 0x000be40000100800 */
[----:B-----5:R-:W-:-:S05]  /*3e60*/  IADD3 R29, P2, R6, R0, RZ ;  /* 0x00000000061d7210 */ /* 0x020fca0007f5e0ff */
[----:B------:R0:W-:Y:S02]  /*3e70*/  STL [R1+0x1458], R29 ;  /* 0x0014581d01007387 */ /* 0x0001e40000100800 */
[----:B0-----:R-:W-:Y:S02]  /*3e80*/  IMAD R29, R4, 0x2, R3 ;  /* 0x00000002041d7824 */ /* 0x001fe400078e0203 */
[----:B------:R-:W0:Y:S01]  /*3e90*/  LDC R4, c[0x0][0x268] ;  /* 0x00009a00ff047b82 */ /* 0x000e220000000800 */
[-C--:B------:R-:W-:Y:S02]  /*3ea0*/  LEA.HI.X.SX32 R28, R28, R2.reuse, 0x1, P0 ;  /* 0x000000021c1c7211 */ /* 0x080fe400000f0eff */
[----:B------:R-:W-:Y:S01]  /*3eb0*/  LEA.HI.X.SX32 R5, R5, R2, 0x1, P1 ;  /* 0x0000000205057211 */ /* 0x000fe200008f0eff */
[----:B------:R-:W-:Y:S04]  /*3ec0*/  STL [R1+0x114], R29 ;  /* 0x0001141d01007387 */ /* 0x000fe80000100800 */
[----:B------:R-:W-:Y:S04]  /*3ed0*/  STL [R1+0x1448], R28 ;  /* 0x0014481c01007387 */ /* 0x000fe80000100800 */
[----:B------:R0:W-:Y:S02]  /*3ee0*/  STL [R1+0x1444], R5 ;  /* 0x0014440501007387 */ /* 0x0001e40000100800 */
[----:B0-----:R-:W-:-:S02]  /*3ef0*/  IMAD R5, R4, 0x2, R29 ;  /* 0x0000000204057824 */ /* 0x001fc400078e021d */
[----:B------:R-:W0:Y:S01]  /*3f00*/  LDC R4, c[0x0][0x268] ;  /* 0x00009a00ff047b82 */ /* 0x000e220000000800 */
[----:B------:R-:W-:-:S05]  /*3f10*/  LEA.HI.X.SX32 R6, R6, R2, 0x1, P2 ;  /* 0x0000000206067211 */ /* 0x000fca00010f0eff */
[----:B------:R-:W-:Y:S01]  /*3f20*/  STL [R1+0x1434], R6 ;  /* 0x0014340601007387 */ /* 0x000fe20000100800 */
[----:B------:R-:W-:Y:S01]  /*3f30*/  IADD3 R28, P1, R8, R0, RZ ;  /* 0x00000000081c7210 */ /* 0x000fe20007f3e0ff */
[----:B------:R-:W1:Y:S02]  /*3f40*/  LDC R29, c[0x0][0x268] ;  /* 0x00009a00ff1d7b82 */ /* 0x000e640000000800 */
[----:B------:R0:W-:Y:S02]  /*3f50*/  STL [R1+0xf4], R5 ;  /* 0x0000f40501007387 */ /* 0x0001e40000100800 */
[----:B0-----:R-:W-:-:S04]  /*3f60*/  IMAD R5, R4, 0x2, R5 ;  /* 0x0000000204057824 */ /* 0x001fc800078e0205 */
[----:B------:R-:W0:Y:S01]  /*3f70*/  LDC R4, c[0x0][0x268] ;  /* 0x00009a00ff047b82 */ /* 0x000e220000000800 */
[----:B--2---:R-:W-:-:S05]  /*3f80*/  IADD3 R6, P0, R7, R0, RZ ;  /* 0x0000000007067210 */ /* 0x004fca0007f1e0ff */
[----:B------:R2:W-:Y:S04]  /*3f90*/  STL [R1+0x1438], R6 ;  /* 0x0014380601007387 */ /* 0x0005e80000100800 */
[----:B------:R-:W-:Y:S01]  /*3fa0*/  STL [R1+0x143c], R28 ;  /* 0x00143c1c01007387 */ /* 0x000fe20000100800 */
[----:B--2---:R-:W-:-:S05]  /*3fb0*/  IADD3 R6, P2, R9, R0, RZ ;  /* 0x0000000009067210 */ /* 0x004fca0007f5e0ff */
[----:B------:R-:W-:Y:S04]  /*3fc0*/  STL [R1+0x1440], R6 ;  /* 0x0014400601007387 */ /* 0x000fe80000100800 */
[----:B------:R0:W-:Y:S02]  /*3fd0*/  STL [R1+0x104], R5 ;  /* 0x0001040501007387 */ /* 0x0001e40000100800 */
[----:B0-----:R-:W-:Y:S02]  /*3fe0*/  IMAD R5, R4, 0x2, R5 ;  /* 0x0000000204057824 */ /* 0x001fe400078e0205 */
[----:B------:R-:W0:Y:S01]  /*3ff0*/  LDC R4, c[0x0][0x268] ;  /* 0x00009a00ff047b82 */ /* 0x000e220000000800 */
[-C--:B------:R-:W-:Y:S02]  /*4000*/  LEA.HI.X.SX32 R6, R7, R2.reuse, 0x1, P0 ;  /* 0x0000000207067211 */ /* 0x080fe400000f0eff */
[----:B------:R-:W-:-:S03]  /*4010*/  LEA.HI.X.SX32 R7, R8, R2, 0x1, P1 ;  /* 0x0000000208077211 */ /* 0x000fc600008f0eff */
[----:B------:R2:W-:Y:S04]  /*4020*/  STL [R1+0x1430], R6 ;  /* 0x0014300601007387 */ /* 0x0005e80000100800 */
[----:B------:R-:W-:Y:S01]  /*4030*/  STL [R1+0x142c], R7 ;  /* 0x00142c0701007387 */ /* 0x000fe20000100800 */
[----:B--2---:R-:W-:-:S05]  /*4040*/  LEA.HI.X.SX32 R6, R9, R2, 0x1, P2 ;  /* 0x0000000209067211 */ /* 0x004fca00010f0eff */
[----:B------:R-:W-:Y:S04]  /*4050*/  STL [R1+0x141c], R6 ;  /* 0x00141c0601007387 */ /* 0x000fe80000100800 */
[----:B------:R0:W-:Y:S02]  /*4060*/  STL [R1+0xf0], R5 ;  /* 0x0000f00501007387 */ /* 0x0001e40000100800 */
[----:B0-----:R-:W-:Y:S02]  /*4070*/  IMAD R5, R4, 0x2, R5 ;  /* 0x0000000204057824 */ /* 0x001fe400078e0205 */
[----:B------:R-:W0:Y:S01]  /*4080*/  LDC R4, c[0x0][0x268] ;  /* 0x00009a00ff047b82 */ /* 0x000e220000000800 */
[-C--:B------:R-:W-:Y:S02]  /*4090*/  IADD3 R6, P0, R10, R0.reuse, RZ ;  /* 0x000000000a067210 */ /* 0x080fe40007f1e0ff */
[----:B------:R-:W-:-:S03]  /*40a0*/  IADD3 R7, P1, R11, R0, RZ ;  /* 0x000000000b077210 */ /* 0x000fc60007f3e0ff */
        /* <DEDUP_REMOVED lines=27> */
[----:B------:R2:W-:Y:S02]  /*4260*/  STL [R1+0x1400], R6 ;  /* 0x0014000601007387 */ /* 0x0005e40000100800 */
[----:B------:R-:W3:Y:S02]  /*4270*/  LDC R13, c[0x0][0x268] ;  /* 0x00009a00ff0d7b82 */ /* 0x000ee40000000800 */
        /* <DEDUP_REMOVED lines=9> */
[----:B------:R4:W-:Y:S01]  /*4310*/  STL [R1+0x13f4], R7 ;  /* 0x0013f40701007387 */ /* 0x0009e20000100800 */
[----:B--2---:R-:W-:-:S05]  /*4320*/  IADD3 R6, P2, R18, R0, RZ ;  /* 0x0000000012067210 */ /* 0x004fca0007f5e0ff */
[----:B------:R2:W-:Y:S01]  /*4330*/  STL [R1+0x13f8], R6 ;  /* 0x0013f80601007387 */ /* 0x0005e20000100800 */
[----:B----4-:R-:W-:-:S03]  /*4340*/  LEA.HI.X.SX32 R7, R17, R2, 0x1, P1 ;  /* 0x0000000211077211 */ /* 0x010fc600008f0eff */
[----:B------:R0:W-:Y:S01]  /*4350*/  STL [R1+0xd4], R5 ;  /* 0x0000d40501007387 */ /* 0x0001e20000100800 */
[----:B--2---:R-:W-:Y:S01]  /*4360*/  LEA.HI.X.SX32 R6, R16, R2, 0x1, P0 ;  /* 0x0000000210067211 */ /* 0x004fe200000f0eff */
[----:B0-----:R-:W-:-:S04]  /*4370*/  IMAD R5, R4, 0x2, R5 ;  /* 0x0000000204057824 */ /* 0x001fc800078e0205 */
[----:B------:R0:W-:Y:S01]  /*4380*/  STL [R1+0x13e8], R6 ;  /* 0x0013e80601007387 */ /* 0x0001e20000100800 */
[----:B------:R-:W-:-:S03]  /*4390*/  IADD3 R4, P0, R19, R0, RZ ;  /* 0x0000000013047210 */ /* 0x000fc60007f1e0ff */
[----:B------:R-:W-:Y:S01]  /*43a0*/  STL [R1+0x13e4], R7 ;  /* 0x0013e40701007387 */ /* 0x000fe20000100800 */
[----:B0-----:R-:W-:-:S05]  /*43b0*/  LEA.HI.X.SX32 R6, R18, R2, 0x1, P2 ;  /* 0x0000000212067211 */ /* 0x001fca00010f0eff */
[----:B------:R0:W-:Y:S04]  /*43c0*/  STL [R1+0x13d4], R6 ;  /* 0x0013d40601007387 */ /* 0x0001e80000100800 */
[----:B------:R2:W-:Y:S04]  /*43d0*/  STL [R1+0x13d8], R4 ;  /* 0x0013d80401007387 */ /* 0x0005e80000100800 */
[----:B------:R1:W-:Y:S01]  /*43e0*/  STL [R1+0xc0], R5 ;  /* 0x0000c00501007387 */ /* 0x0003e20000100800 */
[----:B0-----:R-:W-:-:S03]  /*43f0*/  IADD3 R6, P1, R20, R0, RZ ;  /* 0x0000000014067210 */ /* 0x001fc60007f3e0ff */
[----:B--2---:R-:W2:Y:S01]  /*4400*/  LDL.LU R4, [R1+0x10] ;  /* 0x0000100001047983 */ /* 0x004ea20000300800 */
[----:B-1----:R-:W-:Y:S02]  /*4410*/  IMAD R5, R29, 0x2, R5 ;  /* 0x000000021d057824 */ /* 0x002fe400078e0205 */
[----:B------:R-:W0:Y:S01]  /*4420*/  LDC R29, c[0x0][0x268] ;  /* 0x00009a00ff1d7b82 */ /* 0x000e220000000800 */
[----:B------:R1:W-:Y:S02]  /*4430*/  STL [R1+0x13dc], R6 ;  /* 0x0013dc0601007387 */ /* 0x0003e40000100800 */
[----:B-1----:R-:W-:-:S05]  /*4440*/  IADD3 R6, P2, R21, R0, RZ ;  /* 0x0000000015067210 */ /* 0x002fca0007f5e0ff */
[----:B------:R1:W-:Y:S04]  /*4450*/  STL [R1+0x13e0], R6 ;  /* 0x0013e00601007387 */ /* 0x0003e80000100800 */
[----:B------:R0:W-:Y:S01]  /*4460*/  STL [R1+0xbc], R5 ;  /* 0x0000bc0501007387 */ /* 0x0001e20000100800 */
[-C--:B------:R-:W-:Y:S02]  /*4470*/  LEA.HI.X.SX32 R7, R20, R2.reuse, 0x1, P1 ;  /* 0x0000000214077211 */ /* 0x080fe400008f0eff */
[-C--:B-1----:R-:W-:Y:S01]  /*4480*/  LEA.HI.X.SX32 R6, R19, R2.reuse, 0x1, P0 ;  /* 0x0000000213067211 */ /* 0x082fe200000f0eff */
[----:B0-----:R-:W-:Y:S02]  /*4490*/  IMAD R5, R29, 0x2, R5 ;  /* 0x000000021d057824 */ /* 0x001fe400078e0205 */
[----:B------:R-:W0:Y:S02]  /*44a0*/  LDC R29, c[0x0][0x268] ;  /* 0x00009a00ff1d7b82 */ /* 0x000e240000000800 */
[----:B------:R1:W-:Y:S04]  /*44b0*/  STL [R1+0x13d0], R6 ;  /* 0x0013d00601007387 */ /* 0x0003e80000100800 */
[----:B------:R4:W-:Y:S01]  /*44c0*/  STL [R1+0x13cc], R7 ;  /* 0x0013cc0701007387 */ /* 0x0009e20000100800 */
[----:B-1----:R-:W-:-:S05]  /*44d0*/  LEA.HI.X.SX32 R6, R21, R2, 0x1, P2 ;  /* 0x0000000215067211 */ /* 0x002fca00010f0eff */
[----:B------:R1:W-:Y:S01]  /*44e0*/  STL [R1+0x13bc], R6 ;  /* 0x0013bc0601007387 */ /* 0x0003e20000100800 */
[----:B----4-:R-:W-:-:S03]  /*44f0*/  IADD3 R7, P1, R23, R0, RZ ;  /* 0x0000000017077210 */ /* 0x010fc60007f3e0ff */
[----:B------:R-:W-:Y:S01]  /*4500*/  STL [R1+0xac], R5 ;  /* 0x0000ac0501007387 */ /* 0x000fe20000100800 */
[----:B-1----:R-:W-:-:S05]  /*4510*/  IADD3 R6, P0, R22, R0, RZ ;  /* 0x0000000016067210 */ /* 0x002fca0007f1e0ff */
[----:B------:R1:W-:Y:S04]  /*4520*/  STL [R1+0x13c0], R6 ;  /* 0x0013c00601007387 */ /* 0x0003e80000100800 */
[----:B------:R0:W-:Y:S01]  /*4530*/  STL [R1+0x13c4], R7 ;  /* 0x0013c40701007387 */ /* 0x0001e20000100800 */
[----:B-1----:R-:W-:Y:S01]  /*4540*/  IADD3 R6, P2, R24, R0, RZ ;  /* 0x0000000018067210 */ /* 0x002fe20007f5e0ff */
[----:B0-----:R-:W-:Y:S02]  /*4550*/  IMAD R7, R29, 0x2, R5 ;  /* 0x000000021d077824 */ /* 0x001fe400078e0205 */
[----:B------:R-:W4:Y:S04]  /*4560*/  LDL.LU R5, [R1+0x24] ;  /* 0x0000240001057983 */ /* 0x000f280000300800 */
[----:B------:R0:W-:Y:S04]  /*4570*/  STL [R1+0x13c8], R6 ;  /* 0x0013c80601007387 */ /* 0x0001e80000100800 */
[----:B------:R-:W5:Y:S04]  /*4580*/  LDL.LU R28, [R1+0x20] ;  /* 0x00002000011c7983 */ /* 0x000f680000300800 */
[----:B------:R-:W5:Y:S01]  /*4590*/  LDL.LU R29, [R1+0x1c] ;  /* 0x00001c00011d7983 */ /* 0x000f620000300800 */
[----:B0-----:R-:W0:Y:S03]  /*45a0*/  LDC R6, c[0x0][0x268] ;  /* 0x00009a00ff067b82 */ /* 0x001e260000000800 */
[----:B------:R0:W-:Y:S01]  /*45b0*/  STL [R1+0xa8], R7 ;  /* 0x0000a80701007387 */ /* 0x0001e20000100800 */
[----:B------:R-:W-:-:S02]  /*45c0*/  LEA.HI.X.SX32 R10, R22, R2, 0x1, P0 ;  /* 0x00000002160a7211 */ /* 0x000fc400000f0eff */
[-C--:B------:R-:W-:Y:S02]  /*45d0*/  LEA.HI.X.SX32 R9, R23, R2.reuse, 0x1, P1 ;  /* 0x0000000217097211 */ /* 0x080fe400008f0eff */
[----:B------:R-:W-:Y:S01]  /*45e0*/  LEA.HI.X.SX32 R8, R24, R2, 0x1, P2 ;  /* 0x0000000218087211 */ /* 0x000fe200010f0eff */
[----:B------:R-:W-:Y:S01]  /*45f0*/  STL [R1+0x13b8], R10 ;  /* 0x0013b80a01007387 */ /* 0x000fe20000100800 */
[----:B0-----:R-:W-:Y:S02]  /*4600*/  IMAD R7, R6, 0x2, R7 ;  /* 0x0000000206077824 */ /* 0x001fe400078e0207 */
[----:B------:R-:W0:Y:S01]  /*4610*/  LDC R6, c[0x0][0x268] ;  /* 0x00009a00ff067b82 */ /* 0x000e220000000800 */
[----:B------:R-:W-:Y:S04]  /*4620*/  STL [R1+0x13b4], R9 ;  /* 0x0013b40901007387 */ /* 0x000fe80000100800 */
[----:B------:R1:W-:Y:S04]  /*4630*/  STL [R1+0x13a4], R8 ;  /* 0x0013a40801007387 */ /* 0x0003e80000100800 */
[----:B------:R3:W-:Y:S01]  /*4640*/  STL [R1+0x94], R7 ;  /* 0x0000940701007387 */ /* 0x0007e20000100800 */
[----:B-1----:R-:W-:-:S02]  /*4650*/  IADD3 R8, P0, R25, R0, RZ ;  /* 0x0000000019087210 */ /* 0x002fc40007f1e0ff */
[----:B------:R-:W-:-:S03]  /*4660*/  IADD3 R9, P1, R26, R0, RZ ;  /* 0x000000001a097210 */ /* 0x000fc60007f3e0ff */
[----:B------:R1:W-:Y:S01]  /*4670*/  STL [R1+0x13a8], R8 ;  /* 0x0013a80801007387 */ /* 0x0003e20000100800 */
[----:B0-----:R-:W-:Y:S01]  /*4680*/  IMAD R11, R6, 0x2, R7 ;  /* 0x00000002060b7824 */ /* 0x001fe200078e0207 */
[----:B---3--:R-:W-:Y:S02]  /*4690*/  LEA.HI.X.SX32 R7, R25, R2, 0x1, P0 ;  /* 0x0000000219077211 */ /* 0x008fe400000f0eff */
[----:B------:R-:W-:Y:S01]  /*46a0*/  STL [R1+0x13ac], R9 ;  /* 0x0013ac0901007387 */ /* 0x000fe20000100800 */
[----:B-1----:R-:W-:Y:S02]  /*46b0*/  IADD3 R8, P2, R27, R0, RZ ;  /* 0x000000001b087210 */ /* 0x002fe40007f5e0ff */
[----:B------:R-:W-:-:S03]  /*46c0*/  LEA.HI.X.SX32 R6, R26, R2, 0x1, P1 ;  /* 0x000000021a067211 */ /* 0x000fc600008f0eff */
[----:B------:R0:W-:Y:S04]  /*46d0*/  STL [R1+0x13b0], R8 ;  /* 0x0013b00801007387 */ /* 0x0001e80000100800 */
[----:B------:R-:W3:Y:S04]  /*46e0*/  LDL.LU R12, [R1+0x30] ;  /* 0x00003000010c7983 */ /* 0x000ee80000300800 */
[----:B------:R1:W-:Y:S01]  /*46f0*/  STL [R1+0x13a0], R7 ;  /* 0x0013a00701007387 */ /* 0x0003e20000100800 */
[----:B0-----:R-:W0:Y:S03]  /*4700*/  LDC R8, c[0x0][0x268] ;  /* 0x00009a00ff087b82 */ /* 0x001e260000000800 */
[----:B------:R-:W-:Y:S04]  /*4710*/  STL [R1+0xa4], R11 ;  /* 0x0000a40b01007387 */ /* 0x000fe80000100800 */
[----:B------:R0:W-:Y:S01]  /*4720*/  STL [R1+0x139c], R6 ;  /* 0x00139c0601007387 */ /* 0x0001e20000100800 */
[----:B-1----:R-:W1:Y:S03]  /*4730*/  LDC R7, c[0x0][0x268] ;  /* 0x00009a00ff077b82 */ /* 0x002e660000000800 */
[----:B------:R-:W3:Y:S04]  /*4740*/  LDL.LU R10, [R1+0x2c] ;  /* 0x00002c00010a7983 */ /* 0x000ee80000300800 */
[----:B------:R-:W3:Y:S01]  /*4750*/  LDL.LU R9, [R1+0x28] ;  /* 0x0000280001097983 */ /* 0x000ee20000300800 */
[----:B0-----:R-:W-:-:S02]  /*4760*/  IMAD R14, R8, 0x2, R11 ;  /* 0x00000002080e7824 */ /* 0x001fc400078e020b */
[----:B------:R-:W0:Y:S01]  /*4770*/  LDC R8, c[0x0][0x268] ;  /* 0x00009a00ff087b82 */ /* 0x000e220000000800 */
[C-C-:B-1----:R-:W-:Y:S02]  /*4780*/  IMAD R6, R7.reuse, 0x2, R27.reuse ;  /* 0x0000000207067824 */ /* 0x142fe400078e021b */
[----:B------:R-:W-:Y:S02]  /*4790*/  IMAD R7, R7, 0x2, R27 ;  /* 0x0000000207077824 */ /* 0x000fe400078e021b */
[----:B------:R-:W-:Y:S01]  /*47a0*/  IMAD R6, R13, 0x2, R6 ;  /* 0x000000020d067824 */ /* 0x000fe200078e0206 */
[----:B------:R-:W-:Y:S02]  /*47b0*/  LEA.HI.X.SX32 R13, R27, R2, 0x1, P2 ;  /* 0x000000021b0d7211 */ /* 0x000fe400010f0eff */
[----:B------:R-:W-:-:S03]  /*47c0*/  IADD3 R15, P0, R7, R0, RZ ;  /* 0x00000000070f7210 */ /* 0x000fc60007f1e0ff */
[----:B------:R1:W-:Y:S04]  /*47d0*/  STL [R1+0x138c], R13 ;  /* 0x00138c0d01007387 */ /* 0x0003e80000100800 */
[----:B------:R0:W-:Y:S01]  /*47e0*/  STL [R1+0x1390], R15 ;  /* 0x0013900f01007387 */ /* 0x0001e20000100800 */
[----:B-1----:R-:W-:Y:S01]  /*47f0*/  IADD3 R13, P1, R6, R0, RZ ;  /* 0x00000000060d7210 */ /* 0x002fe20007f3e0ff */
[----:B0-----:R-:W-:Y:S01]  /*4800*/  IMAD R15, R8, 0x2, R14 ;  /* 0x00000002080f7824 */ /* 0x001fe200078e020e */
[----:B------:R-:W-:-:S03]  /*4810*/  LEA.HI.X.SX32 R8, R7, R2, 0x1, P0 ;  /* 0x0000000207087211 */ /* 0x000fc600000f0eff */
[----:B------:R-:W-:Y:S01]  /*4820*/  STL [R1+0x1394], R13 ;  /* 0x0013940d01007387 */ /* 0x000fe20000100800 */
[----:B------:R-:W-:Y:S02]  /*4830*/  LEA.HI.X.SX32 R7, R6, R2, 0x1, P1 ;  /* 0x0000000206077211 */ /* 0x000fe400008f0eff */
[----:B------:R-:W0:Y:S01]  /*4840*/  LDC R6, c[0x0][0x268] ;  /* 0x00009a00ff067b82 */ /* 0x000e220000000800 */
[----:B------:R-:W-:Y:S01]  /*4850*/  STL [R1+0x1594], R14 ;  /* 0x0015940e01007387 */ /* 0x000fe20000100800 */
[----:B--2---:R-:W-:-:S04]  /*4860*/  IADD3 R11, P2, R4, R0, RZ ;  /* 0x00000000040b7210 */ /* 0x004fc80007f5e0ff */
[----:B------:R-:W-:Y:S01]  /*4870*/  LEA.HI.X.SX32 R4, R4, R2, 0x1, P2 ;  /* 0x0000000204047211 */ /* 0x000fe200010f0eff */
[----:B------:R-:W-:Y:S04]  /*4880*/  STL [R1+0x1398], R11 ;  /* 0x0013980b01007387 */ /* 0x000fe80000100800 */
[----:B------:R1:W-:Y:S04]  /*4890*/  STL [R1+0x1388], R8 ;  /* 0x0013880801007387 */ /* 0x0003e80000100800 */
[----:B------:R2:W-:Y:S04]  /*48a0*/  STL [R1+0x1384], R7 ;  /* 0x0013840701007387 */ /* 0x0005e80000100800 */
[----:B-1----:R-:W3:Y:S04]  /*48b0*/  LDL.LU R8, [R1+0x3c] ;  /* 0x00003c0001087983 */ /* 0x002ee80000300800 */
[----:B------:R1:W-:Y:S04]  /*48c0*/  STL [R1+0x1374], R4 ;  /* 0x0013740401007387 */ /* 0x0003e80000100800 */
[----:B--2---:R-:W2:Y:S04]  /*48d0*/  LDL.LU R7, [R1+0x38] ;  /* 0x0000380001077983 */ /* 0x004ea80000300800 */
[----:B-1----:R-:W2:Y:S01]  /*48e0*/  LDL.LU R4, [R1+0x34] ;  /* 0x0000340001047983 */ /* 0x002ea20000300800 */
[----:B0-----:R-:W-:-:S02]  /*48f0*/  IMAD R11, R6, 0x2, R15 ;  /* 0x00000002060b7824 */ /* 0x001fc400078e020f */
[----:B------:R-:W0:Y:S01]  /*4900*/  LDC R6, c[0x0][0x268] ;  /* 0x00009a00ff067b82 */ /* 0x000e220000000800 */
[----:B------:R4:W-:Y:S01]  /*4910*/  STL [R1+0x1598], R15 ;  /* 0x0015980f01007387 */ /* 0x0009e20000100800 */
[----:B0-----:R-:W-:Y:S01]  /*4920*/  IMAD R16, R6, 0x2, R11 ;  /* 0x0000000206107824 */ /* 0x001fe200078e020b */
[----:B----4-:R-:W-:-:S04]  /*4930*/  IADD3 R15, P0, R5, R0, RZ ;  /* 0x00000000050f7210 */ /* 0x010fc80007f1e0ff */
[----:B------:R-:W-:Y:S02]  /*4940*/  LEA.HI.X.SX32 R6, R5, R2, 0x1, P0 ;  /* 0x0000000205067211 */ /* 0x000fe400000f0eff */
[-C--:B-----5:R-:W-:Y:S01]  /*4950*/  IADD3 R14, P1, R28, R0.reuse, RZ ;  /* 0x000000001c0e7210 */ /* 0x0a0fe20007f3e0ff */
[----:B------:R-:W-:Y:S01]  /*4960*/  STL [R1+0x1378], R15 ;  /* 0x0013780f01007387 */ /* 0x000fe20000100800 */
[----:B------:R-:W-:-:S03]  /*4970*/  IADD3 R13, P2, R29, R0, RZ ;  /* 0x000000001d0d7210 */ /* 0x000fc60007f5e0ff */
[----:B------:R-:W-:Y:S01]  /*4980*/  STL [R1+0x137c], R14 ;  /* 0x00137c0e01007387 */ /* 0x000fe20000100800 */
[----:B------:R-:W-:-:S03]  /*4990*/  LEA.HI.X.SX32 R5, R28, R2, 0x1, P1 ;  /* 0x000000021c057211 */ /* 0x000fc600008f0eff */
[----:B------:R0:W-:Y:S04]  /*49a0*/  STL [R1+0x158c], R11 ;  /* 0x00158c0b01007387 */ /* 0x0001e80000100800 */
[----:B------:R-:W-:Y:S04]  /*49b0*/  STL [R1+0x1380], R13 ;  /* 0x0013800d01007387 */ /* 0x000fe80000100800 */
[----:B------:R1:W-:Y:S01]  /*49c0*/  STL [R1+0x1370], R6 ;  /* 0x0013700601007387 */ /* 0x0003e20000100800 */
[----:B0-----:R-:W-:-:S03]  /*49d0*/  LEA.HI.X.SX32 R11, R29, R2, 0x1, P2 ;  /* 0x000000021d0b7211 */ /* 0x001fc600010f0eff */
[----:B------:R0:W-:Y:S01]  /*49e0*/  STL [R1+0x136c], R5 ;  /* 0x00136c0501007387 */ /* 0x0001e20000100800 */
[----:B-1----:R-:W1:Y:S03]  /*49f0*/  LDC R6, c[0x0][0x268] ;  /* 0x00009a00ff067b82 */ /* 0x002e660000000800 */
[----:B0-----:R-:W4:Y:S04]  /*4a00*/  LDL.LU R5, [R1+0x48] ;  /* 0x0000480001057983 */ /* 0x001f280000300800 */
[----:B------:R0:W-:Y:S04]  /*4a10*/  STL [R1+0x135c], R11 ;  /* 0x00135c0b01007387 */ /* 0x0001e80000100800 */
[----:B------:R-:W5:Y:S04]  /*4a20*/  LDL.LU R28, [R1+0x44] ;  /* 0x00004400011c7983 */ /* 0x000f680000300800 */
[----:B------:R-:W5:Y:S04]  /*4a30*/  LDL.LU R29, [R1+0x40] ;  /* 0x00004000011d7983 */ /* 0x000f680000300800 */
[----:B------:R-:W-:Y:S01]  /*4a40*/  STL [R1+0x1590], R16 ;  /* 0x0015901001007387 */ /* 0x000fe20000100800 */
[----:B-1----:R-:W-:-:S02]  /*4a50*/  IMAD R17, R6, 0x2, R16 ;  /* 0x0000000206117824 */ /* 0x002fc400078e0210 */
[----:B------:R-:W1:Y:S01]  /*4a60*/  LDC R6, c[0x0][0x268] ;  /* 0x00009a00ff067b82 */ /* 0x000e620000000800 */
[----:B---3--:R-:W-:-:S05]  /*4a70*/  IADD3 R14, P0, R12, R0, RZ ;  /* 0x000000000c0e7210 */ /* 0x008fca0007f1e0ff */
[----:B------:R-:W-:Y:S01]  /*4a80*/  STL [R1+0x1360], R14 ;  /* 0x0013600e01007387 */ /* 0x000fe20000100800 */
[----:B------:R-:W-:Y:S02]  /*4a90*/  LEA.HI.X.SX32 R12, R12, R2, 0x1, P0 ;  /* 0x000000020c0c7211 */ /* 0x000fe400000f0eff */
[-C--:B------:R-:W-:Y:S02]  /*4aa0*/  IADD3 R13, P1, R10, R0.reuse, RZ ;  /* 0x000000000a0d7210 */ /* 0x080fe40007f3e0ff */
[----:B0-----:R-:W-:-:S03]  /*4ab0*/  IADD3 R11, P2, R9, R0, RZ ;  /* 0x00000000090b7210 */ /* 0x001fc60007f5e0ff */
[----:B------:R-:W-:Y:S04]  /*4ac0*/  STL [R1+0x1364], R13 ;  /* 0x0013640d01007387 */ /* 0x000fe80000100800 */
[----:B------:R-:W-:Y:S04]  /*4ad0*/  STL [R1+0x159c], R17 ;  /* 0x00159c1101007387 */ /* 0x000fe80000100800 */
[----:B------:R0:W-:Y:S04]  /*4ae0*/  STL [R1+0x1368], R11 ;  /* 0x0013680b01007387 */ /* 0x0001e80000100800 */
[----:B------:R-:W-:Y:S01]  /*4af0*/  STL [R1+0x1358], R12 ;  /* 0x0013580c01007387 */ /* 0x000fe20000100800 */
[----:B0-----:R-:W-:-:S02]  /*4b00*/  LEA.HI.X.SX32 R11, R10, R2, 0x1, P1 ;  /* 0x000000020a0b7211 */ /* 0x001fc400008f0eff */
[----:B------:R-:W-:Y:S02]  /*4b10*/  LEA.HI.X.SX32 R10, R9, R2, 0x1, P2 ;  /* 0x00000002090a7211 */ /* 0x000fe400010f0eff */
[----:B------:R-:W0:Y:S01]  /*4b20*/  LDC R9, c[0x0][0x268] ;  /* 0x00009a00ff097b82 */ /* 0x000e220000000800 */
[----:B------:R-:W-:Y:S04]  /*4b30*/  STL [R1+0x1354], R11 ;  /* 0x0013540b01007387 */ /* 0x000fe80000100800 */
[----:B------:R-:W3:Y:S04]  /*4b40*/  LDL.LU R22, [R1+0x54] ;  /* 0x0000540001167983 */ /* 0x000ee80000300800 */
[----:B------:R1:W-:Y:S04]  /*4b50*/  STL [R1+0x1344], R10 ;  /* 0x0013440a01007387 */ /* 0x0003e80000100800 */
[----:B-1----:R-:W3:Y:S04]  /*4b60*/  LDL.LU R10, [R1+0x50] ;  /* 0x00005000010a7983 */ /* 0x002ee80000300800 */
[----:B------:R-:W3:Y:S01]  /*4b70*/  LDL.LU R13, [R1+0x4c] ;  /* 0x00004c00010d7983 */ /* 0x000ee20000300800 */
[----:B------:R-:W-:-:S04]  /*4b80*/  IMAD R6, R6, 0x2, R17 ;  /* 0x0000000206067824 */ /* 0x000fc800078e0211 */
[----:B0-----:R-:W-:Y:S02]  /*4b90*/  IMAD R18, R9, 0x2, R6 ;  /* 0x0000000209127824 */ /* 0x001fe400078e0206 */
[----:B------:R-:W0:Y:S01]  /*4ba0*/  LDC R9, c[0x0][0x268] ;  /* 0x00009a00ff097b82 */ /* 0x000e220000000800 */
[----:B------:R1:W-:Y:S01]  /*4bb0*/  STL [R1+0x1588], R6 ;  /* 0x0015880601007387 */ /* 0x0003e20000100800 */
[----:B0-----:R-:W-:Y:S01]  /*4bc0*/  IMAD R19, R9, 0x2, R18 ;  /* 0x0000000209137824 */ /* 0x001fe200078e0212 */
[-C--:B------:R-:W-:Y:S02]  /*4bd0*/  IADD3 R12, P0, R8, R0.reuse, RZ ;  /* 0x00000000080c7210 */ /* 0x080fe40007f1e0ff */
[----:B--2---:R-:W-:-:S03]  /*4be0*/  IADD3 R11, P1, R7, R0, RZ ;  /* 0x00000000070b7210 */ /* 0x004fc60007f3e0ff */
[----:B------:R-:W-:Y:S01]  /*4bf0*/  STL [R1+0x1348], R12 ;  /* 0x0013480c01007387 */ /* 0x000fe20000100800 */
[----:B------:R-:W-:Y:S02]  /*4c00*/  LEA.HI.X.SX32 R9, R8, R2, 0x1, P0 ;  /* 0x0000000208097211 */ /* 0x000fe400000f0eff */
[C---:B-1----:R-:W-:Y:S01]  /*4c10*/  IADD3 R6, P2, R4.reuse, R0, RZ ;  /* 0x0000000004067210 */ /* 0x042fe20007f5e0ff */
[----:B------:R-:W-:Y:S01]  /*4c20*/  STL [R1+0x134c], R11 ;  /* 0x00134c0b01007387 */ /* 0x000fe20000100800 */
[-C--:B------:R-:W-:Y:S02]  /*4c30*/  LEA.HI.X.SX32 R8, R7, R2.reuse, 0x1, P1 ;  /* 0x0000000207087211 */ /* 0x080fe400008f0eff */
[----:B------:R-:W0:Y:S01]  /*4c40*/  LDC R7, c[0x0][0x268] ;  /* 0x00009a00ff077b82 */ /* 0x000e220000000800 */
[----:B------:R-:W-:Y:S04]  /*4c50*/  STL [R1+0x15a0], R18 ;  /* 0x0015a01201007387 */ /* 0x000fe80000100800 */
[----:B------:R1:W-:Y:S04]  /*4c60*/  STL [R1+0x1350], R6 ;  /* 0x0013500601007387 */ /* 0x0003e80000100800 */
[----:B------:R-:W-:Y:S01]  /*4c70*/  STL [R1+0x1340], R9 ;  /* 0x0013400901007387 */ /* 0x000fe20000100800 */
[----:B-1----:R-:W-:-:S03]  /*4c80*/  LEA.HI.X.SX32 R6, R4, R2, 0x1, P2 ;  /* 0x0000000204067211 */ /* 0x002fc600010f0eff */
[----:B------:R1:W-:Y:S04]  /*4c90*/  STL [R1+0x133c], R8 ;  /* 0x00133c0801007387 */ /* 0x0003e80000100800 */
[----:B------:R-:W2:Y:S04]  /*4ca0*/  LDL.LU R4, [R1+0x60] ;  /* 0x0000600001047983 */ /* 0x000ea80000300800 */
[----:B------:R5:W-:Y:S04]  /*4cb0*/  STL [R1+0x132c], R6 ;  /* 0x00132c0601007387 */ /* 0x000be80000100800 */
[----:B-1----:R-:W2:Y:S04]  /*4cc0*/  LDL.LU R8, [R1+0x5c] ;  /* 0x00005c0001087983 */ /* 0x002ea80000300800 */
[----:B------:R-:W2:Y:S01]  /*4cd0*/  LDL.LU R9, [R1+0x58] ;  /* 0x0000580001097983 */ /* 0x000ea20000300800 */
[----:B0-----:R-:W-:-:S02]  /*4ce0*/  IMAD R12, R7, 0x2, R19 ;  /* 0x00000002070c7824 */ /* 0x001fc400078e0213 */
[----:B------:R-:W0:Y:S01]  /*4cf0*/  LDC R7, c[0x0][0x268] ;  /* 0x00009a00ff077b82 */ /* 0x000e220000000800 */
[----:B------:R-:W-:Y:S01]  /*4d00*/  STL [R1+0x15a4], R19 ;  /* 0x0015a41301007387 */ /* 0x000fe20000100800 */
[----:B0-----:R-:W-:Y:S01]  /*4d10*/  IMAD R20, R7, 0x2, R12 ;  /* 0x0000000207147824 */ /* 0x001fe200078e020c */
[-C--:B----4-:R-:W-:Y:S02]  /*4d20*/  IADD3 R14, P0, R5, R0.reuse, RZ ;  /* 0x00000000050e7210 */ /* 0x090fe40007f1e0ff */
[----:B-----5:R-:W-:-:S03]  /*4d30*/  IADD3 R11, P1, R28, R0, RZ ;  /* 0x000000001c0b7210 */ /* 0x020fc60007f3e0ff */
[----:B------:R-:W-:Y:S01]  /*4d40*/  STL [R1+0x1330], R14 ;  /* 0x0013300e01007387 */ /* 0x000fe20000100800 */
[----:B------:R-:W-:-:S03]  /*4d50*/  IADD3 R6, P2, R29, R0, RZ ;  /* 0x000000001d067210 */ /* 0x000fc60007f5e0ff */
[----:B------:R-:W-:Y:S01]  /*4d60*/  STL [R1+0x1334], R11 ;  /* 0x0013340b01007387 */ /* 0x000fe20000100800 */
[-C--:B------:R-:W-:Y:S02]  /*4d70*/  LEA.HI.X.SX32 R7, R5, R2.reuse, 0x1, P0 ;  /* 0x0000000205077211 */ /* 0x080fe400000f0eff */
[-C--:B------:R-:W-:Y:S01]  /*4d80*/  LEA.HI.X.SX32 R5, R28, R2.reuse, 0x1, P1 ;  /* 0x000000021c057211 */ /* 0x080fe200008f0eff */
[----:B------:R-:W-:Y:S04]  /*4d90*/  STL [R1+0x15a8], R12 ;  /* 0x0015a80c01007387 */ /* 0x000fe80000100800 */
[----:B------:R0:W-:Y:S04]  /*4da0*/  STL [R1+0x1338], R6 ;  /* 0x0013380601007387 */ /* 0x0001e80000100800 */
[----:B------:R1:W-:Y:S01]  /*4db0*/  STL [R1+0x1328], R7 ;  /* 0x0013280701007387 */ /* 0x0003e20000100800 */
[----:B0-----:R-:W-:-:S03]  /*4dc0*/  LEA.HI.X.SX32 R6, R29, R2, 0x1, P2 ;  /* 0x000000021d067211 */ /* 0x001fc600010f0eff */
[----:B------:R0:W-:Y:S01]  /*4dd0*/  STL [R1+0x1324], R5 ;  /* 0x0013240501007387 */ /* 0x0001e20000100800 */
[----:B-1----:R-:W1:Y:S03]  /*4de0*/  LDC R7, c[0x0][0x268] ;  /* 0x00009a00ff077b82 */ /* 0x002e660000000800 */
[----:B0-----:R-:W4:Y:S04]  /*4df0*/  LDL.LU R5, [R1+0x6c] ;  /* 0x00006c0001057983 */ /* 0x001f280000300800 */
[----:B------:R0:W-:Y:S04]  /*4e00*/  STL [R1+0x1314], R6 ;  /* 0x0013140601007387 */ /* 0x0001e80000100800 */
[----:B------:R-:W5:Y:S04]  /*4e10*/  LDL.LU R28, [R1+0x68] ;  /* 0x00006800011c7983 */ /* 0x000f680000300800 */
[----:B------:R-:W5:Y:S01]  /*4e20*/  LDL.LU R29, [R1+0x64] ;  /* 0x00006400011d7983 */ /* 0x000f620000300800 */
[----:B-1----:R-:W-:-:S03]  /*4e30*/  IMAD R21, R7, 0x2, R20 ;  /* 0x0000000207157824 */ /* 0x002fc600078e0214 */
[----:B------:R-:W-:Y:S01]  /*4e40*/  STL [R1+0x15ac], R20 ;  /* 0x0015ac1401007387 */ /* 0x000fe20000100800 */
[----:B------:R-:W1:Y:S01]  /*4e50*/  LDC R7, c[0x0][0x268] ;  /* 0x00009a00ff077b82 */ /* 0x000e620000000800 */
[----:B---3--:R-:W-:-:S05]  /*4e60*/  IADD3 R12, P0, R22, R0, RZ ;  /* 0x00000000160c7210 */ /* 0x008fca0007f1e0ff */
[----:B------:R-:W-:Y:S01]  /*4e70*/  STL [R1+0x1318], R12 ;  /* 0x0013180c01007387 */ /* 0x000fe20000100800 */
[-C--:B------:R-:W-:Y:S02]  /*4e80*/  IADD3 R11, P1, R10, R0.reuse, RZ ;  /* 0x000000000a0b7210 */ /* 0x080fe40007f3e0ff */
[----:B0-----:R-:W-:-:S03]  /*4e90*/  IADD3 R6, P2, R13, R0, RZ ;  /* 0x000000000d067210 */ /* 0x001fc60007f5e0ff */
[----:B------:R0:W-:Y:S04]  /*4ea0*/  STL [R1+0x131c], R11 ;  /* 0x00131c0b01007387 */ /* 0x0001e80000100800 */
[----:B------:R-:W-:Y:S04]  /*4eb0*/  STL [R1+0x15b0], R21 ;  /* 0x0015b01501007387 */ /* 0x000fe80000100800 */
[----:B------:R3:W-:Y:S01]  /*4ec0*/  STL [R1+0x1320], R6 ;  /* 0x0013200601007387 */ /* 0x0007e20000100800 */
[----:B0-----:R-:W-:-:S05]  /*4ed0*/  LEA.HI.X.SX32 R11, R22, R2, 0x1, P0 ;  /* 0x00000002160b7211 */ /* 0x001fca00000f0eff */
[----:B------:R0:W-:Y:S01]  /*4ee0*/  STL [R1+0x1310], R11 ;  /* 0x0013100b01007387 */ /* 0x0001e20000100800 */
[-C--:B---3--:R-:W-:Y:S02]  /*4ef0*/  LEA.HI.X.SX32 R6, R10, R2.reuse, 0x1, P1 ;  /* 0x000000020a067211 */ /* 0x088fe400008f0eff */
[----:B------:R-:W3:Y:S01]  /*4f00*/  LDC R10, c[0x0][0x268] ;  /* 0x00009a00ff0a7b82 */ /* 0x000ee20000000800 */
[----:B0-----:R-:W5:Y:S04]  /*4f10*/  LDL.LU R11, [R1+0x78] ;  /* 0x00007800010b7983 */ /* 0x001f680000300800 */
[----:B------:R0:W-:Y:S04]  /*4f20*/  STL [R1+0x130c], R6 ;  /* 0x00130c0601007387 */ /* 0x0001e80000100800 */
[----:B------:R-:W5:Y:S04]  /*4f30*/  LDL.LU R27, [R1+0x74] ;  /* 0x00007400011b7983 */ /* 0x000f680000300800 */
[----:B------:R-:W5:Y:S01]  /*4f40*/  LDL.LU R26, [R1+0x70] ;  /* 0x00007000011a7983 */ /* 0x000f620000300800 */
[----:B-1----:R-:W-:Y:S01]  /*4f50*/  IMAD R7, R7, 0x2, R21 ;  /* 0x0000000207077824 */ /* 0x002fe200078e0215 */
[----:B0-----:R-:W-:-:S05]  /*4f60*/  LEA.HI.X.SX32 R6, R13, R2, 0x1, P2 ;  /* 0x000000020d067211 */ /* 0x001fca00010f0eff */
[----:B------:R-:W-:Y:S01]  /*4f70*/  STL [R1+0x12fc], R6 ;  /* 0x0012fc0601007387 */ /* 0x000fe20000100800 */
[----:B---3--:R-:W-:Y:S02]  /*4f80*/  IMAD R22, R10, 0x2, R7 ;  /* 0x000000020a167824 */ /* 0x008fe400078e0207 */
[----:B------:R-:W0:Y:S01]  /*4f90*/  LDC R10, c[0x0][0x268] ;  /* 0x00009a00ff0a7b82 */ /* 0x000e220000000800 */
[----:B------:R1:W-:Y:S01]  /*4fa0*/  STL [R1+0x15b4], R7 ;  /* 0x0015b40701007387 */ /* 0x0003e20000100800 */
[----:B0-----:R-:W-:Y:S01]  /*4fb0*/  IMAD R23, R10, 0x2, R22 ;  /* 0x000000020a177824 */ /* 0x001fe200078e0216 */
[-C--:B--2---:R-:W-:Y:S02]  /*4fc0*/  IADD3 R12, P0, R4, R0.reuse, RZ ;  /* 0x00000000040c7210 */ /* 0x084fe40007f1e0ff */
[----:B-1----:R-:W-:-:S03]  /*4fd0*/  IADD3 R7, P1, R8, R0, RZ ;  /* 0x0000000008077210 */ /* 0x002fc60007f3e0ff */
[----:B------:R-:W-:Y:S01]  /*4fe0*/  STL [R1+0x1300], R12 ;  /* 0x0013000c01007387 */ /* 0x000fe20000100800 */
[----:B------:R-:W-:-:S03]  /*4ff0*/  IADD3 R6, P2, R9, R0, RZ ;  /* 0x0000000009067210 */ /* 0x000fc60007f5e0ff */
[----:B------:R0:W-:Y:S04]  /*5000*/  STL [R1+0x1304], R7 ;  /* 0x0013040701007387 */ /* 0x0001e80000100800 */
[----:B------:R-:W2:Y:S04]  /*5010*/  LDL.LU R14, [R1+0x84] ;  /* 0x00008400010e7983 */ /* 0x000ea80000300800 */
[----:B------:R1:W-:Y:S04]  /*5020*/  STL [R1+0x1308], R6 ;  /* 0x0013080601007387 */ /* 0x0003e80000100800 */
[----:B------:R-:W3:Y:S01]  /*5030*/  LDL.LU R13, [R1+0x80] ;  /* 0x00008000010d7983 */ /* 0x000ee20000300800 */
[----:B0-----:R-:W-:-:S02]  /*5040*/  LEA.HI.X.SX32 R7, R8, R2, 0x1, P1 ;  /* 0x0000000208077211 */ /* 0x001fc400008f0eff */
[-C--:B-1----:R-:W-:Y:S01]  /*5050*/  LEA.HI.X.SX32 R6, R4, R2.reuse, 0x1, P0 ;  /* 0x0000000204067211 */ /* 0x082fe200000f0eff */
[----:B------:R-:W-:Y:S01]  /*5060*/  STL [R1+0x15b8], R22 ;  /* 0x0015b81601007387 */ /* 0x000fe20000100800 */
[----:B------:R-:W0:Y:S03]  /*5070*/  LDC R4, c[0x0][0x268] ;  /* 0x00009a00ff047b82 */ /* 0x000e260000000800 */
[----:B------:R1:W-:Y:S04]  /*5080*/  STL [R1+0x12f8], R6 ;  /* 0x0012f80601007387 */ /* 0x0003e80000100800 */
[----:B------:R-:W3:Y:S01]  /*5090*/  LDL.LU R8, [R1+0x7c] ;  /* 0x00007c0001087983 */ /* 0x000ee20000300800 */
[----:B-1----:R-:W-:-:S03]  /*50a0*/  LEA.HI.X.SX32 R6, R9, R2, 0x1, P2 ;  /* 0x0000000209067211 */ /* 0x002fc600010f0eff */
[----:B------:R4:W-:Y:S01]  /*50b0*/  STL [R1+0x12f4], R7 ;  /* 0x0012f40701007387 */ /* 0x0009e20000100800 */
[----:B0-----:R-:W-:Y:S02]  /*50c0*/  IMAD R9, R4, 0x2, R23 ;  /* 0x0000000204097824 */ /* 0x001fe400078e0217 */
[----:B------:R-:W0:Y:S01]  /*50d0*/  LDC R4, c[0x0][0x268] ;  /* 0x00009a00ff047b82 */ /* 0x000e220000000800 */
[----:B------:R-:W-:Y:S04]  /*50e0*/  STL [R1+0x15bc], R23 ;  /* 0x0015bc1701007387 */ /* 0x000fe80000100800 */
[----:B------:R5:W-:Y:S01]  /*50f0*/  STL [R1+0x12e4], R6 ;  /* 0x0012e40601007387 */ /* 0x000be20000100800 */
[----:B0-----:R-:W-:Y:S02]  /*5100*/  IMAD R24, R4, 0x2, R9 ;  /* 0x0000000204187824 */ /* 0x001fe400078e0209 */
[----:B------:R-:W0:Y:S01]  /*5110*/  LDC R4, c[0x0][0x268] ;  /* 0x00009a00ff047b82 */ /* 0x000e220000000800 */
[----:B----4-:R-:W-:-:S02]  /*5120*/  IADD3 R7, P0, R5, R0, RZ ;  /* 0x0000000005077210 */ /* 0x010fc40007f1e0ff */
[----:B-----5:R-:W-:-:S03]  /*5130*/  IADD3 R6, P1, R28, R0, RZ ;  /* 0x000000001c067210 */ /* 0x020fc60007f3e0ff */
[----:B------:R-:W-:Y:S04]  /*5140*/  STL [R1+0x12e8], R7 ;  /* 0x0012e80701007387 */ /* 0x000fe80000100800 */
[----:B------:R1:W-:Y:S04]  /*5150*/  STL [R1+0x12ec], R6 ;  /* 0x0012ec0601007387 */ /* 0x0003e80000100800 */
[----:B-1----:R-:W4:Y:S04]  /*5160*/  LDL.LU R6, [R1+0x90] ;  /* 0x0000900001067983 */ /* 0x002f280000300800 */
[----:B------:R-:W5:Y:S01]  /*5170*/  LDL.LU R15, [R1+0x8c] ;  /* 0x00008c00010f7983 */ /* 0x000f620000300800 */
[----:B------:R-:W-:-:S05]  /*5180*/  IADD3 R7, P2, R29, R0, RZ ;  /* 0x000000001d077210 */ /* 0x000fca0007f5e0ff */
[----:B------:R1:W-:Y:S04]  /*5190*/  STL [R1+0x12f0], R7 ;  /* 0x0012f00701007387 */ /* 0x0003e80000100800 */
[----:B------:R-:W5:Y:S04]  /*51a0*/  LDL.LU R10, [R1+0x88] ;  /* 0x00008800010a7983 */ /* 0x000f680000300800 */
[----:B------:R0:W-:Y:S01]  /*51b0*/  STL [R1+0x15c0], R9 ;  /* 0x0015c00901007387 */ /* 0x0001e20000100800 */
[-C--:B-1----:R-:W-:Y:S01]  /*51c0*/  LEA.HI.X.SX32 R7, R28, R2.reuse, 0x1, P1 ;  /* 0x000000021c077211 */ /* 0x082fe200008f0eff */
[----:B0-----:R-:W-:Y:S01]  /*51d0*/  IMAD R25, R4, 0x2, R24 ;  /* 0x0000000204197824 */ /* 0x001fe200078e0218 */
[----:B------:R-:W-:-:S02]  /*51e0*/  LEA.HI.X.SX32 R9, R5, R2, 0x1, P0 ;  /* 0x0000000205097211 */ /* 0x000fc400000f0eff */
[----:B------:R-:W-:Y:S02]  /*51f0*/  LEA.HI.X.SX32 R5, R29, R2, 0x1, P2 ;  /* 0x000000021d057211 */ /* 0x000fe400010f0eff */
[----:B------:R-:W0:Y:S01]  /*5200*/  LDC R29, c[0x0][0x268] ;  /* 0x00009a00ff1d7b82 */ /* 0x000e220000000800 */
[----:B------:R-:W-:Y:S04]  /*5210*/  STL [R1+0x12e0], R9 ;  /* 0x0012e00901007387 */ /* 0x000fe80000100800 */
[----:B------:R-:W-:Y:S04]  /*5220*/  STL [R1+0x12dc], R7 ;  /* 0x0012dc0701007387 */ /* 0x000fe80000100800 */
[----:B------:R1:W-:Y:S01]  /*5230*/  STL [R1+0x12cc], R5 ;  /* 0x0012cc0501007387 */ /* 0x0003e20000100800 */
[----:B------:R-:W-:-:S05]  /*5240*/  IADD3 R4, P0, R11, R0, RZ ;  /* 0x000000000b047210 */ /* 0x000fca0007f1e0ff */
[----:B------:R1:W-:Y:S02]  /*5250*/  STL [R1+0x12d0], R4 ;  /* 0x0012d00401007387 */ /* 0x0003e40000100800 */
[-C--:B-1----:R-:W-:Y:S02]  /*5260*/  IADD3 R5, P1, R27, R0.reuse, RZ ;  /* 0x000000001b057210 */ /* 0x082fe40007f3e0ff */
[----:B------:R-:W5:Y:S04]  /*5270*/  LDL.LU R4, [R1+0xa0] ;  /* 0x0000a00001047983 */ /* 0x000f680000300800 */
[----:B------:R-:W-:Y:S04]  /*5280*/  STL [R1+0x12d4], R5 ;  /* 0x0012d40501007387 */ /* 0x000fe80000100800 */
[----:B------:R-:W5:Y:S01]  /*5290*/  LDL.LU R17, [R1+0x9c] ;  /* 0x00009c0001117983 */ /* 0x000f620000300800 */
[----:B------:R-:W-:-:S03]  /*52a0*/  IADD3 R7, P2, R26, R0, RZ ;  /* 0x000000001a077210 */ /* 0x000fc60007f5e0ff */
[----:B------:R-:W5:Y:S01]  /*52b0*/  LDL.LU R28, [R1+0x98] ;  /* 0x00009800011c7983 */ /* 0x000f620000300800 */
[-C--:B------:R-:W-:Y:S02]  /*52c0*/  LEA.HI.X.SX32 R11, R11, R2.reuse, 0x1, P0 ;  /* 0x000000020b0b7211 */ /* 0x080fe400000f0eff */
[-C--:B------:R-:W-:Y:S01]  /*52d0*/  LEA.HI.X.SX32 R9, R27, R2.reuse, 0x1, P1 ;  /* 0x000000021b097211 */ /* 0x080fe200008f0eff */
[----:B------:R1:W-:Y:S04]  /*52e0*/  STL [R1+0x12d8], R7 ;  /* 0x0012d80701007387 */ /* 0x0003e80000100800 */
[----:B------:R-:W-:Y:S01]  /*52f0*/  STL [R1+0x12c8], R11 ;  /* 0x0012c80b01007387 */ /* 0x000fe20000100800 */
[----:B-1----:R-:W-:-:S03]  /*5300*/  LEA.HI.X.SX32 R7, R26, R2, 0x1, P2 ;  /* 0x000000021a077211 */ /* 0x002fc600010f0eff */
[----:B------:R2:W-:Y:S04]  /*5310*/  STL [R1+0x12c4], R9 ;  /* 0x0012c40901007387 */ /* 0x0005e80000100800 */
[----:B------:R3:W-:Y:S04]  /*5320*/  STL [R1+0x12b4], R7 ;  /* 0x0012b40701007387 */ /* 0x0007e80000100800 */
[----:B------:R-:W5:Y:S01]  /*5330*/  LDL.LU R16, [R1+0xb8] ;  /* 0x0000b80001107983 */ /* 0x000f620000300800 */
[-C--:B--2---:R-:W-:Y:S02]  /*5340*/  IADD3 R9, P0, R14, R0.reuse, RZ ;  /* 0x000000000e097210 */ /* 0x084fe40007f1e0ff */
[----:B---3--:R-:W-:-:S03]  /*5350*/  IADD3 R7, P1, R13, R0, RZ ;  /* 0x000000000d077210 */ /* 0x008fc60007f3e0ff */
[----:B------:R-:W-:Y:S04]  /*5360*/  STL [R1+0x12b8], R9 ;  /* 0x0012b80901007387 */ /* 0x000fe80000100800 */
[----:B------:R1:W-:Y:S04]  /*5370*/  STL [R1+0x12bc], R7 ;  /* 0x0012bc0701007387 */ /* 0x0003e80000100800 */
[----:B------:R-:W2:Y:S04]  /*5380*/  LDL.LU R21, [R1+0xb4] ;  /* 0x0000b40001157983 */ /* 0x000ea80000300800 */
[----:B------:R-:W3:Y:S01]  /*5390*/  LDL.LU R20, [R1+0xb0] ;  /* 0x0000b00001147983 */ /* 0x000ee20000300800 */
[----:B-1----:R-:W-:-:S02]  /*53a0*/  IADD3 R7, P2, R8, R0, RZ ;  /* 0x0000000008077210 */ /* 0x002fc40007f5e0ff */
[-C--:B------:R-:W-:Y:S02]  /*53b0*/  LEA.HI.X.SX32 R11, R14, R2.reuse, 0x1, P0 ;  /* 0x000000020e0b7211 */ /* 0x080fe400000f0eff */
[-C--:B------:R-:W-:Y:S01]  /*53c0*/  LEA.HI.X.SX32 R9, R13, R2.reuse, 0x1, P1 ;  /* 0x000000020d097211 */ /* 0x080fe200008f0eff */
[----:B------:R1:W-:Y:S04]  /*53d0*/  STL [R1+0x12c0], R7 ;  /* 0x0012c00701007387 */ /* 0x0003e80000100800 */
[----:B------:R-:W-:Y:S01]  /*53e0*/  STL [R1+0x12b0], R11 ;  /* 0x0012b00b01007387 */ /* 0x000fe20000100800 */
[----:B-1----:R-:W-:-:S03]  /*53f0*/  LEA.HI.X.SX32 R7, R8, R2, 0x1, P2 ;  /* 0x0000000208077211 */ /* 0x002fc600010f0eff */
[----:B------:R4:W-:Y:S04]  /*5400*/  STL [R1+0x12ac], R9 ;  /* 0x0012ac0901007387 */ /* 0x0009e80000100800 */
[----:B------:R5:W-:Y:S04]  /*5410*/  STL [R1+0x129c], R7 ;  /* 0x00129c0701007387 */ /* 0x000be80000100800 */
[----:B------:R-:W3:Y:S01]  /*5420*/  LDL.LU R14, [R1+0xd0] ;  /* 0x0000d000010e7983 */ /* 0x000ee20000300800 */
[-C--:B----4-:R-:W-:Y:S02]  /*5430*/  IADD3 R9, P0, R6, R0.reuse, RZ ;  /* 0x0000000006097210 */ /* 0x090fe40007f1e0ff */
[----:B-----5:R-:W-:-:S03]  /*5440*/  IADD3 R7, P1, R15, R0, RZ ;  /* 0x000000000f077210 */ /* 0x020fc60007f3e0ff */
[----:B------:R-:W-:Y:S04]  /*5450*/  STL [R1+0x12a0], R9 ;  /* 0x0012a00901007387 */ /* 0x000fe80000100800 */
[----:B------:R1:W-:Y:S04]  /*5460*/  STL [R1+0x12a4], R7 ;  /* 0x0012a40701007387 */ /* 0x0003e80000100800 */
[----:B------:R-:W4:Y:S04]  /*5470*/  LDL.LU R12, [R1+0xcc] ;  /* 0x0000cc00010c7983 */ /* 0x000f280000300800 */
[----:B------:R-:W5:Y:S01]  /*5480*/  LDL.LU R11, [R1+0xc8] ;  /* 0x0000c800010b7983 */ /* 0x000f620000300800 */
[----:B-1----:R-:W-:-:S02]  /*5490*/  IADD3 R7, P2, R10, R0, RZ ;  /* 0x000000000a077210 */ /* 0x002fc40007f5e0ff */
[----:B------:R-:W-:-:S03]  /*54a0*/  LEA.HI.X.SX32 R9, R6, R2, 0x1, P0 ;  /* 0x0000000206097211 */ /* 0x000fc600000f0eff */
[----:B------:R1:W-:Y:S01]  /*54b0*/  STL [R1+0x12a8], R7 ;  /* 0x0012a80701007387 */ /* 0x0003e20000100800 */
[----:B------:R-:W-:-:S03]  /*54c0*/  LEA.HI.X.SX32 R6, R10, R2, 0x1, P2 ;  /* 0x000000020a067211 */ /* 0x000fc600010f0eff */
[----:B------:R-:W-:Y:S01]  /*54d0*/  STL [R1+0x1298], R9 ;  /* 0x0012980901007387 */ /* 0x000fe20000100800 */
[----:B-1----:R-:W-:-:S05]  /*54e0*/  LEA.HI.X.SX32 R7, R15, R2, 0x1, P1 ;  /* 0x000000020f077211 */ /* 0x002fca00008f0eff */
[----:B------:R1:W-:Y:S04]  /*54f0*/  STL [R1+0x1294], R7 ;  /* 0x0012940701007387 */ /* 0x0003e80000100800 */
[----:B------:R0:W-:Y:S01]  /*5500*/  STL [R1+0x1284], R6 ;  /* 0x0012840601007387 */ /* 0x0001e20000100800 */
[----:B-1----:R-:W-:-:S05]  /*5510*/  IADD3 R7, P0, R4, R0, RZ ;  /* 0x0000000004077210 */ /* 0x002fca0007f1e0ff */
[----:B------:R1:W-:Y:S01]  /*5520*/  STL [R1+0x1288], R7 ;  /* 0x0012880701007387 */ /* 0x0003e20000100800 */
[----:B0-----:R-:W-:-:S03]  /*5530*/  IADD3 R6, P1, R17, R0, RZ ;  /* 0x0000000011067210 */ /* 0x001fc60007f3e0ff */
[----:B------:R-:W5:Y:S04]  /*5540*/  LDL.LU R19, [R1+0xe8] ;  /* 0x0000e80001137983 */ /* 0x000f680000300800 */
[----:B------:R0:W-:Y:S04]  /*5550*/  STL [R1+0x128c], R6 ;  /* 0x00128c0601007387 */ /* 0x0001e80000100800 */
[----:B------:R-:W5:Y:S01]  /*5560*/  LDL.LU R18, [R1+0xe4] ;  /* 0x0000e40001127983 */ /* 0x000f620000300800 */
[----:B------:R-:W-:Y:S02]  /*5570*/  IMAD R5, R29, 0x2, R25 ;  /* 0x000000021d057824 */ /* 0x000fe400078e0219 */
[----:B------:R-:W1:Y:S02]  /*5580*/  LDC R29, c[0x0][0x268] ;  /* 0x00009a00ff1d7b82 */ /* 0x000e640000000800 */
[----:B-1----:R-:W-:-:S06]  /*5590*/  IMAD R26, R29, 0x2, R5 ;  /* 0x000000021d1a7824 */ /* 0x002fcc00078e0205 */
[----:B------:R-:W1:Y:S02]  /*55a0*/  LDC R29, c[0x0][0x268] ;  /* 0x00009a00ff1d7b82 */ /* 0x000e640000000800 */
[----:B-1----:R-:W-:-:S06]  /*55b0*/  IMAD R27, R29, 0x2, R26 ;  /* 0x000000021d1b7824 */ /* 0x002fcc00078e021a */
[----:B------:R-:W1:Y:S02]  /*55c0*/  LDC R29, c[0x0][0x268] ;  /* 0x00009a00ff1d7b82 */ /* 0x000e640000000800 */
[----:B-1----:R-:W-:-:S06]  /*55d0*/  IMAD R8, R29, 0x2, R27 ;  /* 0x000000021d087824 */ /* 0x002fcc00078e021b */
[----:B------:R-:W1:Y:S01]  /*55e0*/  LDC R29, c[0x0][0x268] ;  /* 0x00009a00ff1d7b82 */ /* 0x000e620000000800 */
[----:B------:R-:W-:Y:S01]  /*55f0*/  IADD3 R7, P2, R28, R0, RZ ;  /* 0x000000001c077210 */ /* 0x000fe20007f5e0ff */
[----:B-1----:R-:W-:-:S06]  /*5600*/  IMAD R13, R29, 0x2, R8 ;  /* 0x000000021d0d7824 */ /* 0x002fcc00078e0208 */
[----:B------:R-:W1:Y:S01]  /*5610*/  LDC R29, c[0x0][0x268] ;  /* 0x00009a00ff1d7b82 */ /* 0x000e620000000800 */
[-C--:B0-----:R-:W-:Y:S01]  /*5620*/  LEA.HI.X.SX32 R6, R4, R2.reuse, 0x1, P0 ;  /* 0x0000000204067211 */ /* 0x081fe200000f0eff */
[----:B------:R0:W-:Y:S04]  /*5630*/  STL [R1+0x1290], R7 ;  /* 0x0012900701007387 */ /* 0x0001e80000100800 */
[----:B------:R-:W5:Y:S02]  /*5640*/  LDL.LU R15, [R1+0xe0] ;  /* 0x0000e000010f7983 */ /* 0x000f640000300800 */
[----:B------:R-:W4:Y:S02]  /*5650*/  LDC R4, c[0x0][0x268] ;  /* 0x00009a00ff047b82 */ /* 0x000f240000000800 */
[----:B------:R2:W-:Y:S01]  /*5660*/  STL [R1+0x1280], R6 ;  /* 0x0012800601007387 */ /* 0x0005e20000100800 */
[----:B0-----:R-:W-:-:S02]  /*5670*/  LEA.HI.X.SX32 R7, R28, R2, 0x1, P2 ;  /* 0x000000021c077211 */ /* 0x001fc400010f0eff */
[----:B--2---:R-:W-:Y:S01]  /*5680*/  LEA.HI.X.SX32 R6, R17, R2, 0x1, P1 ;  /* 0x0000000211067211 */ /* 0x004fe200008f0eff */
[----:B-1----:R-:W-:Y:S02]  /*5690*/  IMAD R10, R29, 0x2, R13 ;  /* 0x000000021d0a7824 */ /* 0x002fe400078e020d */
[----:B------:R-:W0:Y:S02]  /*56a0*/  LDC R29, c[0x0][0x268] ;  /* 0x00009a00ff1d7b82 */ /* 0x000e240000000800 */
[----:B------:R1:W-:Y:S04]  /*56b0*/  STL [R1+0x127c], R6 ;  /* 0x00127c0601007387 */ /* 0x0003e80000100800 */
[----:B------:R2:W-:Y:S01]  /*56c0*/  STL [R1+0x126c], R7 ;  /* 0x00126c0701007387 */ /* 0x0005e20000100800 */
[----:B-1----:R-:W-:-:S05]  /*56d0*/  IADD3 R6, P0, R16, R0, RZ ;  /* 0x0000000010067210 */ /* 0x002fca0007f1e0ff */
[----:B------:R3:W-:Y:S04]  /*56e0*/  STL [R1+0x1270], R6 ;  /* 0x0012700601007387 */ /* 0x0007e80000100800 */
[----:B--2---:R-:W2:Y:S01]  /*56f0*/  LDL.LU R7, [R1+0x100] ;  /* 0x0001000001077983 */ /* 0x004ea20000300800 */
[-C--:B------:R-:W-:Y:S01]  /*5700*/  IADD3 R9, P1, R21, R0.reuse, RZ ;  /* 0x0000000015097210 */ /* 0x080fe20007f3e0ff */
[----:B0-----:R-:W-:Y:S01]  /*5710*/  IMAD R29, R29, 0x2, R10 ;  /* 0x000000021d1d7824 */ /* 0x001fe200078e020a */
[----:B---3--:R-:W-:-:S03]  /*5720*/  IADD3 R6, P2, R20, R0, RZ ;  /* 0x0000000014067210 */ /* 0x008fc60007f5e0ff */
[----:B----4-:R-:W-:Y:S02]  /*5730*/  IMAD R28, R4, 0x2, R29 ;  /* 0x00000002041c7824 */ /* 0x010fe400078e021d */
[----:B------:R-:W0:Y:S01]  /*5740*/  LDC R4, c[0x0][0x268] ;  /* 0x00009a00ff047b82 */ /* 0x000e220000000800 */
[----:B------:R-:W-:Y:S04]  /*5750*/  STL [R1+0x1274], R9 ;  /* 0x0012740901007387 */ /* 0x000fe80000100800 */
[----:B------:R1:W-:Y:S04]  /*5760*/  STL [R1+0x1278], R6 ;  /* 0x0012780601007387 */ /* 0x0003e80000100800 */
[----:B------:R-:W3:Y:S01]  /*5770*/  LDL.LU R17, [R1+0xfc] ;  /* 0x0000fc0001117983 */ /* 0x000ee20000300800 */
[----:B-1----:R-:W1:Y:S01]  /*5780*/  LDC R6, c[0x0][0x268] ;  /* 0x00009a00ff067b82 */ /* 0x002e620000000800 */
[----:B------:R-:W-:-:S02]  /*5790*/  LEA.HI.X.SX32 R9, R16, R2, 0x1, P0 ;  /* 0x0000000210097211 */ /* 0x000fc400000f0eff */
[----:B------:R-:W-:-:S03]  /*57a0*/  LEA.HI.X.SX32 R21, R21, R2, 0x1, P1 ;  /* 0x0000000215157211 */ /* 0x000fc600008f0eff */
[----:B------:R-:W-:Y:S04]  /*57b0*/  STL [R1+0x1268], R9 ;  /* 0x0012680901007387 */ /* 0x000fe80000100800 */
[----:B------:R-:W4:Y:S01]  /*57c0*/  LDL.LU R16, [R1+0xf8] ;  /* 0x0000f80001107983 */ /* 0x000f220000300800 */
[----:B0-----:R-:W-:Y:S01]  /*57d0*/  IMAD R4, R4, 0x2, R28 ;  /* 0x0000000204047824 */ /* 0x001fe200078e021c */
[----:B------:R-:W-:Y:S02]  /*57e0*/  LEA.HI.X.SX32 R20, R20, R2, 0x1, P2 ;  /* 0x0000000214147211 */ /* 0x000fe400010f0eff */
[----:B------:R0:W-:Y:S04]  /*57f0*/  STL [R1+0x1264], R21 ;  /* 0x0012641501007387 */ /* 0x0001e80000100800 */
[----:B------:R1:W-:Y:S01]  /*5800*/  STL [R1+0x1254], R20 ;  /* 0x0012541401007387 */ /* 0x0003e20000100800 */
[----:B0-----:R-:W-:Y:S01]  /*5810*/  IADD3 R21, P0, R14, R0, RZ ;  /* 0x000000000e157210 */ /* 0x001fe20007f1e0ff */
[----:B-1----:R-:W-:-:S02]  /*5820*/  IMAD R9, R6, 0x2, R4 ;  /* 0x0000000206097824 */ /* 0x002fc400078e0204 */
[----:B------:R-:W0:Y:S02]  /*5830*/  LDC R6, c[0x0][0x268] ;  /* 0x00009a00ff067b82 */ /* 0x000e240000000800 */
[----:B------:R-:W-:Y:S04]  /*5840*/  STL [R1+0x1258], R21 ;  /* 0x0012581501007387 */ /* 0x000fe80000100800 */
[----:B------:R-:W-:Y:S04]  /*5850*/  STL [R1+0x8], R9 ;  /* 0x0000080901007387 */ /* 0x000fe80000100800 */
[----:B------:R-:W4:Y:S01]  /*5860*/  LDL.LU R23, [R1+0x110] ;  /* 0x0001100001177983 */ /* 0x000f220000300800 */
[----:B------:R-:W-:-:S05]  /*5870*/  IADD3 R20, P1, R12, R0, RZ ;  /* 0x000000000c147210 */ /* 0x000fca0007f3e0ff */
[----:B------:R5:W-:Y:S02]  /*5880*/  STL [R1+0x125c], R20 ;  /* 0x00125c1401007387 */ /* 0x000be40000100800 */
[----:B-----5:R-:W-:Y:S01]  /*5890*/  IADD3 R20, P2, R11, R0, RZ ;  /* 0x000000000b147210 */ /* 0x020fe20007f5e0ff */
[----:B0-----:R-:W-:Y:S01]  /*58a0*/  IMAD R6, R6, 0x2, R9 ;  /* 0x0000000206067824 */ /* 0x001fe200078e0209 */
[-C--:B------:R-:W-:Y:S02]  /*58b0*/  LEA.HI.X.SX32 R9, R14, R2.reuse, 0x1, P0 ;  /* 0x000000020e097211 */ /* 0x080fe400000f0eff */
[----:B------:R-:W0:Y:S01]  /*58c0*/  LDC R14, c[0x0][0x268] ;  /* 0x00009a00ff0e7b82 */ /* 0x000e220000000800 */
[----:B------:R-:W-:Y:S04]  /*58d0*/  STL [R1+0x1260], R20 ;  /* 0x0012601401007387 */ /* 0x000fe80000100800 */
[----:B------:R-:W5:Y:S04]  /*58e0*/  LDL.LU R22, [R1+0x10c] ;  /* 0x00010c0001167983 */ /* 0x000f680000300800 */
[----:B------:R1:W-:Y:S04]  /*58f0*/  STL [R1+0x1250], R9 ;  /* 0x0012500901007387 */ /* 0x0003e80000100800 */
[----:B------:R0:W-:Y:S04]  /*5900*/  STL [R1+0x4], R6 ;  /* 0x0000040601007387 */ /* 0x0001e80000100800 */
[----:B------:R-:W5:Y:S01]  /*5910*/  LDL.LU R21, [R1+0x108] ;  /* 0x0001080001157983 */ /* 0x000f620000300800 */
[----:B------:R-:W-:-:S02]  /*5920*/  LEA.HI.X.SX32 R12, R12, R2, 0x1, P1 ;  /* 0x000000020c0c7211 */ /* 0x000fc400008f0eff */
[----:B-1----:R-:W-:-:S03]  /*5930*/  LEA.HI.X.SX32 R9, R11, R2, 0x1, P2 ;  /* 0x000000020b097211 */ /* 0x002fc600010f0eff */
[----:B------:R1:W-:Y:S01]  /*5940*/  STL [R1+0x124c], R12 ;  /* 0x00124c0c01007387 */ /* 0x0003e20000100800 */
[----:B0-----:R-:W-:Y:S02]  /*5950*/  IMAD R6, R14, 0x2, R6 ;  /* 0x000000020e067824 */ /* 0x001fe400078e0206 */
[----:B------:R-:W0:Y:S01]  /*5960*/  LDC R14, c[0x0][0x268] ;  /* 0x00009a00ff0e7b82 */ /* 0x000e220000000800 */
[----:B------:R1:W-:Y:S04]  /*5970*/  STL [R1+0x123c], R9 ;  /* 0x00123c0901007387 */ /* 0x0003e80000100800 */
[----:B------:R-:W5:Y:S01]  /*5980*/  LDL.LU R11, [R1+0x130] ;  /* 0x00013000010b7983 */ /* 0x000f620000300800 */
[----:B-1----:R-:W-:-:S05]  /*5990*/  IADD3 R12, P0, R19, R0, RZ ;  /* 0x00000000130c7210 */ /* 0x002fca0007f1e0ff */
[----:B------:R1:W-:Y:S01]  /*59a0*/  STL [R1+0x1240], R12 ;  /* 0x0012400c01007387 */ /* 0x0003e20000100800 */
[----:B------:R-:W-:-:S03]  /*59b0*/  IADD3 R9, P1, R18, R0, RZ ;  /* 0x0000000012097210 */ /* 0x000fc60007f3e0ff */
[----:B------:R0:W-:Y:S04]  /*59c0*/  STL [R1], R6 ;  /* 0x0000000601007387 */ /* 0x0001e80000100800 */
[----:B------:R0:W-:Y:S04]  /*59d0*/  STL [R1+0x1244], R9 ;  /* 0x0012440901007387 */ /* 0x0001e80000100800 */
[----:B------:R-:W5:Y:S04]  /*59e0*/  LDL.LU R20, [R1+0x12c] ;  /* 0x00012c0001147983 */ /* 0x000f680000300800 */
[----:B-1----:R-:W5:Y:S01]  /*59f0*/  LDL.LU R12, [R1+0x128] ;  /* 0x00012800010c7983 */ /* 0x002f620000300800 */
[----:B0-----:R-:W-:-:S02]  /*5a00*/  IMAD R6, R14, 0x2, R6 ;  /* 0x000000020e067824 */ /* 0x001fc400078e0206 */
[----:B------:R-:W0:Y:S01]  /*5a10*/  LDC R14, c[0x0][0x268] ;  /* 0x00009a00ff0e7b82 */ /* 0x000e220000000800 */
[----:B------:R-:W-:Y:S02]  /*5a20*/  LEA.HI.X.SX32 R19, R19, R2, 0x1, P0 ;  /* 0x0000000213137211 */ /* 0x000fe400000f0eff */
[----:B------:R-:W-:-:S05]  /*5a30*/  IADD3 R9, P2, R15, R0, RZ ;  /* 0x000000000f097210 */ /* 0x000fca0007f5e0ff */
[----:B------:R1:W-:Y:S01]  /*5a40*/  STL [R1+0x1248], R9 ;  /* 0x0012480901007387 */ /* 0x0003e20000100800 */
[----:B------:R-:W-:-:S03]  /*5a50*/  LEA.HI.X.SX32 R15, R15, R2, 0x1, P2 ;  /* 0x000000020f0f7211 */ /* 0x000fc600010f0eff */
[----:B------:R0:W-:Y:S01]  /*5a60*/  STL [R1+0x14], R6 ;  /* 0x0000140601007387 */ /* 0x0001e20000100800 */
[----:B-1----:R-:W-:-:S03]  /*5a70*/  LEA.HI.X.SX32 R9, R18, R2, 0x1, P1 ;  /* 0x0000000212097211 */ /* 0x002fc600008f0eff */
[----:B------:R1:W-:Y:S04]  /*5a80*/  STL [R1+0x1238], R19 ;  /* 0x0012381301007387 */ /* 0x0003e80000100800 */
[----:B------:R-:W-:Y:S01]  /*5a90*/  STL [R1+0x1234], R9 ;  /* 0x0012340901007387 */ /* 0x000fe20000100800 */
[----:B0-----:R-:W-:-:S03]  /*5aa0*/  IMAD R6, R14, 0x2, R6 ;  /* 0x000000020e067824 */ /* 0x001fc600078e0206 */
[----:B------:R0:W-:Y:S04]  /*5ab0*/  STL [R1+0x1224], R15 ;  /* 0x0012240f01007387 */ /* 0x0001e80000100800 */
[----:B------:R-:W5:Y:S04]  /*5ac0*/  LDL.LU R14, [R1+0x13c] ;  /* 0x00013c00010e7983 */ /* 0x000f680000300800 */
[----:B-1----:R-:W5:Y:S01]  /*5ad0*/  LDL.LU R19, [R1+0x138] ;  /* 0x0001380001137983 */ /* 0x002f620000300800 */
[----:B0-----:R-:W0:Y:S01]  /*5ae0*/  LDC R15, c[0x0][0x268] ;  /* 0x00009a00ff0f7b82 */ /* 0x001e220000000800 */
[----:B--2---:R-:W-:-:S05]  /*5af0*/  IADD3 R9, P0, R7, R0, RZ ;  /* 0x0000000007097210 */ /* 0x004fca0007f1e0ff */
[----:B------:R-:W-:Y:S04]  /*5b00*/  STL [R1+0x1228], R9 ;  /* 0x0012280901007387 */ /* 0x000fe80000100800 */
[----:B------:R0:W-:Y:S04]  /*5b10*/  STL [R1+0x10], R6 ;  /* 0x0000100601007387 */ /* 0x0001e80000100800 */
[----:B------:R-:W2:Y:S01]  /*5b20*/  LDL.LU R18, [R1+0x124] ;  /* 0x0001240001127983 */ /* 0x000ea20000300800 */
[----:B0-----:R-:W-:Y:S02]  /*5b30*/  IMAD R6, R15, 0x2, R6 ;  /* 0x000000020f067824 */ /* 0x001fe400078e0206 */
[----:B------:R-:W0:Y:S01]  /*5b40*/  LDC R15, c[0x0][0x268] ;  /* 0x00009a00ff0f7b82 */ /* 0x000e220000000800 */
[----:B---3--:R-:W-:-:S05]  /*5b50*/  IADD3 R9, P1, R17, R0, RZ ;  /* 0x0000000011097210 */ /* 0x008fca0007f3e0ff */
[----:B------:R4:W-:Y:S02]  /*5b60*/  STL [R1+0x122c], R9 ;  /* 0x00122c0901007387 */ /* 0x0009e40000100800 */
[----:B----4-:R-:W-:-:S05]  /*5b70*/  IADD3 R9, P2, R16, R0, RZ ;  /* 0x0000000010097210 */ /* 0x010fca0007f5e0ff */
[----:B------:R1:W-:Y:S04]  /*5b80*/  STL [R1+0x1230], R9 ;  /* 0x0012300901007387 */ /* 0x0003e80000100800 */
[----:B------:R-:W-:Y:S01]  /*5b90*/  STL [R1+0xc], R6 ;  /* 0x00000c0601007387 */ /* 0x000fe20000100800 */
[-C--:B-1----:R-:W-:Y:S02]  /*5ba0*/  LEA.HI.X.SX32 R9, R7, R2.reuse, 0x1, P0 ;  /* 0x0000000207097211 */ /* 0x082fe400000f0eff */
[----:B------:R-:W-:-:S03]  /*5bb0*/  LEA.HI.X.SX32 R7, R17, R2, 0x1, P1 ;  /* 0x0000000211077211 */ /* 0x000fc600008f0eff */
[----:B------:R1:W-:Y:S04]  /*5bc0*/  STL [R1+0x1220], R9 ;  /* 0x0012200901007387 */ /* 0x0003e80000100800 */
[----:B------:R0:W-:Y:S01]  /*5bd0*/  STL [R1+0x121c], R7 ;  /* 0x00121c0701007387 */ /* 0x0001e20000100800 */
[----:B-1----:R-:W-:Y:S01]  /*5be0*/  LEA.HI.X.SX32 R9, R16, R2, 0x1, P2 ;  /* 0x0000000210097211 */ /* 0x002fe200010f0eff */
[----:B0-----:R-:W-:Y:S01]  /*5bf0*/  IMAD R7, R15, 0x2, R6 ;  /* 0x000000020f077824 */ /* 0x001fe200078e0206 */
[----:B------:R-:W-:-:S03]  /*5c00*/  IADD3 R6, P0, R23, R0, RZ ;  /* 0x0000000017067210 */ /* 0x000fc60007f1e0ff */
[----:B------:R-:W-:Y:S04]  /*5c10*/  STL [R1+0x120c], R9 ;  /* 0x00120c0901007387 */ /* 0x000fe80000100800 */
[----:B------:R-:W3:Y:S04]  /*5c20*/  LDL.LU R17, [R1+0x134] ;  /* 0x0001340001117983 */ /* 0x000ee80000300800 */
[----:B------:R-:W4:Y:S04]  /*5c30*/  LDL.LU R16, [R1+0x120] ;  /* 0x0001200001107983 */ /* 0x000f280000300800 */
[----:B------:R0:W-:Y:S04]  /*5c40*/  STL [R1+0x1210], R6 ;  /* 0x0012100601007387 */ /* 0x0001e80000100800 */
[----:B------:R1:W-:Y:S04]  /*5c50*/  STL [R1+0x20], R7 ;  /* 0x0000200701007387 */ /* 0x0003e80000100800 */
[----:B------:R-:W4:Y:S01]  /*5c60*/  LDL.LU R15, [R1+0x11c] ;  /* 0x00011c00010f7983 */ /* 0x000f220000300800 */
[----:B0-----:R-:W1:Y:S01]  /*5c70*/  LDC R6, c[0x0][0x268] ;  /* 0x00009a00ff067b82 */ /* 0x001e620000000800 */
[----:B-----5:R-:W-:-:S05]  /*5c80*/  IADD3 R9, P1, R22, R0, RZ ;  /* 0x0000000016097210 */ /* 0x020fca0007f3e0ff */
[----:B------:R0:W-:Y:S01]  /*5c90*/  STL [R1+0x1214], R9 ;  /* 0x0012140901007387 */ /* 0x0001e20000100800 */
[----:B-1----:R-:W-:Y:S02]  /*5ca0*/  IMAD R7, R6, 0x2, R7 ;  /* 0x0000000206077824 */ /* 0x002fe400078e0207 */
[----:B------:R-:W1:Y:S01]  /*5cb0*/  LDC R6, c[0x0][0x268] ;  /* 0x00009a00ff067b82 */ /* 0x000e620000000800 */
[----:B0-----:R-:W-:-:S05]  /*5cc0*/  IADD3 R9, P2, R21, R0, RZ ;  /* 0x0000000015097210 */ /* 0x001fca0007f5e0ff */
[----:B------:R0:W-:Y:S04]  /*5cd0*/  STL [R1+0x1218], R9 ;  /* 0x0012180901007387 */ /* 0x0001e80000100800 */
[----:B------:R1:W-:Y:S01]  /*5ce0*/  STL [R1+0x1c], R7 ;  /* 0x00001c0701007387 */ /* 0x0003e20000100800 */
[-C--:B------:R-:W-:Y:S02]  /*5cf0*/  LEA.HI.X.SX32 R22, R22, R2.reuse, 0x1, P1 ;  /* 0x0000000216167211 */ /* 0x080fe400008f0eff */
[-C--:B0-----:R-:W-:Y:S01]  /*5d00*/  LEA.HI.X.SX32 R9, R23, R2.reuse, 0x1, P0 ;  /* 0x0000000217097211 */ /* 0x081fe200000f0eff */
[----:B-1----:R-:W-:Y:S02]  /*5d10*/  IMAD R7, R6, 0x2, R7 ;  /* 0x0000000206077824 */ /* 0x002fe400078e0207 */
[----:B------:R-:W0:Y:S02]  /*5d20*/  LDC R6, c[0x0][0x268] ;  /* 0x00009a00ff067b82 */ /* 0x000e240000000800 */
[----:B------:R1:W-:Y:S04]  /*5d30*/  STL [R1+0x1208], R9 ;  /* 0x0012080901007387 */ /* 0x0003e80000100800 */
[----:B------:R-:W-:Y:S01]  /*5d40*/  STL [R1+0x1204], R22 ;  /* 0x0012041601007387 */ /* 0x000fe20000100800 */
[----:B-1----:R-:W-:-:S05]  /*5d50*/  LEA.HI.X.SX32 R9, R21, R2, 0x1, P2 ;  /* 0x0000000215097211 */ /* 0x002fca00010f0eff */
[----:B------:R1:W-:Y:S01]  /*5d60*/  STL [R1+0x11f4], R9 ;  /* 0x0011f40901007387 */ /* 0x0003e20000100800 */
[----:B------:R-:W-:-:S03]  /*5d70*/  IADD3 R21, P1, R20, R0, RZ ;  /* 0x0000000014157210 */ /* 0x000fc60007f3e0ff */
[----:B------:R0:W-:Y:S01]  /*5d80*/  STL [R1+0x18], R7 ;  /* 0x0000180701007387 */ /* 0x0001e20000100800 */
[----:B-1----:R-:W-:-:S05]  /*5d90*/  IADD3 R9, P0, R11, R0, RZ ;  /* 0x000000000b097210 */ /* 0x002fca0007f1e0ff */
[----:B------:R1:W-:Y:S01]  /*5da0*/  STL [R1+0x11f8], R9 ;  /* 0x0011f80901007387 */ /* 0x0003e20000100800 */
[----:B------:R-:W-:Y:S01]  /*5db0*/  LEA.HI.X.SX32 R11, R11, R2, 0x1, P0 ;  /* 0x000000020b0b7211 */ /* 0x000fe200000f0eff */
[----:B0-----:R-:W-:Y:S02]  /*5dc0*/  IMAD R7, R6, 0x2, R7 ;  /* 0x0000000206077824 */ /* 0x001fe400078e0207 */
[----:B------:R-:W-:Y:S01]  /*5dd0*/  STL [R1+0x11fc], R21 ;  /* 0x0011fc1501007387 */ /* 0x000fe20000100800 */
[----:B------:R-:W0:Y:S01]  /*5de0*/  LDC R6, c[0x0][0x268] ;  /* 0x00009a00ff067b82 */ /* 0x000e220000000800 */
[----:B-1----:R-:W-:-:S05]  /*5df0*/  IADD3 R9, P2, R12, R0, RZ ;  /* 0x000000000c097210 */ /* 0x002fca0007f5e0ff */
[----:B------:R1:W-:Y:S04]  /*5e00*/  STL [R1+0x1200], R9 ;  /* 0x0012000901007387 */ /* 0x0003e80000100800 */
[----:B-1----:R-:W5:Y:S04]  /*5e10*/  LDL.LU R9, [R1+0x114] ;  /* 0x0001140001097983 */ /* 0x002f680000300800 */
[----:B------:R1:W-:Y:S04]  /*5e20*/  STL [R1+0x11f0], R11 ;  /* 0x0011f00b01007387 */ /* 0x0003e80000100800 */
[----:B------:R0:W-:Y:S04]  /*5e30*/  STL [R1+0x30], R7 ;  /* 0x0000300701007387 */ /* 0x0001e80000100800 */
[----:B-1----:R-:W5:Y:S01]  /*5e40*/  LDL.LU R11, [R1+0xf4] ;  /* 0x0000f400010b7983 */ /* 0x002f620000300800 */
[----:B------:R-:W-:-:S02]  /*5e50*/  LEA.HI.X.SX32 R20, R20, R2, 0x1, P1 ;  /* 0x0000000214147211 */ /* 0x000fc400008f0eff */
[----:B------:R-:W-:Y:S01]  /*5e60*/  LEA.HI.X.SX32 R12, R12, R2, 0x1, P2 ;  /* 0x000000020c0c7211 */ /* 0x000fe200010f0eff */
[----:B0-----:R-:W-:Y:S02]  /*5e70*/  IMAD R7, R6, 0x2, R7 ;  /* 0x0000000206077824 */ /* 0x001fe400078e0207 */
[----:B------:R-:W-:Y:S01]  /*5e80*/  STL [R1+0x11ec], R20 ;  /* 0x0011ec1401007387 */ /* 0x000fe20000100800 */
[----:B------:R-:W0:Y:S03]  /*5e90*/  LDC R6, c[0x0][0x268] ;  /* 0x00009a00ff067b82 */ /* 0x000e260000000800 */
[----:B------:R1:W-:Y:S04]  /*5ea0*/  STL [R1+0x11dc], R12 ;  /* 0x0011dc0c01007387 */ /* 0x0003e80000100800 */
[----:B------:R-:W-:Y:S01]  /*5eb0*/  STL [R1+0x2c], R7 ;  /* 0x00002c0701007387 */ /* 0x000fe20000100800 */
[----:B0-----:R-:W-:Y:S01]  /*5ec0*/  IMAD R6, R6, 0x2, R7 ;  /* 0x0000000206067824 */ /* 0x001fe200078e0207 */
[----:B-1----:R-:W-:-:S02]  /*5ed0*/  IADD3 R12, P0, R14, R0, RZ ;  /* 0x000000000e0c7210 */ /* 0x002fc40007f1e0ff */
[----:B------:R-:W-:-:S03]  /*5ee0*/  IADD3 R20, P1, R19, R0, RZ ;  /* 0x0000000013147210 */ /* 0x000fc60007f3e0ff */
[----:B------:R2:W-:Y:S04]  /*5ef0*/  STL [R1+0x11e0], R12 ;  /* 0x0011e00c01007387 */ /* 0x0005e80000100800 */
[----:B------:R-:W-:Y:S01]  /*5f00*/  STL [R1+0x11e4], R20 ;  /* 0x0011e41401007387 */ /* 0x000fe20000100800 */
[----:B--2---:R-:W-:-:S05]  /*5f10*/  IADD3 R12, P2, R18, R0, RZ ;  /* 0x00000000120c7210 */ /* 0x004fca0007f5e0ff */
[----:B------:R-:W-:Y:S04]  /*5f20*/  STL [R1+0x11e8], R12 ;  /* 0x0011e80c01007387 */ /* 0x000fe80000100800 */
[----:B------:R-:W2:Y:S01]  /*5f30*/  LDL.LU R23, [R1+0x104] ;  /* 0x0001040001177983 */ /* 0x000ea20000300800 */
[-C--:B------:R-:W-:Y:S02]  /*5f40*/  LEA.HI.X.SX32 R7, R14, R2.reuse, 0x1, P0 ;  /* 0x000000020e077211 */ /* 0x080fe400000f0eff */
[----:B------:R-:W0:Y:S01]  /*5f50*/  LDC R14, c[0x0][0x268] ;  /* 0x00009a00ff0e7b82 */ /* 0x000e220000000800 */
[----:B------:R-:W2:Y:S04]  /*5f60*/  LDL.LU R22, [R1+0xf0] ;  /* 0x0000f00001167983 */ /* 0x000ea80000300800 */
[----:B------:R1:W-:Y:S04]  /*5f70*/  STL [R1+0x11d8], R7 ;  /* 0x0011d80701007387 */ /* 0x0003e80000100800 */
[----:B------:R0:W-:Y:S04]  /*5f80*/  STL [R1+0x28], R6 ;  /* 0x0000280601007387 */ /* 0x0001e80000100800 */
[----:B-1----:R-:W2:Y:S01]  /*5f90*/  LDL.LU R7, [R1+0xec] ;  /* 0x0000ec0001077983 */ /* 0x002ea20000300800 */
[----:B------:R-:W-:-:S02]  /*5fa0*/  LEA.HI.X.SX32 R19, R19, R2, 0x1, P1 ;  /* 0x0000000213137211 */ /* 0x000fc400008f0eff */
[----:B------:R-:W-:-:S03]  /*5fb0*/  LEA.HI.X.SX32 R12, R18, R2, 0x1, P2 ;  /* 0x00000002120c7211 */ /* 0x000fc600010f0eff */
[----:B------:R-:W-:Y:S01]  /*5fc0*/  STL [R1+0x11d4], R19 ;  /* 0x0011d41301007387 */ /* 0x000fe20000100800 */
[----:B0-----:R-:W-:-:S03]  /*5fd0*/  IMAD R6, R14, 0x2, R6 ;  /* 0x000000020e067824 */ /* 0x001fc600078e0206 */
[----:B------:R0:W-:Y:S01]  /*5fe0*/  STL [R1+0x11c4], R12 ;  /* 0x0011c40c01007387 */ /* 0x0001e20000100800 */
[-C--:B---3--:R-:W-:Y:S02]  /*5ff0*/  IADD3 R18, P0, R17, R0.reuse, RZ ;  /* 0x0000000011127210 */ /* 0x088fe40007f1e0ff */
[----:B----4-:R-:W-:-:S03]  /*6000*/  IADD3 R14, P1, R16, R0, RZ ;  /* 0x00000000100e7210 */ /* 0x010fc60007f3e0ff */
[----:B------:R-:W-:Y:S04]  /*6010*/  STL [R1+0x11c8], R18 ;  /* 0x0011c81201007387 */ /* 0x000fe80000100800 */
[----:B------:R-:W-:Y:S01]  /*6020*/  STL [R1+0x44], R6 ;  /* 0x0000440601007387 */ /* 0x000fe20000100800 */
[----:B0-----:R-:W-:-:S03]  /*6030*/  IADD3 R12, P2, R15, R0, RZ ;  /* 0x000000000f0c7210 */ /* 0x001fc60007f5e0ff */
[----:B------:R0:W-:Y:S04]  /*6040*/  STL [R1+0x11cc], R14 ;  /* 0x0011cc0e01007387 */ /* 0x0001e80000100800 */
[----:B------:R1:W-:Y:S04]  /*6050*/  STL [R1+0x11d0], R12 ;  /* 0x0011d00c01007387 */ /* 0x0003e80000100800 */
[----:B------:R-:W3:Y:S01]  /*6060*/  LDL.LU R21, [R1+0xdc] ;  /* 0x0000dc0001157983 */ /* 0x000ee20000300800 */
[----:B0-----:R-:W0:Y:S03]  /*6070*/  LDC R14, c[0x0][0x268] ;  /* 0x00009a00ff0e7b82 */ /* 0x001e260000000800 */
[----:B------:R-:W4:Y:S04]  /*6080*/  LDL.LU R20, [R1+0xd8] ;  /* 0x0000d80001147983 */ /* 0x000f280000300800 */
[----:B-1----:R-:W4:Y:S01]  /*6090*/  LDL.LU R12, [R1+0xc4] ;  /* 0x0000c400010c7983 */ /* 0x002f220000300800 */
[----:B------:R-:W-:-:S02]  /*60a0*/  LEA.HI.X.SX32 R17, R17, R2, 0x1, P0 ;  /* 0x0000000211117211 */ /* 0x000fc400000f0eff */
[-C--:B------:R-:W-:Y:S01]  /*60b0*/  LEA.HI.X.SX32 R16, R16, R2.reuse, 0x1, P1 ;  /* 0x0000000210107211 */ /* 0x080fe200008f0eff */
[----:B0-----:R-:W-:Y:S02]  /*60c0*/  IMAD R6, R14, 0x2, R6 ;  /* 0x000000020e067824 */ /* 0x001fe400078e0206 */
[----:B------:R-:W0:Y:S03]  /*60d0*/  LDC R14, c[0x0][0x268] ;  /* 0x00009a00ff0e7b82 */ /* 0x000e260000000800 */
[----:B------:R0:W-:Y:S04]  /*60e0*/  STL [R1+0x40], R6 ;  /* 0x0000400601007387 */ /* 0x0001e80000100800 */
[----:B------:R1:W-:Y:S01]  /*60f0*/  STL [R1+0x11c0], R17 ;  /* 0x0011c01101007387 */ /* 0x0003e20000100800 */
[----:B------:R-:W-:-:S03]  /*6100*/  LEA.HI.X.SX32 R15, R15, R2, 0x1, P2 ;  /* 0x000000020f0f7211 */ /* 0x000fc600010f0eff */
[----:B------:R-:W-:Y:S04]  /*6110*/  STL [R1+0x11bc], R16 ;  /* 0x0011bc1001007387 */ /* 0x000fe80000100800 */
[----:B------:R-:W4:Y:S04]  /*6120*/  LDL.LU R19, [R1+0xd4] ;  /* 0x0000d40001137983 */ /* 0x000f280000300800 */
[----:B------:R1:W-:Y:S04]  /*6130*/  STL [R1+0x11ac], R15 ;  /* 0x0011ac0f01007387 */ /* 0x0003e80000100800 */
[----:B------:R-:W4:Y:S01]  /*6140*/  LDL.LU R18, [R1+0xc0] ;  /* 0x0000c00001127983 */ /* 0x000f220000300800 */
[----:B0-----:R-:W-:-:S02]  /*6150*/  IMAD R6, R14, 0x2, R6 ;  /* 0x000000020e067824 */ /* 0x001fc400078e0206 */
[----:B------:R-:W0:Y:S01]  /*6160*/  LDC R14, c[0x0][0x268] ;  /* 0x00009a00ff0e7b82 */ /* 0x000e220000000800 */
[----:B-1----:R-:W4:Y:S01]  /*6170*/  LDL.LU R17, [R1+0xbc] ;  /* 0x0000bc0001117983 */ /* 0x002f220000300800 */
[----:B------:R-:W-:-:S03]  /*6180*/  IADD3 R15, P0, R3, R0, RZ ;  /* 0x00000000030f7210 */ /* 0x000fc60007f1e0ff */
[----:B------:R0:W-:Y:S04]  /*6190*/  STL [R1+0x3c], R6 ;  /* 0x00003c0601007387 */ /* 0x0001e80000100800 */
[----:B------:R1:W-:Y:S01]  /*61a0*/  STL [R1+0x11b0], R15 ;  /* 0x0011b00f01007387 */ /* 0x0003e20000100800 */
[----:B------:R-:W-:Y:S01]  /*61b0*/  LEA.HI.X.SX32 R3, R3, R2, 0x1, P0 ;  /* 0x0000000203037211 */ /* 0x000fe200000f0eff */
[----:B0-----:R-:W-:Y:S01]  /*61c0*/  IMAD R6, R14, 0x2, R6 ;  /* 0x000000020e067824 */ /* 0x001fe200078e0206 */
[----:B-----5:R-:W-:-:S05]  /*61d0*/  IADD3 R16, P1, R9, R0, RZ ;  /* 0x0000000009107210 */ /* 0x020fca0007f3e0ff */
[----:B------:R-:W-:Y:S01]  /*61e0*/  STL [R1+0x11b4], R16 ;  /* 0x0011b41001007387 */ /* 0x000fe20000100800 */
[----:B-1----:R-:W-:-:S05]  /*61f0*/  IADD3 R15, P2, R11, R0, RZ ;  /* 0x000000000b0f7210 */ /* 0x002fca0007f5e0ff */
[----:B------:R0:W-:Y:S04]  /*6200*/  STL [R1+0x11b8], R15 ;  /* 0x0011b80f01007387 */ /* 0x0001e80000100800 */
[----:B0-----:R-:W5:Y:S04]  /*6210*/  LDL.LU R15, [R1+0xac] ;  /* 0x0000ac00010f7983 */ /* 0x001f680000300800 */
[----:B------:R-:W5:Y:S04]  /*6220*/  LDL.LU R14, [R1+0xa8] ;  /* 0x0000a800010e7983 */ /* 0x000f680000300800 */
[----:B------:R0:W-:Y:S04]  /*6230*/  STL [R1+0x11a8], R3 ;  /* 0x0011a80301007387 */ /* 0x0001e80000100800 */
[----:B------:R1:W-:Y:S04]  /*6240*/  STL [R1+0x54], R6 ;  /* 0x0000540601007387 */ /* 0x0003e80000100800 */
[----:B------:R-:W5:Y:S01]  /*6250*/  LDL.LU R16, [R1+0x94] ;  /* 0x0000940001107983 */ /* 0x000f620000300800 */
[----:B0-----:R-:W1:Y:S01]  /*6260*/  LDC R3, c[0x0][0x268] ;  /* 0x00009a00ff037b82 */ /* 0x001e620000000800 */
[----:B------:R-:W-:-:S05]  /*6270*/  LEA.HI.X.SX32 R9, R9, R2, 0x1, P1 ;  /* 0x0000000209097211 */ /* 0x000fca00008f0eff */
[----:B------:R0:W-:Y:S01]  /*6280*/  STL [R1+0x11a4], R9 ;  /* 0x0011a40901007387 */ /* 0x0001e20000100800 */
[----:B-1----:R-:W-:Y:S02]  /*6290*/  IMAD R6, R3, 0x2, R6 ;  /* 0x0000000203067824 */ /* 0x002fe400078e0206 */
[----:B------:R-:W1:Y:S01]  /*62a0*/  LDC R3, c[0x0][0x268] ;  /* 0x00009a00ff037b82 */ /* 0x000e620000000800 */
[----:B0-----:R-:W-:-:S05]  /*62b0*/  LEA.HI.X.SX32 R9, R11, R2, 0x1, P2 ;  /* 0x000000020b097211 */ /* 0x001fca00010f0eff */
[----:B------:R0:W-:Y:S01]  /*62c0*/  STL [R1+0x1194], R9 ;  /* 0x0011940901007387 */ /* 0x0001e20000100800 */
[----:B--2---:R-:W-:-:S05]  /*62d0*/  IADD3 R11, P0, R23, R0, RZ ;  /* 0x00000000170b7210 */ /* 0x004fca0007f1e0ff */
[----:B------:R2:W-:Y:S04]  /*62e0*/  STL [R1+0x1198], R11 ;  /* 0x0011980b01007387 */ /* 0x0005e80000100800 */
[----:B------:R1:W-:Y:S01]  /*62f0*/  STL [R1+0x50], R6 ;  /* 0x0000500601007387 */ /* 0x0003e20000100800 */
[----:B0-----:R-:W-:-:S03]  /*6300*/  IADD3 R9, P1, R22, R0, RZ ;  /* 0x0000000016097210 */ /* 0x001fc60007f3e0ff */
[----:B--2---:R-:W2:Y:S01]  /*6310*/  LDL.LU R11, [R1+0xa4] ;  /* 0x0000a400010b7983 */ /* 0x004ea20000300800 */
[----:B-1----:R-:W-:Y:S02]  /*6320*/  IMAD R6, R3, 0x2, R6 ;  /* 0x0000000203067824 */ /* 0x002fe400078e0206 */
[----:B------:R-:W0:Y:S01]  /*6330*/  LDC R3, c[0x0][0x268] ;  /* 0x00009a00ff037b82 */ /* 0x000e220000000800 */
[----:B------:R1:W-:Y:S01]  /*6340*/  STL [R1+0x119c], R9 ;  /* 0x00119c0901007387 */ /* 0x0003e20000100800 */
[-C--:B------:R-:W-:Y:S02]  /*6350*/  LEA.HI.X.SX32 R23, R23, R2.reuse, 0x1, P0 ;  /* 0x0000000217177211 */ /* 0x080fe400000f0eff */
[----:B------:R-:W-:Y:S02]  /*6360*/  LEA.HI.X.SX32 R22, R22, R2, 0x1, P1 ;  /* 0x0000000216167211 */ /* 0x000fe400008f0eff */
[----:B-1----:R-:W-:-:S05]  /*6370*/  IADD3 R9, P2, R7, R0, RZ ;  /* 0x0000000007097210 */ /* 0x002fca0007f5e0ff */
[----:B------:R1:W-:Y:S04]  /*6380*/  STL [R1+0x11a0], R9 ;  /* 0x0011a00901007387 */ /* 0x0003e80000100800 */
[----:B-1----:R-:W2:Y:S04]  /*6390*/  LDL.LU R9, [R1+0x15c0] ;  /* 0x0015c00001097983 */ /* 0x002ea80000300800 */
[----:B------:R1:W-:Y:S04]  /*63a0*/  STL [R1+0x1190], R23 ;  /* 0x0011901701007387 */ /* 0x0003e80000100800 */
[----:B-1----:R-:W2:Y:S04]  /*63b0*/  LDL.LU R23, [R1+0x15bc] ;  /* 0x0015bc0001177983 */ /* 0x002ea80000300800 */
[----:B------:R1:W-:Y:S04]  /*63c0*/  STL [R1+0x118c], R22 ;  /* 0x00118c1601007387 */ /* 0x0003e80000100800 */
[----:B-1----:R-:W2:Y:S04]  /*63d0*/  LDL.LU R22, [R1+0x15b8] ;  /* 0x0015b80001167983 */ /* 0x002ea80000300800 */
[----:B------:R0:W-:Y:S02]  /*63e0*/  STL [R1+0x4c], R6 ;  /* 0x00004c0601007387 */ /* 0x0001e40000100800 */
[----:B0-----:R-:W-:-:S02]  /*63f0*/  IMAD R6, R3, 0x2, R6 ;  /* 0x0000000203067824 */ /* 0x001fc400078e0206 */
[----:B------:R-:W0:Y:S01]  /*6400*/  LDC R3, c[0x0][0x268] ;  /* 0x00009a00ff037b82 */ /* 0x000e220000000800 */
[----:B------:R-:W-:-:S05]  /*6410*/  LEA.HI.X.SX32 R7, R7, R2, 0x1, P2 ;  /* 0x0000000207077211 */ /* 0x000fca00010f0eff */
[----:B------:R3:W-:Y:S02]  /*6420*/  STL [R1+0x117c], R7 ;  /* 0x00117c0701007387 */ /* 0x0007e40000100800 */
[----:B---3--:R-:W-:-:S05]  /*6430*/  IADD3 R7, P0, R21, R0, RZ ;  /* 0x0000000015077210 */ /* 0x008fca0007f1e0ff */
[----:B------:R-:W-:Y:S04]  /*6440*/  STL [R1+0x1180], R7 ;  /* 0x0011800701007387 */ /* 0x000fe80000100800 */
[----:B------:R0:W-:Y:S02]  /*6450*/  STL [R1+0x6c], R6 ;  /* 0x00006c0601007387 */ /* 0x0001e40000100800 */
[----:B0-----:R-:W-:Y:S02]  /*6460*/  IMAD R6, R3, 0x2, R6 ;  /* 0x0000000203067824 */ /* 0x001fe400078e0206 */
[----:B------:R-:W0:Y:S01]  /*6470*/  LDC R3, c[0x0][0x268] ;  /* 0x00009a00ff037b82 */ /* 0x000e220000000800 */
[----:B----4-:R-:W-:Y:S02]  /*6480*/  IADD3 R7, P1, R20, R0, RZ ;  /* 0x0000000014077210 */ /* 0x010fe40007f3e0ff */
[----:B------:R-:W-:-:S03]  /*6490*/  LEA.HI.X.SX32 R21, R21, R2, 0x1, P0 ;  /* 0x0000000215157211 */ /* 0x000fc600000f0eff */
[----:B------:R1:W-:Y:S01]  /*64a0*/  STL [R1+0x1184], R7 ;  /* 0x0011840701007387 */ /* 0x0003e20000100800 */
[----:B------:R-:W-:Y:S02]  /*64b0*/  LEA.HI.X.SX32 R20, R20, R2, 0x1, P1 ;  /* 0x0000000214147211 */ /* 0x000fe400008f0eff */
[----:B-1----:R-:W-:-:S05]  /*64c0*/  IADD3 R7, P2, R12, R0, RZ ;  /* 0x000000000c077210 */ /* 0x002fca0007f5e0ff */
[----:B------:R1:W-:Y:S04]  /*64d0*/  STL [R1+0x1188], R7 ;  /* 0x0011880701007387 */ /* 0x0003e80000100800 */
[----:B-1----:R-:W3:Y:S04]  /*64e0*/  LDL.LU R7, [R1+0x15b4] ;  /* 0x0015b40001077983 */ /* 0x002ee80000300800 */
[----:B------:R1:W-:Y:S04]  /*64f0*/  STL [R1+0x1178], R21 ;  /* 0x0011781501007387 */ /* 0x0003e80000100800 */
[----:B-1----:R-:W4:Y:S04]  /*6500*/  LDL.LU R21, [R1+0x15b0] ;  /* 0x0015b00001157983 */ /* 0x002f280000300800 */
[----:B------:R1:W-:Y:S04]  /*6510*/  STL [R1+0x1174], R20 ;  /* 0x0011741401007387 */ /* 0x0003e80000100800 */
[----:B-1----:R-:W3:Y:S04]  /*6520*/  LDL.LU R20, [R1+0x15ac] ;  /* 0x0015ac0001147983 */ /* 0x002ee80000300800 */
[----:B------:R0:W-:Y:S02]  /*6530*/  STL [R1+0x68], R6 ;  /* 0x0000680601007387 */ /* 0x0001e40000100800 */
[----:B0-----:R-:W-:-:S02]  /*6540*/  IMAD R6, R3, 0x2, R6 ;  /* 0x0000000203067824 */ /* 0x001fc400078e0206 */
[----:B------:R-:W0:Y:S01]  /*6550*/  LDC R3, c[0x0][0x268] ;  /* 0x00009a00ff037b82 */ /* 0x000e220000000800 */
[----:B------:R-:W-:-:S05]  /*6560*/  LEA.HI.X.SX32 R12, R12, R2, 0x1, P2 ;  /* 0x000000020c0c7211 */ /* 0x000fca00010f0eff */
[----:B------:R1:W-:Y:S02]  /*6570*/  STL [R1+0x1164], R12 ;  /* 0x0011640c01007387 */ /* 0x0003e40000100800 */
[----:B-1----:R-:W-:-:S05]  /*6580*/  IADD3 R12, P0, R19, R0, RZ ;  /* 0x00000000130c7210 */ /* 0x002fca0007f1e0ff */
[----:B------:R1:W-:Y:S04]  /*6590*/  STL [R1+0x1168], R12 ;  /* 0x0011680c01007387 */ /* 0x0003e80000100800 */
[----:B------:R0:W-:Y:S01]  /*65a0*/  STL [R1+0x64], R6 ;  /* 0x0000640601007387 */ /* 0x0001e20000100800 */
[----:B-1----:R-:W-:Y:S01]  /*65b0*/  IADD3 R12, P1, R18, R0, RZ ;  /* 0x00000000120c7210 */ /* 0x002fe20007f3e0ff */
[----:B0-----:R-:W-:Y:S02]  /*65c0*/  IMAD R6, R3, 0x2, R6 ;  /* 0x0000000203067824 */ /* 0x001fe400078e0206 */
[----:B------:R-:W0:Y:S02]  /*65d0*/  LDC R3, c[0x0][0x268] ;  /* 0x00009a00ff037b82 */ /* 0x000e240000000800 */
[----:B------:R1:W-:Y:S01]  /*65e0*/  STL [R1+0x116c], R12 ;  /* 0x00116c0c01007387 */ /* 0x0003e20000100800 */
[----:B------:R-:W-:-:S02]  /*65f0*/  LEA.HI.X.SX32 R19, R19, R2, 0x1, P0 ;  /* 0x0000000213137211 */ /* 0x000fc400000f0eff */
[----:B------:R-:W-:Y:S02]  /*6600*/  LEA.HI.X.SX32 R18, R18, R2, 0x1, P1 ;  /* 0x0000000212127211 */ /* 0x000fe400008f0eff */
[----:B-1----:R-:W-:-:S05]  /*6610*/  IADD3 R12, P2, R17, R0, RZ ;  /* 0x00000000110c7210 */ /* 0x002fca0007f5e0ff */
[----:B------:R1:W-:Y:S01]  /*6620*/  STL [R1+0x1170], R12 ;  /* 0x0011700c01007387 */ /* 0x0003e20000100800 */
[----:B------:R-:W-:-:S03]  /*6630*/  LEA.HI.X.SX32 R17, R17, R2, 0x1, P2 ;  /* 0x0000000211117211 */ /* 0x000fc600010f0eff */
[----:B-1----:R-:W4:Y:S04]  /*6640*/  LDL.LU R12, [R1+0x15a8] ;  /* 0x0015a800010c7983 */ /* 0x002f280000300800 */
[----:B------:R1:W-:Y:S04]  /*6650*/  STL [R1+0x1160], R19 ;  /* 0x0011601301007387 */ /* 0x0003e80000100800 */
[----:B-1----:R-:W3:Y:S04]  /*6660*/  LDL.LU R19, [R1+0x15a4] ;  /* 0x0015a40001137983 */ /* 0x002ee80000300800 */
[----:B------:R1:W-:Y:S04]  /*6670*/  STL [R1+0x115c], R18 ;  /* 0x00115c1201007387 */ /* 0x0003e80000100800 */
[----:B-1----:R-:W4:Y:S04]  /*6680*/  LDL.LU R18, [R1+0x15a0] ;  /* 0x0015a00001127983 */ /* 0x002f280000300800 */
[----:B------:R-:W-:Y:S04]  /*6690*/  STL [R1+0x84], R6 ;  /* 0x0000840601007387 */ /* 0x000fe80000100800 */
[----:B------:R5:W-:Y:S02]  /*66a0*/  STL [R1+0x114c], R17 ;  /* 0x00114c1101007387 */ /* 0x000be40000100800 */
[----:B-----5:R-:W-:Y:S01]  /*66b0*/  IADD3 R17, P0, R15, R0, RZ ;  /* 0x000000000f117210 */ /* 0x020fe20007f1e0ff */
[----:B0-----:R-:W-:-:S02]  /*66c0*/  IMAD R6, R3, 0x2, R6 ;  /* 0x0000000203067824 */ /* 0x001fc400078e0206 */
[----:B------:R-:W0:Y:S02]  /*66d0*/  LDC R3, c[0x0][0x268] ;  /* 0x00009a00ff037b82 */ /* 0x000e240000000800 */
[----:B------:R1:W-:Y:S04]  /*66e0*/  STL [R1+0x1150], R17 ;  /* 0x0011501101007387 */ /* 0x0003e80000100800 */
[----:B------:R-:W-:Y:S01]  /*66f0*/  STL [R1+0x80], R6 ;  /* 0x0000800601007387 */ /* 0x000fe20000100800 */
[----:B-1----:R-:W-:Y:S02]  /*6700*/  IADD3 R17, P1, R14, R0, RZ ;  /* 0x000000000e117210 */ /* 0x002fe40007f3e0ff */
[----:B------:R-:W-:-:S03]  /*6710*/  LEA.HI.X.SX32 R15, R15, R2, 0x1, P0 ;  /* 0x000000020f0f7211 */ /* 0x000fc600000f0eff */
[----:B------:R1:W-:Y:S01]  /*6720*/  STL [R1+0x1154], R17 ;  /* 0x0011541101007387 */ /* 0x0003e20000100800 */
[----:B------:R-:W-:Y:S02]  /*6730*/  LEA.HI.X.SX32 R14, R14, R2, 0x1, P1 ;  /* 0x000000020e0e7211 */ /* 0x000fe400008f0eff */
[----:B-1----:R-:W-:-:S05]  /*6740*/  IADD3 R17, P2, R16, R0, RZ ;  /* 0x0000000010117210 */ /* 0x002fca0007f5e0ff */
        /* <DEDUP_REMOVED lines=9> */
[----:B------:R-:W-:Y:S04]  /*67e0*/  STL [R1+0x7c], R6 ;  /* 0x00007c0601007387 */ /* 0x000fe80000100800 */
[----:B------:R2:W-:Y:S02]  /*67f0*/  STL [R1+0x1134], R16 ;  /* 0x0011341001007387 */ /* 0x0005e40000100800 */
[----:B--2---:R-:W-:-:S05]  /*6800*/  IADD3 R16, P0, R11, R0, RZ ;  /* 0x000000000b107210 */ /* 0x004fca0007f1e0ff */
[----:B------:R-:W-:Y:S01]  /*6810*/  STL [R1+0x1138], R16 ;  /* 0x0011381001007387 */ /* 0x000fe20000100800 */
[----:B0-----:R-:W-:Y:S01]  /*6820*/  IMAD R6, R3, 0x2, R6 ;  /* 0x0000000203067824 */ /* 0x001fe200078e0206 */
[----:B------:R-:W-:Y:S01]  /*6830*/  LEA.HI.X.SX32 R11, R11, R2, 0x1, P0 ;  /* 0x000000020b0b7211 */ /* 0x000fe200000f0eff */
[----:B------:R-:W0:Y:S03]  /*6840*/  LDC R3, c[0x0][0x268] ;  /* 0x00009a00ff037b82 */ /* 0x000e260000000800 */
[----:B------:R0:W-:Y:S02]  /*6850*/  STL [R1+0x90], R6 ;  /* 0x0000900601007387 */ /* 0x0001e40000100800 */
[----:B0-----:R-:W-:-:S03]  /*6860*/  IMAD R6, R3, 0x2, R6 ;  /* 0x0000000203067824 */ /* 0x001fc600078e0206 */
[----:B------:R-:W0:Y:S01]  /*6870*/  LDC R3, c[0x0][0x268] ;  /* 0x00009a00ff037b82 */ /* 0x000e220000000800 */
[----:B----4-:R-:W-:-:S05]  /*6880*/  IADD3 R16, P1, R14, R0, RZ ;  /* 0x000000000e107210 */ /* 0x010fca0007f3e0ff */
[----:B------:R3:W-:Y:S02]  /*6890*/  STL [R1+0x113c], R16 ;  /* 0x00113c1001007387 */ /* 0x0007e40000100800 */
[----:B---3--:R-:W-:-:S05]  /*68a0*/  IADD3 R16, P2, R15, R0, RZ ;  /* 0x000000000f107210 */ /* 0x008fca0007f5e0ff */
[----:B------:R1:W-:Y:S04]  /*68b0*/  STL [R1+0x1140], R16 ;  /* 0x0011401001007387 */ /* 0x0003e80000100800 */
[----:B-1----:R-:W2:Y:S04]  /*68c0*/  LDL.LU R16, [R1+0x1590] ;  /* 0x0015900001107983 */ /* 0x002ea80000300800 */
[----:B------:R1:W-:Y:S04]  /*68d0*/  STL [R1+0x1130], R11 ;  /* 0x0011300b01007387 */ /* 0x0003e80000100800 */
[----:B-1----:R-:W3:Y:S01]  /*68e0*/  LDL.LU R11, [R1+0x158c] ;  /* 0x00158c00010b7983 */ /* 0x002ee20000300800 */
[----:B------:R-:W-:-:S03]  /*68f0*/  LEA.HI.X.SX32 R14, R14, R2, 0x1, P1 ;  /* 0x000000020e0e7211 */ /* 0x000fc600008f0eff */
[----:B------:R-:W-:Y:S04]  /*6900*/  STL [R1+0x8c], R6 ;  /* 0x00008c0601007387 */ /* 0x000fe80000100800 */
[----:B------:R0:W-:Y:S02]  /*6910*/  STL [R1+0x112c], R14 ;  /* 0x00112c0e01007387 */ /* 0x0001e40000100800 */
[----:B0-----:R-:W-:Y:S02]  /*6920*/  IMAD R14, R3, 0x2, R6 ;  /* 0x00000002030e7824 */ /* 0x001fe400078e0206 */
[----:B------:R-:W4:Y:S01]  /*6930*/  LDL.LU R6, [R1+0x1588] ;  /* 0x0015880001067983 */ /* 0x000f220000300800 */
        /* <DEDUP_REMOVED lines=8> */
[----:B--2---:R-:W-:-:S05]  /*69c0*/  IADD3 R15, P1, R16, R0, RZ ;  /* 0x00000000100f7210 */ /* 0x004fca0007f3e0ff */
[----:B------:R5:W-:Y:S02]  /*69d0*/  STL [R1+0x1124], R15 ;  /* 0x0011240f01007387 */ /* 0x000be40000100800 */
[----:B-----5:R-:W-:-:S05]  /*69e0*/  IADD3 R15, P2, R17, R0, RZ ;  /* 0x00000000110f7210 */ /* 0x020fca0007f5e0ff */
[----:B------:R1:W-:Y:S04]  /*69f0*/  STL [R1+0x1128], R15 ;  /* 0x0011280f01007387 */ /* 0x0003e80000100800 */
[----:B------:R-:W-:Y:S01]  /*6a00*/  STL [R1+0x88], R14 ;  /* 0x0000880e01007387 */ /* 0x000fe20000100800 */
[-C--:B-1----:R-:W-:Y:S02]  /*6a10*/  LEA.HI.X.SX32 R15, R11, R2.reuse, 0x1, P0 ;  /* 0x000000020b0f7211 */ /* 0x082fe400000f0eff */
[----:B------:R-:W-:-:S03]  /*6a20*/  LEA.HI.X.SX32 R11, R16, R2, 0x1, P1 ;  /* 0x00000002100b7211 */ /* 0x000fc600008f0eff */
[----:B------:R-:W-:Y:S04]  /*6a30*/  STL [R1+0x1118], R15 ;  /* 0x0011180f01007387 */ /* 0x000fe80000100800 */
[----:B------:R0:W-:Y:S02]  /*6a40*/  STL [R1+0x1114], R11 ;  /* 0x0011140b01007387 */ /* 0x0001e40000100800 */
[----:B0-----:R-:W-:Y:S02]  /*6a50*/  IMAD R11, R3, 0x2, R14 ;  /* 0x00000002030b7824 */ /* 0x001fe400078e020e */
[----:B------:R-:W0:Y:S01]  /*6a60*/  LDC R3, c[0x0][0x268] ;  /* 0x00009a00ff037b82 */ /* 0x000e220000000800 */
[----:B------:R-:W-:-:S05]  /*6a70*/  LEA.HI.X.SX32 R15, R17, R2, 0x1, P2 ;  /* 0x00000002110f7211 */ /* 0x000fca00010f0eff */
[----:B------:R-:W-:Y:S04]  /*6a80*/  STL [R1+0x1104], R15 ;  /* 0x0011040f01007387 */ /* 0x000fe80000100800 */
[----:B------:R0:W-:Y:S01]  /*6a90*/  STL [R1+0x74], R11 ;  /* 0x0000740b01007387 */ /* 0x0001e20000100800 */
[-C--:B----4-:R-:W-:Y:S01]  /*6aa0*/  IADD3 R14, P0, R6, R0.reuse, RZ ;  /* 0x00000000060e7210 */ /* 0x090fe20007f1e0ff */
[----:B0-----:R-:W-:Y:S02]  /*6ab0*/  IMAD R11, R3, 0x2, R11 ;  /* 0x00000002030b7824 */ /* 0x001fe400078e020b */
[----:B------:R-:W0:Y:S01]  /*6ac0*/  LDC R3, c[0x0][0x268] ;  /* 0x00009a00ff037b82 */ /* 0x000e220000000800 */
[-C--:B------:R-:W-:Y:S01]  /*6ad0*/  IADD3 R15, P1, R18, R0.reuse, RZ ;  /* 0x00000000120f7210 */ /* 0x080fe20007f3e0ff */
[----:B------:R1:W-:Y:S04]  /*6ae0*/  STL [R1+0x1108], R14 ;  /* 0x0011080e01007387 */ /* 0x0003e80000100800 */
[----:B------:R2:W-:Y:S01]  /*6af0*/  STL [R1+0x110c], R15 ;  /* 0x00110c0f01007387 */ /* 0x0005e20000100800 */
[----:B-1----:R-:W-:Y:S01]  /*6b00*/  IADD3 R14, P2, R19, R0, RZ ;  /* 0x00000000130e7210 */ /* 0x002fe20007f5e0ff */
[----:B--2---:R-:W1:Y:S04]  /*6b10*/  LDC R15, c[0x0][0x268] ;  /* 0x00009a00ff0f7b82 */ /* 0x004e680000000800 */
[----:B------:R2:W-:Y:S04]  /*6b20*/  STL [R1+0x1110], R14 ;  /* 0x0011100e01007387 */ /* 0x0005e80000100800 */
[----:B------:R-:W-:Y:S01]  /*6b30*/  STL [R1+0x70], R11 ;  /* 0x0000700b01007387 */ /* 0x000fe20000100800 */
[----:B--2---:R-:W-:-:S02]  /*6b40*/  LEA.HI.X.SX32 R14, R6, R2, 0x1, P0 ;  /* 0x00000002060e7211 */ /* 0x004fc400000f0eff */
        /* <DEDUP_REMOVED lines=8> */
[-C--:B------:R-:W-:Y:S01]  /*6bd0*/  IADD3 R11, P0, R12, R0.reuse, RZ ;  /* 0x000000000c0b7210 */ /* 0x080fe20007f1e0ff */
[----:B0-----:R-:W-:Y:S02]  /*6be0*/  IMAD R6, R3, 0x2, R6 ;  /* 0x0000000203067824 */ /* 0x001fe400078e0206 */
[----:B------:R-:W0:Y:S01]  /*6bf0*/  LDC R3, c[0x0][0x268] ;  /* 0x00009a00ff037b82 */ /* 0x000e220000000800 */
[-C--:B------:R-:W-:Y:S01]  /*6c00*/  IADD3 R14, P1, R20, R0.reuse, RZ ;  /* 0x00000000140e7210 */ /* 0x080fe20007f3e0ff */
        /* <DEDUP_REMOVED lines=28> */
[----:B------:R3:W-:Y:S01]  /*6dd0*/  STL [R1+0x10cc], R11 ;  /* 0x0010cc0b01007387 */ /* 0x0007e20000100800 */
[----:B--2---:R-:W-:Y:S01]  /*6de0*/  LEA.HI.X.SX32 R7, R23, R2, 0x1, P2 ;  /* 0x0000000217077211 */ /* 0x004fe200010f0eff */
[----:B0-----:R-:W-:Y:S02]  /*6df0*/  IMAD R14, R3, 0x2, R6 ;  /* 0x00000002030e7824 */ /* 0x001fe400078e0206 */
[----:B------:R-:W0:Y:S02]  /*6e00*/  LDC R3, c[0x0][0x268] ;  /* 0x00009a00ff037b82 */ /* 0x000e240000000800 */
[----:B------:R2:W-:Y:S01]  /*6e10*/  STL [R1+0x10bc], R7 ;  /* 0x0010bc0701007387 */ /* 0x0005e20000100800 */
[----:B---3--:R-:W-:-:S03]  /*6e20*/  IADD3 R11, P1, R24, R0, RZ ;  /* 0x00000000180b7210 */ /* 0x008fc60007f3e0ff */
[----:B------:R3:W-:Y:S01]  /*6e30*/  STL [R1+0x38], R6 ;  /* 0x0000380601007387 */ /* 0x0007e20000100800 */
[----:B--2---:R-:W-:-:S05]  /*6e40*/  IADD3 R7, P0, R9, R0, RZ ;  /* 0x0000000009077210 */ /* 0x004fca0007f1e0ff */
[----:B------:R2:W-:Y:S01]  /*6e50*/  STL [R1+0x10c0], R7 ;  /* 0x0010c00701007387 */ /* 0x0005e20000100800 */
[----:B---3--:R-:W-:-:S03]  /*6e60*/  LEA.HI.X.SX32 R6, R9, R2, 0x1, P0 ;  /* 0x0000000209067211 */ /* 0x008fc600000f0eff */
[----:B------:R-:W-:Y:S01]  /*6e70*/  STL [R1+0x10c4], R11 ;  /* 0x0010c40b01007387 */ /* 0x000fe20000100800 */
[----:B--2---:R-:W-:-:S05]  /*6e80*/  IADD3 R7, P2, R25, R0, RZ ;  /* 0x0000000019077210 */ /* 0x004fca0007f5e0ff */
[----:B------:R-:W-:Y:S04]  /*6e90*/  STL [R1+0x10c8], R7 ;  /* 0x0010c80701007387 */ /* 0x000fe80000100800 */
[----:B------:R0:W-:Y:S02]  /*6ea0*/  STL [R1+0x10b8], R6 ;  /* 0x0010b80601007387 */ /* 0x0001e40000100800 */
[----:B0-----:R-:W-:Y:S02]  /*6eb0*/  IMAD R6, R3, 0x2, R14 ;  /* 0x0000000203067824 */ /* 0x001fe400078e020e */
[----:B------:R-:W0:Y:S01]  /*6ec0*/  LDC R3, c[0x0][0x268] ;  /* 0x00009a00ff037b82 */ /* 0x000e220000000800 */
[-C--:B------:R-:W-:Y:S02]  /*6ed0*/  LEA.HI.X.SX32 R9, R24, R2.reuse, 0x1, P1 ;  /* 0x0000000218097211 */ /* 0x080fe400008f0eff */
[----:B------:R-:W-:-:S02]  /*6ee0*/  LEA.HI.X.SX32 R7, R25, R2, 0x1, P2 ;  /* 0x0000000219077211 */ /* 0x000fc400010f0eff */
[-C--:B------:R-:W-:Y:S01]  /*6ef0*/  IADD3 R11, P0, R5, R0.reuse, RZ ;  /* 0x00000000050b7210 */ /* 0x080fe20007f1e0ff */
[----:B------:R2:W-:Y:S04]  /*6f00*/  STL [R1+0x10b4], R9 ;  /* 0x0010b40901007387 */ /* 0x0005e80000100800 */
[----:B------:R-:W-:Y:S04]  /*6f10*/  STL [R1+0x1574], R14 ;  /* 0x0015740e01007387 */ /* 0x000fe80000100800 */
[----:B------:R3:W-:Y:S01]  /*6f20*/  STL [R1+0x10a4], R7 ;  /* 0x0010a40701007387 */ /* 0x0007e20000100800 */
[----:B--2---:R-:W-:-:S03]  /*6f30*/  IADD3 R9, P1, R26, R0, RZ ;  /* 0x000000001a097210 */ /* 0x004fc60007f3e0ff */
[----:B------:R0:W-:Y:S01]  /*6f40*/  STL [R1+0x10a8], R11 ;  /* 0x0010a80b01007387 */ /* 0x0001e20000100800 */
[----:B---3--:R-:W-:Y:S01]  /*6f50*/  IADD3 R7, P2, R27, R0, RZ ;  /* 0x000000001b077210 */ /* 0x008fe20007f5e0ff */
[----:B0-----:R-:W-:Y:S01]  /*6f60*/  IMAD R11, R3, 0x2, R6 ;  /* 0x00000002030b7824 */ /* 0x001fe200078e0206 */
[-C--:B------:R-:W-:Y:S02]  /*6f70*/  LEA.HI.X.SX32 R3, R5, R2.reuse, 0x1, P0 ;  /* 0x0000000205037211 */ /* 0x080fe400000f0eff */
[-C--:B------:R-:W-:Y:S01]  /*6f80*/  LEA.HI.X.SX32 R6, R26, R2.reuse, 0x1, P1 ;  /* 0x000000021a067211 */ /* 0x080fe200008f0eff */
[----:B------:R-:W-:Y:S01]  /*6f90*/  STL [R1+0x10ac], R9 ;  /* 0x0010ac0901007387 */ /* 0x000fe20000100800 */
[----:B------:R-:W-:-:S03]  /*6fa0*/  LEA.HI.X.SX32 R5, R27, R2, 0x1, P2 ;  /* 0x000000021b057211 */ /* 0x000fc600010f0eff */
[----:B------:R-:W-:Y:S04]  /*6fb0*/  STL [R1+0x10b0], R7 ;  /* 0x0010b00701007387 */ /* 0x000fe80000100800 */
[----:B------:R0:W-:Y:S04]  /*6fc0*/  STL [R1+0x10a0], R3 ;  /* 0x0010a00301007387 */ /* 0x0001e80000100800 */
[----:B------:R2:W-:Y:S04]  /*6fd0*/  STL [R1+0x109c], R6 ;  /* 0x00109c0601007387 */ /* 0x0005e80000100800 */
[----:B------:R-:W3:Y:S01]  /*6fe0*/  LDL.LU R18, [R1+0x8] ;  /* 0x0000080001127983 */ /* 0x000ee20000300800 */
[----:B0-----:R-:W0:Y:S03]  /*6ff0*/  LDC R3, c[0x0][0x268] ;  /* 0x00009a00ff037b82 */ /* 0x001e260000000800 */
[----:B------:R4:W-:Y:S04]  /*7000*/  STL [R1+0x108c], R5 ;  /* 0x00108c0501007387 */ /* 0x0009e80000100800 */
[----:B--2---:R-:W2:Y:S04]  /*7010*/  LDL.LU R6, [R1+0x4] ;  /* 0x0000040001067983 */ /* 0x004ea80000300800 */
[----:B------:R-:W5:Y:S01]  /*7020*/  LDL.LU R17, [R1] ;  /* 0x0000000001117983 */ /* 0x000f620000300800 */
[----:B0-----:R-:W-:-:S02]  /*7030*/  IMAD R7, R3, 0x2, R11 ;  /* 0x0000000203077824 */ /* 0x001fc400078e020b */
[----:B------:R-:W0:Y:S01]  /*7040*/  LDC R3, c[0x0][0x268] ;  /* 0x00009a00ff037b82 */ /* 0x000e220000000800 */
[----:B------:R1:W-:Y:S01]  /*7050*/  STL [R1+0x1578], R11 ;  /* 0x0015780b01007387 */ /* 0x0003e20000100800 */
[-C--:B------:R-:W-:Y:S02]  /*7060*/  IADD3 R9, P1, R13, R0.reuse, RZ ;  /* 0x000000000d097210 */ /* 0x080fe40007f3e0ff */
[-C--:B----4-:R-:W-:Y:S02]  /*7070*/  IADD3 R5, P2, R10, R0.reuse, RZ ;  /* 0x000000000a057210 */ /* 0x090fe40007f5e0ff */
[----:B-1----:R-:W-:-:S05]  /*7080*/  IADD3 R11, P0, R8, R0, RZ ;  /* 0x00000000080b7210 */ /* 0x002fca0007f1e0ff */
[----:B------:R-:W-:Y:S04]  /*7090*/  STL [R1+0x1090], R11 ;  /* 0x0010900b01007387 */ /* 0x000fe80000100800 */
[----:B------:R-:W-:Y:S01]  /*70a0*/  STL [R1+0x1094], R9 ;  /* 0x0010940901007387 */ /* 0x000fe20000100800 */
[----:B0-----:R-:W-:-:S03]  /*70b0*/  IMAD R3, R3, 0x2, R7 ;  /* 0x0000000203037824 */ /* 0x001fc600078e0207 */
[----:B------:R0:W-:Y:S04]  /*70c0*/  STL [R1+0x157c], R7 ;  /* 0x00157c0701007387 */ /* 0x0001e80000100800 */
[----:B------:R1:W-:Y:S01]  /*70d0*/  STL [R1+0x1098], R5 ;  /* 0x0010980501007387 */ /* 0x0003e20000100800 */
[-C--:B0-----:R-:W-:Y:S02]  /*70e0*/  LEA.HI.X.SX32 R7, R8, R2.reuse, 0x1, P0 ;  /* 0x0000000208077211 */ /* 0x081fe400000f0eff */
[----:B-1----:R-:W-:-:S03]  /*70f0*/  LEA.HI.X.SX32 R5, R13, R2, 0x1, P1 ;  /* 0x000000020d057211 */ /* 0x002fc600008f0eff */
[----:B------:R-:W-:Y:S04]  /*7100*/  STL [R1+0x1088], R7 ;  /* 0x0010880701007387 */ /* 0x000fe80000100800 */
[----:B------:R-:W4:Y:S04]  /*7110*/  LDL.LU R24, [R1+0x14] ;  /* 0x0000140001187983 */ /* 0x000f280000300800 */
[----:B------:R0:W-:Y:S04]  /*7120*/  STL [R1+0x1084], R5 ;  /* 0x0010840501007387 */ /* 0x0001e80000100800 */
[----:B------:R-:W4:Y:S04]  /*7130*/  LDL.LU R9, [R1+0x10] ;  /* 0x0000100001097983 */ /* 0x000f280000300800 */
[----:B------:R-:W4:Y:S01]  /*7140*/  LDL.LU R23, [R1+0xc] ;  /* 0x00000c0001177983 */ /* 0x000f220000300800 */
[----:B0-----:R-:W-:-:S02]  /*7150*/  LEA.HI.X.SX32 R5, R10, R2, 0x1, P2 ;  /* 0x000000020a057211 */ /* 0x001fc400010f0eff */
[-C--:B------:R-:W-:Y:S01]  /*7160*/  IADD3 R7, P0, R29, R0.reuse, RZ ;  /* 0x000000001d077210 */ /* 0x080fe20007f1e0ff */
[----:B------:R-:W-:Y:S02]  /*7170*/  IMAD R27, R15, 0x2, R3 ;  /* 0x000000020f1b7824 */ /* 0x000fe400078e0203 */
[----:B------:R0:W-:Y:S01]  /*7180*/  STL [R1+0x1074], R5 ;  /* 0x0010740501007387 */ /* 0x0001e20000100800 */
[----:B------:R-:W1:Y:S03]  /*7190*/  LDC R15, c[0x0][0x268] ;  /* 0x00009a00ff0f7b82 */ /* 0x000e660000000800 */
[----:B------:R0:W-:Y:S02]  /*71a0*/  STL [R1+0x1570], R3 ;  /* 0x0015700301007387 */ /* 0x0001e40000100800 */
[-C--:B0-----:R-:W-:Y:S02]  /*71b0*/  IADD3 R5, P1, R28, R0.reuse, RZ ;  /* 0x000000001c057210 */ /* 0x081fe40007f3e0ff */
[----:B------:R-:W-:Y:S01]  /*71c0*/  STL [R1+0x1078], R7 ;  /* 0x0010780701007387 */ /* 0x000fe20000100800 */
[----:B------:R-:W-:-:S03]  /*71d0*/  IADD3 R3, P2, R4, R0, RZ ;  /* 0x0000000004037210 */ /* 0x000fc60007f5e0ff */
[----:B------:R0:W-:Y:S04]  /*71e0*/  STL [R1+0x107c], R5 ;  /* 0x00107c0501007387 */ /* 0x0001e80000100800 */
[----:B------:R-:W4:Y:S04]  /*71f0*/  LDL.LU R14, [R1+0x20] ;  /* 0x00002000010e7983 */ /* 0x000f280000300800 */
[----:B------:R0:W-:Y:S04]  /*7200*/  STL [R1+0x1080], R3 ;  /* 0x0010800301007387 */ /* 0x0001e80000100800 */
[----:B------:R-:W4:Y:S01]  /*7210*/  LDL.LU R20, [R1+0x1c] ;  /* 0x00001c0001147983 */ /* 0x000f220000300800 */
[----:B0-----:R-:W-:-:S02]  /*7220*/  LEA.HI.X.SX32 R5, R28, R2, 0x1, P1 ;  /* 0x000000021c057211 */ /* 0x001fc400008f0eff */
[----:B------:R-:W-:Y:S01]  /*7230*/  LEA.HI.X.SX32 R3, R29, R2, 0x1, P0 ;  /* 0x000000021d037211 */ /* 0x000fe200000f0eff */
[----:B------:R-:W-:Y:S04]  /*7240*/  STL [R1+0x1580], R27 ;  /* 0x0015801b01007387 */ /* 0x000fe80000100800 */
[----:B------:R0:W-:Y:S04]  /*7250*/  STL [R1+0x1070], R3 ;  /* 0x0010700301007387 */ /* 0x0001e80000100800 */
[----:B------:R-:W4:Y:S01]  /*7260*/  LDL.LU R12, [R1+0x18] ;  /* 0x00001800010c7983 */ /* 0x000f220000300800 */
[----:B-1----:R-:W-:-:S02]  /*7270*/  IMAD R26, R15, 0x2, R27 ;  /* 0x000000020f1a7824 */ /* 0x002fc400078e021b */
[----:B------:R-:W1:Y:S01]  /*7280*/  LDC R15, c[0x0][0x268] ;  /* 0x00009a00ff0f7b82 */ /* 0x000e620000000800 */
[----:B0-----:R-:W-:Y:S01]  /*7290*/  LEA.HI.X.SX32 R3, R4, R2, 0x1, P2 ;  /* 0x0000000204037211 */ /* 0x001fe200010f0eff */
[----:B------:R-:W-:Y:S04]  /*72a0*/  STL [R1+0x106c], R5 ;  /* 0x00106c0501007387 */ /* 0x000fe80000100800 */
[----:B------:R3:W-:Y:S04]  /*72b0*/  STL [R1+0x105c], R3 ;  /* 0x00105c0301007387 */ /* 0x0007e80000100800 */
[----:B------:R-:W-:Y:S01]  /*72c0*/  STL [R1+0x1584], R26 ;  /* 0x0015841a01007387 */ /* 0x000fe20000100800 */
[----:B---3--:R-:W-:-:S02]  /*72d0*/  IADD3 R3, P0, R18, R0, RZ ;  /* 0x0000000012037210 */ /* 0x008fc40007f1e0ff */
[----:B--2---:R-:W-:-:S03]  /*72e0*/  IADD3 R4, P1, R6, R0, RZ ;  /* 0x0000000006047210 */ /* 0x004fc60007f3e0ff */
[----:B------:R5:W-:Y:S04]  /*72f0*/  STL [R1+0x1060], R3 ;  /* 0x0010600301007387 */ /* 0x000be80000100800 */
[----:B------:R0:W-:Y:S04]  /*7300*/  STL [R1+0x1064], R4 ;  /* 0x0010640401007387 */ /* 0x0001e80000100800 */
[----:B------:R-:W2:Y:S01]  /*7310*/  LDL.LU R16, [R1+0x30] ;  /* 0x0000300001107983 */ /* 0x000ea20000300800 */
[----:B-----5:R-:W-:-:S03]  /*7320*/  IADD3 R3, P2, R17, R0, RZ ;  /* 0x0000000011037210 */ /* 0x020fc60007f5e0ff */
[----:B------:R-:W3:Y:S04]  /*7330*/  LDL.LU R25, [R1+0x2c] ;  /* 0x00002c0001197983 */ /* 0x000ee80000300800 */
[----:B------:R5:W-:Y:S04]  /*7340*/  STL [R1+0x1068], R3 ;  /* 0x0010680301007387 */ /* 0x000be80000100800 */
[----:B------:R-:W3:Y:S01]  /*7350*/  LDL.LU R19, [R1+0x28] ;  /* 0x0000280001137983 */ /* 0x000ee20000300800 */
[----:B-1----:R-:W-:Y:S02]  /*7360*/  IMAD R28, R15, 0x2, R26 ;  /* 0x000000020f1c7824 */ /* 0x002fe400078e021a */
[----:B------:R-:W1:Y:S01]  /*7370*/  LDC R15, c[0x0][0x268] ;  /* 0x00009a00ff0f7b82 */ /* 0x000e620000000800 */
[----:B------:R-:W-:-:S07]  /*7380*/  LEA.HI.X.SX32 R5, R18, R2, 0x1, P0 ;  /* 0x0000000212057211 */ /* 0x000fce00000f0eff */
[----:B------:R-:W5:Y:S01]  /*7390*/  LDC R18, c[0x0][0x268] ;  /* 0x00009a00ff127b82 */ /* 0x000f620000000800 */
[----:B-1----:R-:W-:-:S07]  /*73a0*/  IMAD R21, R15, 0x2, R28 ;  /* 0x000000020f157824 */ /* 0x002fce00078e021c */
[----:B------:R-:W1:Y:S01]  /*73b0*/  LDC R15, c[0x0][0x268] ;  /* 0x00009a00ff0f7b82 */ /* 0x000e620000000800 */
[-C--:B0-----:R-:W-:Y:S02]  /*73c0*/  LEA.HI.X.SX32 R4, R6, R2.reuse, 0x1, P1 ;  /* 0x0000000206047211 */ /* 0x081fe400008f0eff */
[----:B-----5:R-:W-:Y:S01]  /*73d0*/  LEA.HI.X.SX32 R3, R17, R2, 0x1, P2 ;  /* 0x0000000211037211 */ /* 0x020fe200010f0eff */
[----:B------:R-:W-:Y:S04]  /*73e0*/  STL [R1+0x156c], R28 ;  /* 0x00156c1c01007387 */ /* 0x000fe80000100800 */
[----:B------:R-:W-:Y:S01]  /*73f0*/  STL [R1+0x1058], R5 ;  /* 0x0010580501007387 */ /* 0x000fe20000100800 */
[----:B-1----:R-:W-:-:S04]  /*7400*/  IMAD R22, R15, 0x2, R21 ;  /* 0x000000020f167824 */ /* 0x002fc800078e0215 */
[----:B------:R-:W-:Y:S02]  /*7410*/  IMAD R29, R18, 0x2, R22 ;  /* 0x00000002121d7824 */ /* 0x000fe400078e0216 */
[----:B------:R-:W0:Y:S01]  /*7420*/  LDC R18, c[0x0][0x268] ;  /* 0x00009a00ff127b82 */ /* 0x000e220000000800 */
[----:B------:R4:W-:Y:S04]  /*7430*/  STL [R1+0x1054], R4 ;  /* 0x0010540401007387 */ /* 0x0009e80000100800 */
[----:B------:R1:W-:Y:S04]  /*7440*/  STL [R1+0x1044], R3 ;  /* 0x0010440301007387 */ /* 0x0003e80000100800 */
[----:B------:R-:W5:Y:S01]  /*7450*/  LDL.LU R15, [R1+0x44] ;  /* 0x00004400010f7983 */ /* 0x000f620000300800 */
[----:B----4-:R-:W-:-:S02]  /*7460*/  IADD3 R4, P0, R24, R0, RZ ;  /* 0x0000000018047210 */ /* 0x010fc40007f1e0ff */
[----:B-1----:R-:W-:-:S03]  /*7470*/  IADD3 R3, P1, R9, R0, RZ ;  /* 0x0000000009037210 */ /* 0x002fc60007f3e0ff */
[----:B------:R-:W-:Y:S04]  /*7480*/  STL [R1+0x1048], R4 ;  /* 0x0010480401007387 */ /* 0x000fe80000100800 */
[----:B------:R1:W-:Y:S04]  /*7490*/  STL [R1+0x104c], R3 ;  /* 0x00104c0301007387 */ /* 0x0003e80000100800 */
[----:B------:R-:W4:Y:S04]  /*74a0*/  LDL.LU R6, [R1+0x40] ;  /* 0x0000400001067983 */ /* 0x000f280000300800 */
[----:B------:R-:W4:Y:S01]  /*74b0*/  LDL.LU R17, [R1+0x3c] ;  /* 0x00003c0001117983 */ /* 0x000f220000300800 */
[----:B-1----:R-:W-:-:S05]  /*74c0*/  IADD3 R3, P2, R23, R0, RZ ;  /* 0x0000000017037210 */ /* 0x002fca0007f5e0ff */
[----:B------:R1:W-:Y:S02]  /*74d0*/  STL [R1+0x1050], R3 ;  /* 0x0010500301007387 */ /* 0x0003e40000100800 */
[-C--:B-1----:R-:W-:Y:S01]  /*74e0*/  LEA.HI.X.SX32 R3, R23, R2.reuse, 0x1, P2 ;  /* 0x0000000217037211 */ /* 0x082fe200010f0eff */
[----:B0-----:R-:W-:Y:S02]  /*74f0*/  IMAD R23, R18, 0x2, R29 ;  /* 0x0000000212177824 */ /* 0x001fe400078e021d */
[----:B------:R-:W0:Y:S01]  /*7500*/  LDC R18, c[0x0][0x268] ;  /* 0x00009a00ff127b82 */ /* 0x000e220000000800 */
[-C--:B------:R-:W-:Y:S02]  /*7510*/  LEA.HI.X.SX32 R5, R24, R2.reuse, 0x1, P0 ;  /* 0x0000000218057211 */ /* 0x080fe400000f0eff */
[----:B------:R-:W-:-:S03]  /*7520*/  LEA.HI.X.SX32 R4, R9, R2, 0x1, P1 ;  /* 0x0000000209047211 */ /* 0x000fc600008f0eff */
[----:B------:R-:W-:Y:S04]  /*7530*/  STL [R1+0x1040], R5 ;  /* 0x0010400501007387 */ /* 0x000fe80000100800 */
[----:B------:R1:W-:Y:S04]  /*7540*/  STL [R1+0x103c], R4 ;  /* 0x00103c0401007387 */ /* 0x0003e80000100800 */
[----:B------:R1:W-:Y:S04]  /*7550*/  STL [R1+0x102c], R3 ;  /* 0x00102c0301007387 */ /* 0x0003e80000100800 */
[----:B------:R-:W4:Y:S01]  /*7560*/  LDL.LU R8, [R1+0x54] ;  /* 0x0000540001087983 */ /* 0x000f220000300800 */
[----:B-1----:R-:W-:-:S02]  /*7570*/  IADD3 R4, P0, R14, R0, RZ ;  /* 0x000000000e047210 */ /* 0x002fc40007f1e0ff */
[-C--:B------:R-:W-:Y:S01]  /*7580*/  IADD3 R3, P1, R20, R0.reuse, RZ ;  /* 0x0000000014037210 */ /* 0x080fe20007f3e0ff */
[----:B0-----:R-:W-:Y:S02]  /*7590*/  IMAD R24, R18, 0x2, R23 ;  /* 0x0000000212187824 */ /* 0x001fe400078e0217 */
[----:B------:R-:W-:Y:S01]  /*75a0*/  STL [R1+0x1030], R4 ;  /* 0x0010300401007387 */ /* 0x000fe20000100800 */
[----:B------:R-:W0:Y:S03]  /*75b0*/  LDC R18, c[0x0][0x268] ;  /* 0x00009a00ff127b82 */ /* 0x000e260000000800 */
[----:B------:R1:W-:Y:S04]  /*75c0*/  STL [R1+0x1034], R3 ;  /* 0x0010340301007387 */ /* 0x0003e80000100800 */
[----:B------:R-:W4:Y:S04]  /*75d0*/  LDL.LU R11, [R1+0x50] ;  /* 0x00005000010b7983 */ /* 0x000f280000300800 */
[----:B------:R-:W4:Y:S01]  /*75e0*/  LDL.LU R9, [R1+0x4c] ;  /* 0x00004c0001097983 */ /* 0x000f220000300800 */
[----:B-1----:R-:W-:-:S02]  /*75f0*/  IADD3 R3, P2, R12, R0, RZ ;  /* 0x000000000c037210 */ /* 0x002fc40007f5e0ff */
[----:B------:R-:W-:-:S03]  /*7600*/  LEA.HI.X.SX32 R4, R20, R2, 0x1, P1 ;  /* 0x0000000214047211 */ /* 0x000fc600008f0eff */
[----:B------:R1:W-:Y:S01]  /*7610*/  STL [R1+0x1038], R3 ;  /* 0x0010380301007387 */ /* 0x0003e20000100800 */
[-C--:B------:R-:W-:Y:S02]  /*7620*/  LEA.HI.X.SX32 R5, R12, R2.reuse, 0x1, P2 ;  /* 0x000000020c057211 */ /* 0x080fe400010f0eff */
[----:B-1----:R-:W-:-:S05]  /*7630*/  LEA.HI.X.SX32 R3, R14, R2, 0x1, P0 ;  /* 0x000000020e037211 */ /* 0x002fca00000f0eff */
[----:B------:R0:W-:Y:S04]  /*7640*/  STL [R1+0x1028], R3 ;  /* 0x0010280301007387 */ /* 0x0001e80000100800 */
[----:B------:R2:W-:Y:S01]  /*7650*/  STL [R1+0x1024], R4 ;  /* 0x0010240401007387 */ /* 0x0005e20000100800 */
[----:B0-----:R-:W-:Y:S02]  /*7660*/  IMAD R3, R18, 0x2, R24 ;  /* 0x0000000212037824 */ /* 0x001fe400078e0218 */
[----:B------:R-:W0:Y:S01]  /*7670*/  LDC R18, c[0x0][0x268] ;  /* 0x00009a00ff127b82 */ /* 0x000e220000000800 */
[----:B------:R3:W-:Y:S01]  /*7680*/  STL [R1+0x1014], R5 ;  /* 0x0010140501007387 */ /* 0x0007e20000100800 */
[----:B0-----:R-:W-:-:S06]  /*7690*/  IMAD R20, R18, 0x2, R3 ;  /* 0x0000000212147824 */ /* 0x001fcc00078e0203 */
[----:B------:R-:W0:Y:S01]  /*76a0*/  LDC R18, c[0x0][0x268] ;  /* 0x00009a00ff127b82 */ /* 0x000e220000000800 */
[----:B--2---:R-:W-:-:S05]  /*76b0*/  IADD3 R4, P0, R16, R0, RZ ;  /* 0x0000000010047210 */ /* 0x004fca0007f1e0ff */
[----:B------:R1:W-:Y:S04]  /*76c0*/  STL [R1+0x1018], R4 ;  /* 0x0010180401007387 */ /* 0x0003e80000100800 */
[----:B------:R-:W2:Y:S01]  /*76d0*/  LDL.LU R14, [R1+0x6c] ;  /* 0x00006c00010e7983 */ /* 0x000ea20000300800 */
[----:B---3--:R-:W-:Y:S02]  /*76e0*/  IADD3 R5, P1, R25, R0, RZ ;  /* 0x0000000019057210 */ /* 0x008fe40007f3e0ff */
[----:B------:R-:W-:Y:S02]  /*76f0*/  LEA.HI.X.SX32 R3, R16, R2, 0x1, P0 ;  /* 0x0000000210037211 */ /* 0x000fe400000f0eff */
[----:B-1----:R-:W-:Y:S01]  /*7700*/  IADD3 R4, P2, R19, R0, RZ ;  /* 0x0000000013047210 */ /* 0x002fe20007f5e0ff */
[----:B------:R-:W-:Y:S04]  /*7710*/  STL [R1+0x101c], R5 ;  /* 0x00101c0501007387 */ /* 0x000fe80000100800 */
[----:B------:R1:W-:Y:S04]  /*7720*/  STL [R1+0x1020], R4 ;  /* 0x0010200401007387 */ /* 0x0003e80000100800 */
[----:B------:R-:W3:Y:S04]  /*7730*/  LDL.LU R16, [R1+0x68] ;  /* 0x0000680001107983 */ /* 0x000ee80000300800 */
[----:B------:R1:W-:Y:S04]  /*7740*/  STL [R1+0x1010], R3 ;  /* 0x0010100301007387 */ /* 0x0003e80000100800 */
[----:B------:R-:W3:Y:S01]  /*7750*/  LDL.LU R12, [R1+0x64] ;  /* 0x00006400010c7983 */ /* 0x000ee20000300800 */
[----:B-1----:R-:W-:-:S02]  /*7760*/  LEA.HI.X.SX32 R4, R25, R2, 0x1, P1 ;  /* 0x0000000219047211 */ /* 0x002fc400008f0eff */
[----:B------:R-:W-:-:S03]  /*7770*/  LEA.HI.X.SX32 R3, R19, R2, 0x1, P2 ;  /* 0x0000000213037211 */ /* 0x000fc600010f0eff */
[----:B------:R-:W-:Y:S01]  /*7780*/  STL [R1+0x100c], R4 ;  /* 0x00100c0401007387 */ /* 0x000fe20000100800 */
[----:B0-----:R-:W-:Y:S02]  /*7790*/  IMAD R5, R18, 0x2, R20 ;  /* 0x0000000212057824 */ /* 0x001fe400078e0214 */
[----:B------:R-:W0:Y:S01]  /*77a0*/  LDC R18, c[0x0][0x268] ;  /* 0x00009a00ff127b82 */ /* 0x000e220000000800 */
[----:B------:R5:W-:Y:S02]  /*77b0*/  STL [R1+0xffc], R3 ;  /* 0x000ffc0301007387 */ /* 0x000be40000100800 */
[----:B-----5:R-:W-:-:S05]  /*77c0*/  IADD3 R3, P0, R15, R0, RZ ;  /* 0x000000000f037210 */ /* 0x020fca0007f1e0ff */
[----:B------:R-:W-:Y:S01]  /*77d0*/  STL [R1+0x1000], R3 ;  /* 0x0010000301007387 */ /* 0x000fe20000100800 */
[----:B----4-:R-:W-:-:S05]  /*77e0*/  IADD3 R4, P1, R6, R0, RZ ;  /* 0x0000000006047210 */ /* 0x010fca0007f3e0ff */
[----:B------:R1:W-:Y:S01]  /*77f0*/  STL [R1+0x1004], R4 ;  /* 0x0010040401007387 */ /* 0x0003e20000100800 */
[----:B------:R-:W-:Y:S02]  /*7800*/  IADD3 R7, P2, R17, R0, RZ ;  /* 0x0000000011077210 */ /* 0x000fe40007f5e0ff */
[-C--:B-1----:R-:W-:Y:S02]  /*7810*/  LEA.HI.X.SX32 R4, R15, R2.reuse, 0x1, P0 ;  /* 0x000000020f047211 */ /* 0x082fe400000f0eff */
[----:B------:R-:W1:Y:S01]  /*7820*/  LDC R15, c[0x0][0x268] ;  /* 0x00009a00ff0f7b82 */ /* 0x000e620000000800 */
[----:B------:R-:W-:Y:S01]  /*7830*/  STL [R1+0x1008], R7 ;  /* 0x0010080701007387 */ /* 0x000fe20000100800 */
[----:B------:R-:W-:-:S03]  /*7840*/  LEA.HI.X.SX32 R6, R6, R2, 0x1, P1 ;  /* 0x0000000206067211 */ /* 0x000fc600008f0eff */
[----:B------:R-:W4:Y:S01]  /*7850*/  LDL.LU R26, [R1+0x84] ;  /* 0x00008400011a7983 */ /* 0x000f220000300800 */
[----:B0-----:R-:W-:-:S03]  /*7860*/  IMAD R3, R18, 0x2, R5 ;  /* 0x0000000212037824 */ /* 0x001fc600078e0205 */
[----:B------:R-:W5:Y:S04]  /*7870*/  LDL.LU R27, [R1+0x80] ;  /* 0x00008000011b7983 */ /* 0x000f680000300800 */
[----:B------:R0:W-:Y:S04]  /*7880*/  STL [R1+0xff8], R4 ;  /* 0x000ff80401007387 */ /* 0x0001e80000100800 */
[----:B------:R-:W5:Y:S01]  /*7890*/  LDL.LU R18, [R1+0x7c] ;  /* 0x00007c0001127983 */ /* 0x000f620000300800 */
[----:B0-----:R-:W-:-:S03]  /*78a0*/  LEA.HI.X.SX32 R4, R17, R2, 0x1, P2 ;  /* 0x0000000211047211 */ /* 0x001fc600010f0eff */
[----:B------:R0:W-:Y:S01]  /*78b0*/  STL [R1+0xff4], R6 ;  /* 0x000ff40601007387 */ /* 0x0001e20000100800 */
[----:B-1----:R-:W-:Y:S02]  /*78c0*/  IMAD R25, R15, 0x2, R3 ;  /* 0x000000020f197824 */ /* 0x002fe400078e0203 */
[----:B------:R-:W1:Y:S01]  /*78d0*/  LDC R15, c[0x0][0x268] ;  /* 0x00009a00ff0f7b82 */ /* 0x000e620000000800 */
[----:B------:R0:W-:Y:S02]  /*78e0*/  STL [R1+0xfe4], R4 ;  /* 0x000fe40401007387 */ /* 0x0001e40000100800 */
[-C--:B0-----:R-:W-:Y:S02]  /*78f0*/  IADD3 R6, P0, R8, R0.reuse, RZ ;  /* 0x0000000008067210 */ /* 0x081fe40007f1e0ff */
[----:B------:R-:W-:-:S03]  /*7900*/  IADD3 R4, P1, R11, R0, RZ ;  /* 0x000000000b047210 */ /* 0x000fc60007f3e0ff */
[----:B------:R0:W-:Y:S01]  /*7910*/  STL [R1+0xfe8], R6 ;  /* 0x000fe80601007387 */ /* 0x0001e20000100800 */
[----:B------:R-:W-:-:S03]  /*7920*/  IADD3 R3, P2, R9, R0, RZ ;  /* 0x0000000009037210 */ /* 0x000fc60007f5e0ff */
[----:B------:R-:W-:Y:S04]  /*7930*/  STL [R1+0xfec], R4 ;  /* 0x000fec0401007387 */ /* 0x000fe80000100800 */
[----:B------:R-:W5:Y:S01]  /*7940*/  LDL.LU R7, [R1+0x90] ;  /* 0x0000900001077983 */ /* 0x000f620000300800 */
[----:B0-----:R-:W0:Y:S03]  /*7950*/  LDC R6, c[0x0][0x268] ;  /* 0x00009a00ff067b82 */ /* 0x001e260000000800 */
[----:B------:R1:W-:Y:S04]  /*7960*/  STL [R1+0xff0], R3 ;  /* 0x000ff00301007387 */ /* 0x0003e80000100800 */
[----:B------:R-:W5:Y:S04]  /*7970*/  LDL.LU R19, [R1+0x8c] ;  /* 0x00008c0001137983 */ /* 0x000f680000300800 */
[----:B------:R-:W5:Y:S01]  /*7980*/  LDL.LU R17, [R1+0x78] ;  /* 0x0000780001117983 */ /* 0x000f620000300800 */
[-C--:B-1----:R-:W-:Y:S01]  /*7990*/  LEA.HI.X.SX32 R3, R8, R2.reuse, 0x1, P0 ;  /* 0x0000000208037211 */ /* 0x082fe200000f0eff */
[----:B------:R-:W-:Y:S01]  /*79a0*/  IMAD R15, R15, 0x2, R25 ;  /* 0x000000020f0f7824 */ /* 0x000fe200078e0219 */
[----:B------:R-:W-:-:S02]  /*79b0*/  LEA.HI.X.SX32 R8, R11, R2, 0x1, P1 ;  /* 0x000000020b087211 */ /* 0x000fc400008f0eff */
[----:B------:R-:W-:Y:S01]  /*79c0*/  LEA.HI.X.SX32 R4, R9, R2, 0x1, P2 ;  /* 0x0000000209047211 */ /* 0x000fe200010f0eff */
[----:B------:R0:W-:Y:S04]  /*79d0*/  STL [R1+0xfe0], R3 ;  /* 0x000fe00301007387 */ /* 0x0001e80000100800 */
[----:B------:R-:W-:Y:S01]  /*79e0*/  STL [R1+0xfdc], R8 ;  /* 0x000fdc0801007387 */ /* 0x000fe20000100800 */
[----:B0-----:R-:W-:-:S03]  /*79f0*/  IMAD R3, R6, 0x2, R15 ;  /* 0x0000000206037824 */ /* 0x001fc600078e020f */
[----:B------:R0:W-:Y:S04]  /*7a00*/  STL [R1+0xfcc], R4 ;  /* 0x000fcc0401007387 */ /* 0x0001e80000100800 */
[----:B------:R-:W5:Y:S04]  /*7a10*/  LDL.LU R11, [R1+0x88] ;  /* 0x00008800010b7983 */ /* 0x000f680000300800 */
[----:B0-----:R-:W5:Y:S01]  /*7a20*/  LDL.LU R4, [R1+0x74] ;  /* 0x0000740001047983 */ /* 0x001f620000300800 */
[----:B--2---:R-:W-:-:S05]  /*7a30*/  IADD3 R6, P0, R14, R0, RZ ;  /* 0x000000000e067210 */ /* 0x004fca0007f1e0ff */
[----:B------:R0:W-:Y:S04]  /*7a40*/  STL [R1+0xfd0], R6 ;  /* 0x000fd00601007387 */ /* 0x0001e80000100800 */
[----:B------:R-:W2:Y:S01]  /*7a50*/  LDL.LU R9, [R1+0x70] ;  /* 0x0000700001097983 */ /* 0x000ea20000300800 */
[----:B0-----:R-:W0:Y:S01]  /*7a60*/  LDC R6, c[0x0][0x268] ;  /* 0x00009a00ff067b82 */ /* 0x001e220000000800 */
[-C--:B---3--:R-:W-:Y:S02]  /*7a70*/  IADD3 R8, P1, R16, R0.reuse, RZ ;  /* 0x0000000010087210 */ /* 0x088fe40007f3e0ff */
[----:B------:R-:W-:-:S03]  /*7a80*/  IADD3 R10, P2, R12, R0, RZ ;  /* 0x000000000c0a7210 */ /* 0x000fc60007f5e0ff */
[----:B------:R1:W-:Y:S04]  /*7a90*/  STL [R1+0xfd4], R8 ;  /* 0x000fd40801007387 */ /* 0x0003e80000100800 */
[----:B------:R-:W-:Y:S01]  /*7aa0*/  STL [R1+0xfd8], R10 ;  /* 0x000fd80a01007387 */ /* 0x000fe20000100800 */
[----:B-1----:R-:W-:-:S03]  /*7ab0*/  LEA.HI.X.SX32 R8, R14, R2, 0x1, P0 ;  /* 0x000000020e087211 */ /* 0x002fc600000f0eff */
[----:B------:R-:W3:Y:S01]  /*7ac0*/  LDL.LU R14, [R1+0x60] ;  /* 0x00006000010e7983 */ /* 0x000ee20000300800 */
[----:B0-----:R-:W-:Y:S01]  /*7ad0*/  IMAD R6, R6, 0x2, R3 ;  /* 0x0000000206067824 */ /* 0x001fe200078e0203 */
[-C--:B------:R-:W-:Y:S02]  /*7ae0*/  LEA.HI.X.SX32 R3, R16, R2.reuse, 0x1, P1 ;  /* 0x0000000210037211 */ /* 0x080fe400008f0eff */
[----:B------:R-:W-:Y:S01]  /*7af0*/  STL [R1+0xfc8], R8 ;  /* 0x000fc80801007387 */ /* 0x000fe20000100800 */
[----:B------:R-:W-:Y:S01]  /*7b00*/  LEA.HI.X.SX32 R13, R12, R2, 0x1, P2 ;  /* 0x000000020c0d7211 */ /* 0x000fe200010f0eff */
[----:B------:R-:W0:Y:S02]  /*7b10*/  LDC R16, c[0x0][0x268] ;  /* 0x00009a00ff107b82 */ /* 0x000e240000000800 */
[----:B------:R1:W-:Y:S04]  /*7b20*/  STL [R1+0xfc4], R3 ;  /* 0x000fc40301007387 */ /* 0x0003e80000100800 */
[----:B-1----:R-:W3:Y:S04]  /*7b30*/  LDL.LU R3, [R1+0x5c] ;  /* 0x00005c0001037983 */ /* 0x002ee80000300800 */
[----:B------:R-:W3:Y:S04]  /*7b40*/  LDL.LU R8, [R1+0x48] ;  /* 0x0000480001087983 */ /* 0x000ee80000300800 */
[----:B------:R5:W-:Y:S01]  /*7b50*/  STL [R1+0xfb4], R13 ;  /* 0x000fb40d01007387 */ /* 0x000be20000100800 */
[----:B----4-:R-:W-:-:S02]  /*7b60*/  IADD3 R10, P0, R26, R0, RZ ;  /* 0x000000001a0a7210 */ /* 0x010fc40007f1e0ff */
[----:B-----5:R-:W-:-:S03]  /*7b70*/  IADD3 R13, P1, R27, R0, RZ ;  /* 0x000000001b0d7210 */ /* 0x020fc60007f3e0ff */
[----:B------:R1:W-:Y:S01]  /*7b80*/  STL [R1+0xfb8], R10 ;  /* 0x000fb80a01007387 */ /* 0x0003e20000100800 */
[-C--:B------:R-:W-:Y:S02]  /*7b90*/  LEA.HI.X.SX32 R26, R26, R2.reuse, 0x1, P0 ;  /* 0x000000021a1a7211 */ /* 0x080fe400000f0eff */
[----:B------:R-:W-:Y:S01]  /*7ba0*/  LEA.HI.X.SX32 R27, R27, R2, 0x1, P1 ;  /* 0x000000021b1b7211 */ /* 0x000fe200008f0eff */
[----:B------:R4:W-:Y:S01]  /*7bb0*/  STL [R1+0xfbc], R13 ;  /* 0x000fbc0d01007387 */ /* 0x0009e20000100800 */
[----:B-1----:R-:W-:-:S03]  /*7bc0*/  IADD3 R10, P2, R18, R0, RZ ;  /* 0x00000000120a7210 */ /* 0x002fc60007f5e0ff */
[----:B----4-:R-:W4:Y:S01]  /*7bd0*/  LDL.LU R13, [R1+0x58] ;  /* 0x00005800010d7983 */ /* 0x010f220000300800 */
[----:B------:R-:W-:-:S03]  /*7be0*/  LEA.HI.X.SX32 R18, R18, R2, 0x1, P2 ;  /* 0x0000000212127211 */ /* 0x000fc600010f0eff */
[----:B------:R-:W5:Y:S04]  /*7bf0*/  LDL.LU R28, [R1+0x38] ;  /* 0x00003800011c7983 */ /* 0x000f680000300800 */
[----:B------:R-:W-:Y:S04]  /*7c00*/  STL [R1+0xfc0], R10 ;  /* 0x000fc00a01007387 */ /* 0x000fe80000100800 */
[----:B------:R1:W-:Y:S04]  /*7c10*/  STL [R1+0xfb0], R26 ;  /* 0x000fb01a01007387 */ /* 0x0003e80000100800 */
[----:B-1----:R-:W5:Y:S04]  /*7c20*/  LDL.LU R26, [R1+0x1584] ;  /* 0x00158400011a7983 */ /* 0x002f680000300800 */
[----:B------:R1:W-:Y:S04]  /*7c30*/  STL [R1+0xfac], R27 ;  /* 0x000fac1b01007387 */ /* 0x0003e80000100800 */
[----:B-1----:R-:W5:Y:S04]  /*7c40*/  LDL.LU R27, [R1+0x1580] ;  /* 0x00158000011b7983 */ /* 0x002f680000300800 */
[----:B------:R1:W-:Y:S02]  /*7c50*/  STL [R1+0xf9c], R18 ;  /* 0x000f9c1201007387 */ /* 0x0003e40000100800 */
[----:B-1----:R-:W-:-:S05]  /*7c60*/  IADD3 R18, P0, R7, R0, RZ ;  /* 0x0000000007127210 */ /* 0x002fca0007f1e0ff */
[----:B------:R1:W-:Y:S01]  /*7c70*/  STL [R1+0xfa0], R18 ;  /* 0x000fa01201007387 */ /* 0x0003e20000100800 */
[----:B------:R-:W-:Y:S02]  /*7c80*/  LEA.HI.X.SX32 R7, R7, R2, 0x1, P0 ;  /* 0x0000000207077211 */ /* 0x000fe400000f0eff */
[----:B-1----:R-:W-:-:S05]  /*7c90*/  IADD3 R18, P1, R19, R0, RZ ;  /* 0x0000000013127210 */ /* 0x002fca0007f3e0ff */
[----:B------:R1:W-:Y:S01]  /*7ca0*/  STL [R1+0xfa4], R18 ;  /* 0x000fa41201007387 */ /* 0x0003e20000100800 */
[----:B------:R-:W-:Y:S02]  /*7cb0*/  LEA.HI.X.SX32 R19, R19, R2, 0x1, P1 ;  /* 0x0000000213137211 */ /* 0x000fe400008f0eff */
[----:B-1----:R-:W-:-:S05]  /*7cc0*/  IADD3 R18, P2, R17, R0, RZ ;  /* 0x0000000011127210 */ /* 0x002fca0007f5e0ff */
[----:B------:R-:W-:Y:S04]  /*7cd0*/  STL [R1+0xfa8], R18 ;  /* 0x000fa81201007387 */ /* 0x000fe80000100800 */
[----:B------:R1:W-:Y:S04]  /*7ce0*/  STL [R1+0xf98], R7 ;  /* 0x000f980701007387 */ /* 0x0003e80000100800 */
[----:B-1----:R-:W5:Y:S04]  /*7cf0*/  LDL.LU R7, [R1+0x157c] ;  /* 0x00157c0001077983 */ /* 0x002f680000300800 */
[----:B------:R1:W-:Y:S02]  /*7d00*/  STL [R1+0xf94], R19 ;  /* 0x000f941301007387 */ /* 0x0003e40000100800 */
[----:B-1----:R-:W-:Y:S01]  /*7d10*/  LEA.HI.X.SX32 R19, R17, R2, 0x1, P2 ;  /* 0x0000000211137211 */ /* 0x002fe200010f0eff */
[----:B0-----:R-:W-:Y:S01]  /*7d20*/  IMAD R12, R16, 0x2, R6 ;  /* 0x00000002100c7824 */ /* 0x001fe200078e0206 */
[----:B------:R-:W0:Y:S03]  /*7d30*/  LDC R17, c[0x0][0x268] ;  /* 0x00009a00ff117b82 */ /* 0x000e260000000800 */
[----:B------:R1:W-:Y:S05]  /*7d40*/  STL [R1+0xf84], R19 ;  /* 0x000f841301007387 */ /* 0x0003ea0000100800 */
[----:B------:R-:W0:Y:S01]  /*7d50*/  LDC R16, c[0x0][0x268] ;  /* 0x00009a00ff107b82 */ /* 0x000e220000000800 */
[----:B-1----:R-:W-:-:S05]  /*7d60*/  IADD3 R19, P0, R11, R0, RZ ;  /* 0x000000000b137210 */ /* 0x002fca0007f1e0ff */
[----:B------:R1:W-:Y:S01]  /*7d70*/  STL [R1+0xf88], R19 ;  /* 0x000f881301007387 */ /* 0x0003e20000100800 */
[----:B------:R-:W-:Y:S02]  /*7d80*/  LEA.HI.X.SX32 R11, R11, R2, 0x1, P0 ;  /* 0x000000020b0b7211 */ /* 0x000fe400000f0eff */
[----:B-1----:R-:W-:-:S05]  /*7d90*/  IADD3 R19, P1, R4, R0, RZ ;  /* 0x0000000004137210 */ /* 0x002fca0007f3e0ff */
[----:B------:R2:W-:Y:S01]  /*7da0*/  STL [R1+0xf8c], R19 ;  /* 0x000f8c1301007387 */ /* 0x0005e20000100800 */
[----:B------:R-:W-:Y:S02]  /*7db0*/  LEA.HI.X.SX32 R4, R4, R2, 0x1, P1 ;  /* 0x0000000204047211 */ /* 0x000fe400008f0eff */
[----:B--2---:R-:W-:-:S05]  /*7dc0*/  IADD3 R19, P2, R9, R0, RZ ;  /* 0x0000000009137210 */ /* 0x004fca0007f5e0ff */
[----:B------:R-:W-:Y:S04]  /*7dd0*/  STL [R1+0xf90], R19 ;  /* 0x000f901301007387 */ /* 0x000fe80000100800 */
[----:B------:R1:W-:Y:S01]  /*7de0*/  STL [R1+0xf80], R11 ;  /* 0x000f800b01007387 */ /* 0x0003e20000100800 */
[----:B0-----:R-:W-:Y:S02]  /*7df0*/  IMAD R10, R16, 0x2, R12 ;  /* 0x00000002100a7824 */ /* 0x001fe400078e020c */
[----:B------:R-:W0:Y:S01]  /*7e00*/  LDC R16, c[0x0][0x268] ;  /* 0x00009a00ff107b82 */ /* 0x000e220000000800 */
[----:B-1----:R-:W2:Y:S07]  /*7e10*/  LDL.LU R11, [R1+0x1578] ;  /* 0x00157800010b7983 */ /* 0x002eae0000300800 */
[----:B------:R-:W1:Y:S01]  /*7e20*/  LDC R19, c[0x0][0x268] ;  /* 0x00009a00ff137b82 */ /* 0x000e620000000800 */
[----:B------:R3:W-:Y:S02]  /*7e30*/  STL [R1+0xf7c], R4 ;  /* 0x000f7c0401007387 */ /* 0x0007e40000100800 */
[----:B---3--:R-:W-:-:S05]  /*7e40*/  LEA.HI.X.SX32 R4, R9, R2, 0x1, P2 ;  /* 0x0000000209047211 */ /* 0x008fca00010f0eff */
[----:B------:R-:W3:Y:S01]  /*7e50*/  LDC R9, c[0x0][0x268] ;  /* 0x00009a00ff097b82 */ /* 0x000ee20000000800 */
[----:B------:R0:W-:Y:S02]  /*7e60*/  STL [R1+0xf6c], R4 ;  /* 0x000f6c0401007387 */ /* 0x0001e40000100800 */
[----:B0-----:R-:W-:-:S05]  /*7e70*/  IADD3 R4, P0, R14, R0, RZ ;  /* 0x000000000e047210 */ /* 0x001fca0007f1e0ff */
[----:B------:R0:W-:Y:S01]  /*7e80*/  STL [R1+0xf70], R4 ;  /* 0x000f700401007387 */ /* 0x0001e20000100800 */
[----:B------:R-:W-:Y:S02]  /*7e90*/  LEA.HI.X.SX32 R14, R14, R2, 0x1, P0 ;  /* 0x000000020e0e7211 */ /* 0x000fe400000f0eff */
[----:B0-----:R-:W-:-:S05]  /*7ea0*/  IADD3 R4, P1, R3, R0, RZ ;  /* 0x0000000003047210 */ /* 0x001fca0007f3e0ff */
[----:B------:R0:W-:Y:S02]  /*7eb0*/  STL [R1+0xf74], R4 ;  /* 0x000f740401007387 */ /* 0x0001e40000100800 */
[----:B0-----:R-:W-:-:S05]  /*7ec0*/  IADD3 R4, P2, R8, R0, RZ ;  /* 0x0000000008047210 */ /* 0x001fca0007f5e0ff */
[----:B------:R-:W-:Y:S04]  /*7ed0*/  STL [R1+0xf78], R4 ;  /* 0x000f780401007387 */ /* 0x000fe80000100800 */
[----:B------:R0:W-:Y:S04]  /*7ee0*/  STL [R1+0xf68], R14 ;  /* 0x000f680e01007387 */ /* 0x0001e80000100800 */
[----:B0-----:R-:W3:Y:S01]  /*7ef0*/  LDL.LU R14, [R1+0x1574] ;  /* 0x00157400010e7983 */ /* 0x001ee20000300800 */
[----:B------:R-:W-:-:S05]  /*7f00*/  LEA.HI.X.SX32 R3, R3, R2, 0x1, P1 ;  /* 0x0000000203037211 */ /* 0x000fca00008f0eff */
[----:B------:R0:W-:Y:S02]  /*7f10*/  STL [R1+0xf64], R3 ;  /* 0x000f640301007387 */ /* 0x0001e40000100800 */
[----:B0-----:R-:W-:-:S05]  /*7f20*/  LEA.HI.X.SX32 R3, R8, R2, 0x1, P2 ;  /* 0x0000000208037211 */ /* 0x001fca00010f0eff */
[----:B------:R4:W-:Y:S02]  /*7f30*/  STL [R1+0xf54], R3 ;  /* 0x000f540301007387 */ /* 0x0009e40000100800 */
[----:B----4-:R-:W-:-:S05]  /*7f40*/  IADD3 R3, P0, R13, R0, RZ ;  /* 0x000000000d037210 */ /* 0x010fca0007f1e0ff */
[----:B------:R5:W-:Y:S02]  /*7f50*/  STL [R1+0xf58], R3 ;  /* 0x000f580301007387 */ /* 0x000be40000100800 */
[----:B-----5:R-:W-:-:S05]  /*7f60*/  IADD3 R3, P1, R28, R0, RZ ;  /* 0x000000001c037210 */ /* 0x020fca0007f3e0ff */
[----:B------:R3:W-:Y:S01]  /*7f70*/  STL [R1+0xf5c], R3 ;  /* 0x000f5c0301007387 */ /* 0x0007e20000100800 */
[-C--:B------:R-:W-:Y:S02]  /*7f80*/  LEA.HI.X.SX32 R13, R13, R2.reuse, 0x1, P0 ;  /* 0x000000020d0d7211 */ /* 0x080fe400000f0eff */
[----:B------:R-:W-:Y:S01]  /*7f90*/  LEA.HI.X.SX32 R28, R28, R2, 0x1, P1 ;  /* 0x000000021c1c7211 */ /* 0x000fe200008f0eff */
[----:B------:R-:W-:Y:S02]  /*7fa0*/  IMAD R10, R16, 0x2, R10 ;  /* 0x00000002100a7824 */ /* 0x000fe400078e020a */
[----:B------:R-:W0:Y:S01]  /*7fb0*/  LDC R16, c[0x0][0x268] ;  /* 0x00009a00ff107b82 */ /* 0x000e220000000800 */
[----:B---3--:R-:W-:-:S05]  /*7fc0*/  IADD3 R3, P2, R14, R0, RZ ;  /* 0x000000000e037210 */ /* 0x008fca0007f5e0ff */
[----:B------:R3:W-:Y:S02]  /*7fd0*/  STL [R1+0xf60], R3 ;  /* 0x000f600301007387 */ /* 0x0007e40000100800 */
[----:B---3--:R-:W3:Y:S02]  /*7fe0*/  LDC R3, c[0x0][0x268] ;  /* 0x00009a00ff037b82 */ /* 0x008ee40000000800 */
[----:B------:R-:W-:Y:S04]  /*7ff0*/  STL [R1+0xf50], R13 ;  /* 0x000f500d01007387 */ /* 0x000fe80000100800 */
[----:B------:R4:W-:Y:S01]  /*8000*/  STL [R1+0xf4c], R28 ;  /* 0x000f4c1c01007387 */ /* 0x0009e20000100800 */
[----:B0-----:R-:W-:Y:S02]  /*8010*/  IMAD R18, R16, 0x2, R10 ;  /* 0x0000000210127824 */ /* 0x001fe400078e020a */
[----:B------:R-:W0:Y:S01]  /*8020*/  LDC R16, c[0x0][0x268] ;  /* 0x00009a00ff107b82 */ /* 0x000e220000000800 */
[----:B----4-:R-:W-:-:S07]  /*8030*/  LEA.HI.X.SX32 R28, R14, R2, 0x1, P2 ;  /* 0x000000020e1c7211 */ /* 0x010fce00010f0eff */
[----:B------:R-:W4:Y:S01]  /*8040*/  LDC R13, c[0x0][0x268] ;  /* 0x00009a00ff0d7b82 */ /* 0x000f220000000800 */
[----:B------:R5:W-:Y:S01]  /*8050*/  STL [R1+0xf3c], R28 ;  /* 0x000f3c1c01007387 */ /* 0x000be20000100800 */
[----:B---3--:R-:W-:-:S05]  /*8060*/  IMAD R3, R3, 0x2, R14 ;  /* 0x0000000203037824 */ /* 0x008fca00078e020e */
[----:B-----5:R-:W-:-:S05]  /*8070*/  IADD3 R28, P0, R3, R0, RZ ;  /* 0x00000000031c7210 */ /* 0x020fca0007f1e0ff */
[----:B------:R2:W-:Y:S01]  /*8080*/  STL [R1+0xf40], R28 ;  /* 0x000f401c01007387 */ /* 0x0005e20000100800 */
[----:B------:R-:W-:Y:S02]  /*8090*/  LEA.HI.X.SX32 R3, R3, R2, 0x1, P0 ;  /* 0x0000000203037211 */ /* 0x000fe400000f0eff */
[----:B--2---:R-:W-:-:S05]  /*80a0*/  IADD3 R28, P1, R11, R0, RZ ;  /* 0x000000000b1c7210 */ /* 0x004fca0007f3e0ff */
[----:B------:R2:W-:Y:S02]  /*80b0*/  STL [R1+0xf44], R28 ;  /* 0x000f441c01007387 */ /* 0x0005e40000100800 */
[----:B--2---:R-:W-:-:S05]  /*80c0*/  IADD3 R28, P2, R7, R0, RZ ;  /* 0x00000000071c7210 */ /* 0x004fca0007f5e0ff */
[----:B------:R2:W-:Y:S04]  /*80d0*/  STL [R1+0xf48], R28 ;  /* 0x000f481c01007387 */ /* 0x0005e80000100800 */
[----:B------:R3:W-:Y:S01]  /*80e0*/  STL [R1+0xf38], R3 ;  /* 0x000f380301007387 */ /* 0x0007e20000100800 */
[----:B0-----:R-:W-:Y:S01]  /*80f0*/  IMAD R16, R16, 0x2, R18 ;  /* 0x0000000210107824 */ /* 0x001fe200078e0212 */
[----:B--2---:R-:W0:Y:S02]  /*8100*/  LDC R28, c[0x0][0x268] ;  /* 0x00009a00ff1c7b82 */ /* 0x004e240000000800 */
[----:B---3--:R-:W2:Y:S01]  /*8110*/  LDL.LU R3, [R1+0x1570] ;  /* 0x0015700001037983 */ /* 0x008ea20000300800 */
[----:B------:R-:W-:-:S04]  /*8120*/  IMAD R17, R17, 0x2, R16 ;  /* 0x0000000211117824 */ /* 0x000fc800078e0210 */
[----:B-1----:R-:W-:-:S04]  /*8130*/  IMAD R19, R19, 0x2, R17 ;  /* 0x0000000213137824 */ /* 0x002fc800078e0211 */
[----:B------:R-:W-:Y:S02]  /*8140*/  IMAD R4, R9, 0x2, R19 ;  /* 0x0000000209047824 */ /* 0x000fe400078e0213 */
[----:B------:R-:W1:Y:S02]  /*8150*/  LDC R9, c[0x0][0x268] ;  /* 0x00009a00ff097b82 */ /* 0x000e640000000800 */
[----:B-1----:R-:W-:-:S06]  /*8160*/  IMAD R8, R9, 0x2, R4 ;  /* 0x0000000209087824 */ /* 0x002fcc00078e0204 */
[----:B------:R-:W1:Y:S02]  /*8170*/  LDC R9, c[0x0][0x268] ;  /* 0x00009a00ff097b82 */ /* 0x000e640000000800 */
[----:B-1----:R-:W-:-:S04]  /*8180*/  IMAD R9, R9, 0x2, R8 ;  /* 0x0000000209097824 */ /* 0x002fc800078e0208 */
[----:B----4-:R-:W-:Y:S02]  /*8190*/  IMAD R14, R13, 0x2, R9 ;  /* 0x000000020d0e7824 */ /* 0x010fe400078e0209 */
[----:B------:R-:W1:Y:S01]  /*81a0*/  LDC R13, c[0x0][0x268] ;  /* 0x00009a00ff0d7b82 */ /* 0x000e620000000800 */
[----:B------:R-:W-:-:S05]  /*81b0*/  LEA.HI.X.SX32 R11, R11, R2, 0x1, P1 ;  /* 0x000000020b0b7211 */ /* 0x000fca00008f0eff */
[----:B------:R3:W-:Y:S02]  /*81c0*/  STL [R1+0xf34], R11 ;  /* 0x000f340b01007387 */ /* 0x0007e40000100800 */
[----:B---3--:R-:W-:Y:S01]  /*81d0*/  LEA.HI.X.SX32 R11, R7, R2, 0x1, P2 ;  /* 0x00000002070b7211 */ /* 0x008fe200010f0eff */
[----:B-1----:R-:W-:-:S04]  /*81e0*/  IMAD R13, R13, 0x2, R14 ;  /* 0x000000020d0d7824 */ /* 0x002fc800078e020e */
[----:B0-----:R-:W-:Y:S01]  /*81f0*/  IMAD R7, R28, 0x2, R13 ;  /* 0x000000021c077824 */ /* 0x001fe200078e020d */
[----:B------:R0:W-:Y:S02]  /*8200*/  STL [R1+0xf24], R11 ;  /* 0x000f240b01007387 */ /* 0x0001e40000100800 */
[----:B0-----:R-:W0:Y:S01]  /*8210*/  LDC R11, c[0x0][0x268] ;  /* 0x00009a00ff0b7b82 */ /* 0x001e220000000800 */
[----:B--2---:R-:W-:-:S05]  /*8220*/  IADD3 R28, P0, R3, R0, RZ ;  /* 0x00000000031c7210 */ /* 0x004fca0007f1e0ff */
[----:B------:R1:W-:Y:S01]  /*8230*/  STL [R1+0xf28], R28 ;  /* 0x000f281c01007387 */ /* 0x0003e20000100800 */
[----:B------:R-:W-:Y:S02]  /*8240*/  LEA.HI.X.SX32 R3, R3, R2, 0x1, P0 ;  /* 0x0000000203037211 */ /* 0x000fe400000f0eff */
[----:B-1----:R-:W-:-:S05]  /*8250*/  IADD3 R28, P1, R27, R0, RZ ;  /* 0x000000001b1c7210 */ /* 0x002fca0007f3e0ff */
[----:B------:R1:W-:Y:S02]  /*8260*/  STL [R1+0xf2c], R28 ;  /* 0x000f2c1c01007387 */ /* 0x0003e40000100800 */
[----:B-1----:R-:W-:-:S05]  /*8270*/  IADD3 R28, P2, R26, R0, RZ ;  /* 0x000000001a1c7210 */ /* 0x002fca0007f5e0ff */
[----:B------:R1:W-:Y:S04]  /*8280*/  STL [R1+0xf30], R28 ;  /* 0x000f301c01007387 */ /* 0x0003e80000100800 */
[----:B-1----:R-:W2:Y:S04]  /*8290*/  LDL.LU R28, [R1+0x156c] ;  /* 0x00156c00011c7983 */ /* 0x002ea80000300800 */
[----:B------:R1:W-:Y:S04]  /*82a0*/  STL [R1+0xf20], R3 ;  /* 0x000f200301007387 */ /* 0x0003e80000100800 */
[----:B-1----:R-:W3:Y:S01]  /*82b0*/  LDL.LU R3, [R1+0x1568] ;  /* 0x0015680001037983 */ /* 0x002ee20000300800 */
[----:B------:R-:W-:Y:S01]  /*82c0*/  LEA.HI.X.SX32 R27, R27, R2, 0x1, P1 ;  /* 0x000000021b1b7211 */ /* 0x000fe200008f0eff */
[----:B0-----:R-:W-:-:S04]  /*82d0*/  IMAD R11, R11, 0x2, R7 ;  /* 0x000000020b0b7824 */ /* 0x001fc800078e0207 */
[----:B------:R0:W-:Y:S02]  /*82e0*/  STL [R1+0xf1c], R27 ;  /* 0x000f1c1b01007387 */ /* 0x0001e40000100800 */
[----:B0-----:R-:W-:-:S05]  /*82f0*/  LEA.HI.X.SX32 R27, R26, R2, 0x1, P2 ;  /* 0x000000021a1b7211 */ /* 0x001fca00010f0eff */
[----:B------:R0:W-:Y:S02]  /*8300*/  STL [R1+0xf0c], R27 ;  /* 0x000f0c1b01007387 */ /* 0x0001e40000100800 */
[----:B0-----:R-:W0:Y:S01]  /*8310*/  LDC R27, c[0x0][0x268] ;  /* 0x00009a00ff1b7b82 */ /* 0x001e220000000800 */
[----:B---3--:R-:W-:Y:S01]  /*8320*/  IMAD R26, R3, 0x2, R11 ;  /* 0x00000002031a7824 */ /* 0x008fe200078e020b */
        /* <DEDUP_REMOVED lines=8> */
[----:B------:R1:W-:Y:S02]  /*83b0*/  STL [R1+0xf08], R28 ;  /* 0x000f081c01007387 */ /* 0x0003e40000100800 */
[----:B-1----:R-:W1:Y:S01]  /*83c0*/  LDC R28, c[0x0][0x268] ;  /* 0x00009a00ff1c7b82 */ /* 0x002e620000000800 */
[-C--:B------:R-:W-:Y:S01]  /*83d0*/  LEA.HI.X.SX32 R21, R21, R2.reuse, 0x1, P1 ;  /* 0x0000000215157211 */ /* 0x080fe200008f0eff */
[----:B0-----:R-:W-:Y:S01]  /*83e0*/  IMAD R27, R27, 0x2, R26 ;  /* 0x000000021b1b7824 */ /* 0x001fe200078e021a */
[----:B------:R-:W-:-:S03]  /*83f0*/  LEA.HI.X.SX32 R22, R22, R2, 0x1, P2 ;  /* 0x0000000216167211 */ /* 0x000fc600010f0eff */
[----:B------:R-:W-:Y:S04]  /*8400*/  STL [R1+0xf04], R21 ;  /* 0x000f041501007387 */ /* 0x000fe80000100800 */
[----:B------:R0:W-:Y:S02]  /*8410*/  STL [R1+0xef4], R22 ;  /* 0x000ef41601007387 */ /* 0x0001e40000100800 */
[----:B0-----:R-:W0:Y:S01]  /*8420*/  LDC R22, c[0x0][0x268] ;  /* 0x00009a00ff167b82 */ /* 0x001e220000000800 */
[----:B-1----:R-:W-:Y:S01]  /*8430*/  IMAD R21, R28, 0x2, R27 ;  /* 0x000000021c157824 */ /* 0x002fe200078e021b */
[----:B------:R-:W-:-:S05]  /*8440*/  IADD3 R28, P0, R29, R0, RZ ;  /* 0x000000001d1c7210 */ /* 0x000fca0007f1e0ff */
[----:B------:R1:W-:Y:S02]  /*8450*/  STL [R1+0xef8], R28 ;  /* 0x000ef81c01007387 */ /* 0x0003e40000100800 */
[----:B-1----:R-:W-:-:S05]  /*8460*/  IADD3 R28, P1, R23, R0, RZ ;  /* 0x00000000171c7210 */ /* 0x002fca0007f3e0ff */
[----:B------:R1:W-:Y:S01]  /*8470*/  STL [R1+0xefc], R28 ;  /* 0x000efc1c01007387 */ /* 0x0003e20000100800 */
[----:B------:R-:W-:Y:S02]  /*8480*/  LEA.HI.X.SX32 R29, R29, R2, 0x1, P0 ;  /* 0x000000021d1d7211 */ /* 0x000fe400000f0eff */
[----:B-1----:R-:W-:-:S05]  /*8490*/  IADD3 R28, P2, R24, R0, RZ ;  /* 0x00000000181c7210 */ /* 0x002fca0007f5e0ff */
[----:B------:R1:W-:Y:S04]  /*84a0*/  STL [R1+0xf00], R28 ;  /* 0x000f001c01007387 */ /* 0x0003e80000100800 */
[----:B------:R3:W-:Y:S01]  /*84b0*/  STL [R1+0xef0], R29 ;  /* 0x000ef01d01007387 */ /* 0x0007e20000100800 */
[----:B-1----:R-:W1:Y:S08]  /*84c0*/  LDC R28, c[0x0][0x268] ;  /* 0x00009a00ff1c7b82 */ /* 0x002e700000000800 */
[----:B---3--:R-:W3:Y:S01]  /*84d0*/  LDC R29, c[0x0][0x268] ;  /* 0x00009a00ff1d7b82 */ /* 0x008ee20000000800 */
[----:B------:R-:W-:Y:S01]  /*84e0*/  LEA.HI.X.SX32 R23, R23, R2, 0x1, P1 ;  /* 0x0000000217177211 */ /* 0x000fe200008f0eff */
[----:B0-----:R-:W-:-:S04]  /*84f0*/  IMAD R22, R22, 0x2, R21 ;  /* 0x0000000216167824 */ /* 0x001fc800078e0215 */
[----:B------:R3:W-:Y:S01]  /*8500*/  STL [R1+0xeec], R23 ;  /* 0x000eec1701007387 */ /* 0x0007e20000100800 */
[----:B-1----:R-:W-:Y:S01]  /*8510*/  IMAD R28, R28, 0x2, R24 ;  /* 0x000000021c1c7824 */ /* 0x002fe200078e0218 */
[----:B------:R-:W-:Y:S01]  /*8520*/  LEA.HI.X.SX32 R24, R24, R2, 0x1, P2 ;  /* 0x0000000218187211 */ /* 0x000fe200010f0eff */
[----:B---3--:R-:W-:-:S03]  /*8530*/  IMAD R23, R29, 0x2, R22 ;  /* 0x000000021d177824 */ /* 0x008fc600078e0216 */
[C---:B------:R-:W-:Y:S01]  /*8540*/  IADD3 R29, P0, R28.reuse, R0, RZ ;  /* 0x000000001c1d7210 */ /* 0x040fe20007f1e0ff */
[----:B------:R0:W-:Y:S04]  /*8550*/  STL [R1+0xedc], R24 ;  /* 0x000edc1801007387 */ /* 0x0001e80000100800 */
[----:B------:R1:W-:Y:S01]  /*8560*/  STL [R1+0xee0], R29 ;  /* 0x000ee01d01007387 */ /* 0x0003e20000100800 */
[----:B------:R-:W-:Y:S01]  /*8570*/  LEA.HI.X.SX32 R28, R28, R2, 0x1, P0 ;  /* 0x000000021c1c7211 */ /* 0x000fe200000f0eff */
[----:B0-----:R-:W0:Y:S01]  /*8580*/  LDC R24, c[0x0][0x268] ;  /* 0x00009a00ff187b82 */ /* 0x001e220000000800 */
[----:B-1----:R-:W-:-:S05]  /*8590*/  IADD3 R29, P1, R20, R0, RZ ;  /* 0x00000000141d7210 */ /* 0x002fca0007f3e0ff */
[----:B------:R1:W-:Y:S02]  /*85a0*/  STL [R1+0xee4], R29 ;  /* 0x000ee41d01007387 */ /* 0x0003e40000100800 */
        /* <DEDUP_REMOVED lines=9> */
[----:B0-----:R-:W-:Y:S01]  /*8640*/  LEA.HI.X.SX32 R20, R5, R2, 0x1, P2 ;  /* 0x0000000205147211 */ /* 0x001fe200010f0eff */
        /* <DEDUP_REMOVED lines=36> */
[----:B---3--:R-:W-:Y:S02]  /*8890*/  IMAD R6, R28, 0x2, R25 ;  /* 0x000000021c067824 */ /* 0x008fe400078e0219 */
[----:B------:R-:W0:Y:S02]  /*88a0*/  LDC R28, c[0x0][0x268] ;  /* 0x00009a00ff1c7b82 */ /* 0x000e240000000800 */
[----:B------:R1:W-:Y:S02]  /*88b0*/  STL [R1+0xe94], R12 ;  /* 0x000e940c01007387 */ /* 0x0003e40000100800 */
[----:B-1----:R-:W-:-:S05]  /*88c0*/  IADD3 R12, P0, R29, R0, RZ ;  /* 0x000000001d0c7210 */ /* 0x002fca0007f1e0ff */
[----:B------:R1:W-:Y:S02]  /*88d0*/  STL [R1+0xe98], R12 ;  /* 0x000e980c01007387 */ /* 0x0003e40000100800 */
[----:B-1----:R-:W-:-:S05]  /*88e0*/  IADD3 R12, P1, R10, R0, RZ ;  /* 0x000000000a0c7210 */ /* 0x002fca0007f3e0ff */
[----:B------:R1:W-:Y:S02]  /*88f0*/  STL [R1+0xe9c], R12 ;  /* 0x000e9c0c01007387 */ /* 0x0003e40000100800 */
[----:B-1----:R-:W-:-:S05]  /*8900*/  IADD3 R12, P2, R18, R0, RZ ;  /* 0x00000000120c7210 */ /* 0x002fca0007f5e0ff */
[----:B------:R0:W-:Y:S02]  /*8910*/  STL [R1+0xea0], R12 ;  /* 0x000ea00c01007387 */ /* 0x0001e40000100800 */
[----:B0-----:R-:W-:Y:S02]  /*8920*/  IMAD R12, R28, 0x2, R6 ;  /* 0x000000021c0c7824 */ /* 0x001fe400078e0206 */
[----:B------:R-:W0:Y:S01]  /*8930*/  LDC R28, c[0x0][0x268] ;  /* 0x00009a00ff1c7b82 */ /* 0x000e220000000800 */
[----:B------:R-:W-:-:S05]  /*8940*/  LEA.HI.X.SX32 R29, R29, R2, 0x1, P0 ;  /* 0x000000021d1d7211 */ /* 0x000fca00000f0eff */
[----:B------:R1:W-:Y:S02]  /*8950*/  STL [R1+0xe90], R29 ;  /* 0x000e901d01007387 */ /* 0x0003e40000100800 */
[-C--:B-1----:R-:W-:Y:S01]  /*8960*/  LEA.HI.X.SX32 R29, R10, R2.reuse, 0x1, P1 ;  /* 0x000000020a1d7211 */ /* 0x082fe200008f0eff */
[----:B0-----:R-:W-:Y:S02]  /*8970*/  IMAD R10, R28, 0x2, R12 ;  /* 0x000000021c0a7824 */ /* 0x001fe400078e020c */
[----:B------:R-:W0:Y:S01]  /*8980*/  LDC R28, c[0x0][0x268] ;  /* 0x00009a00ff1c7b82 */ /* 0x000e220000000800 */
[----:B------:R-:W-:Y:S01]  /*8990*/  LEA.HI.X.SX32 R18, R18, R2, 0x1, P2 ;  /* 0x0000000212127211 */ /* 0x000fe200010f0eff */
[----:B------:R1:W-:Y:S04]  /*89a0*/  STL [R1+0xe8c], R29 ;  /* 0x000e8c1d01007387 */ /* 0x0003e80000100800 */
[----:B------:R3:W-:Y:S01]  /*89b0*/  STL [R1+0xe7c], R18 ;  /* 0x000e7c1201007387 */ /* 0x0007e20000100800 */
[----:B-1----:R-:W-:-:S02]  /*89c0*/  IADD3 R29, P0, R16, R0, RZ ;  /* 0x00000000101d7210 */ /* 0x002fc40007f1e0ff */
[----:B---3--:R-:W-:-:S03]  /*89d0*/  IADD3 R18, P1, R17, R0, RZ ;  /* 0x0000000011127210 */ /* 0x008fc60007f3e0ff */
[----:B------:R-:W-:Y:S04]  /*89e0*/  STL [R1+0xe80], R29 ;  /* 0x000e801d01007387 */ /* 0x000fe80000100800 */
[----:B------:R0:W-:Y:S02]  /*89f0*/  STL [R1+0xe84], R18 ;  /* 0x000e841201007387 */ /* 0x0001e40000100800 */
[----:B0-----:R-:W-:Y:S02]  /*8a00*/  IMAD R18, R28, 0x2, R10 ;  /* 0x000000021c127824 */ /* 0x001fe400078e020a */
[----:B------:R-:W0:Y:S01]  /*8a10*/  LDC R28, c[0x0][0x268] ;  /* 0x00009a00ff1c7b82 */ /* 0x000e220000000800 */
[----:B------:R-:W-:Y:S02]  /*8a20*/  IADD3 R29, P2, R19, R0, RZ ;  /* 0x00000000131d7210 */ /* 0x000fe40007f5e0ff */
[----:B------:R-:W-:-:S03]  /*8a30*/  LEA.HI.X.SX32 R16, R16, R2, 0x1, P0 ;  /* 0x0000000210107211 */ /* 0x000fc600000f0eff */
[----:B------:R-:W-:Y:S04]  /*8a40*/  STL [R1+0xe88], R29 ;  /* 0x000e881d01007387 */ /* 0x000fe80000100800 */
[----:B------:R0:W-:Y:S02]  /*8a50*/  STL [R1+0xe78], R16 ;  /* 0x000e781001007387 */ /* 0x0001e40000100800 */
[----:B0-----:R-:W-:Y:S02]  /*8a60*/  IMAD R16, R28, 0x2, R18 ;  /* 0x000000021c107824 */ /* 0x001fe400078e0212 */
[----:B------:R-:W0:Y:S01]  /*8a70*/  LDC R28, c[0x0][0x268] ;  /* 0x00009a00ff1c7b82 */ /* 0x000e220000000800 */
[-C--:B------:R-:W-:Y:S02]  /*8a80*/  LEA.HI.X.SX32 R29, R17, R2.reuse, 0x1, P1 ;  /* 0x00000002111d7211 */ /* 0x080fe400008f0eff */
[----:B------:R-:W-:-:S03]  /*8a90*/  LEA.HI.X.SX32 R17, R19, R2, 0x1, P2 ;  /* 0x0000000213117211 */ /* 0x000fc600010f0eff */
[----:B------:R-:W-:Y:S04]  /*8aa0*/  STL [R1+0xe74], R29 ;  /* 0x000e741d01007387 */ /* 0x000fe80000100800 */
[----:B------:R1:W-:Y:S02]  /*8ab0*/  STL [R1+0xe64], R17 ;  /* 0x000e641101007387 */ /* 0x0003e40000100800 */
[----:B-1----:R-:W-:-:S05]  /*8ac0*/  IADD3 R17, P0, R4, R0, RZ ;  /* 0x0000000004117210 */ /* 0x002fca0007f1e0ff */
[----:B------:R0:W-:Y:S02]  /*8ad0*/  STL [R1+0xe68], R17 ;  /* 0x000e681101007387 */ /* 0x0001e40000100800 */
[----:B0-----:R-:W-:Y:S02]  /*8ae0*/  IMAD R17, R28, 0x2, R16 ;  /* 0x000000021c117824 */ /* 0x001fe400078e0210 */
[----:B------:R-:W0:Y:S01]  /*8af0*/  LDC R28, c[0x0][0x268] ;  /* 0x00009a00ff1c7b82 */ /* 0x000e220000000800 */
[-C--:B------:R-:W-:Y:S02]  /*8b00*/  IADD3 R29, P1, R8, R0.reuse, RZ ;  /* 0x00000000081d7210 */ /* 0x080fe40007f3e0ff */
[----:B------:R-:W-:Y:S02]  /*8b10*/  IADD3 R19, P2, R9, R0, RZ ;  /* 0x0000000009137210 */ /* 0x000fe40007f5e0ff */
[----:B------:R-:W-:Y:S01]  /*8b20*/  LEA.HI.X.SX32 R4, R4, R2, 0x1, P0 ;  /* 0x0000000204047211 */ /* 0x000fe200000f0eff */
[----:B------:R-:W-:Y:S04]  /*8b30*/  STL [R1+0xe6c], R29 ;  /* 0x000e6c1d01007387 */ /* 0x000fe80000100800 */
[----:B------:R-:W-:Y:S04]  /*8b40*/  STL [R1+0xe70], R19 ;  /* 0x000e701301007387 */ /* 0x000fe80000100800 */
[----:B------:R0:W-:Y:S02]  /*8b50*/  STL [R1+0xe60], R4 ;  /* 0x000e600401007387 */ /* 0x0001e40000100800 */
[----:B0-----:R-:W-:-:S02]  /*8b60*/  IMAD R4, R28, 0x2, R17 ;  /* 0x000000021c047824 */ /* 0x001fc400078e0211 */
        /* <DEDUP_REMOVED lines=10> */
[----:B------:R-:W-:-:S03]  /*8c10*/  IADD3 R9, P2, R7, R0, RZ ;  /* 0x0000000007097210 */ /* 0x000fc60007f5e0ff */
[----:B------:R-:W-:Y:S04]  /*8c20*/  STL [R1+0xe54], R19 ;  /* 0x000e541301007387 */ /* 0x000fe80000100800 */
[----:B------:R1:W-:Y:S02]  /*8c30*/  STL [R1+0xe58], R9 ;  /* 0x000e580901007387 */ /* 0x0003e40000100800 */
[-C--:B-1----:R-:W-:Y:S01]  /*8c40*/  LEA.HI.X.SX32 R9, R7, R2.reuse, 0x1, P2 ;  /* 0x0000000207097211 */ /* 0x082fe200010f0eff */
[----:B0-----:R-:W-:Y:S02]  /*8c50*/  IMAD R7, R28, 0x2, R8 ;  /* 0x000000021c077824 */ /* 0x001fe400078e0208 */
[----:B------:R-:W0:Y:S01]  /*8c60*/  LDC R28, c[0x0][0x268] ;  /* 0x00009a00ff1c7b82 */ /* 0x000e220000000800 */
[----:B------:R-:W-:-:S02]  /*8c70*/  LEA.HI.X.SX32 R14, R14, R2, 0x1, P0 ;  /* 0x000000020e0e7211 */ /* 0x000fc400000f0eff */
[----:B------:R-:W-:-:S03]  /*8c80*/  LEA.HI.X.SX32 R13, R13, R2, 0x1, P1 ;  /* 0x000000020d0d7211 */ /* 0x000fc600008f0eff */
[----:B------:R-:W-:Y:S04]  /*8c90*/  STL [R1+0xe48], R14 ;  /* 0x000e480e01007387 */ /* 0x000fe80000100800 */
        /* <DEDUP_REMOVED lines=26> */
[----:B-1----:R-:W-:-:S05]  /*8e40*/  LEA.HI.X.SX32 R14, R21, R2, 0x1, P0 ;  /* 0x00000002150e7211 */ /* 0x002fca00000f0eff */
        /* <DEDUP_REMOVED lines=29> */
[----:B------:R1:W-:Y:S02]  /*9020*/  STL [R1+0xdf4], R22 ;  /* 0x000df41601007387 */ /* 0x0003e40000100800 */
[-C--:B-1----:R-:W-:Y:S02]  /*9030*/  LEA.HI.X.SX32 R22, R15, R2.reuse, 0x1, P0 ;  /* 0x000000020f167211 */ /* 0x082fe400000f0eff */
[-C--:B------:R-:W-:Y:S01]  /*9040*/  LEA.HI.X.SX32 R15, R6, R2.reuse, 0x1, P2 ;  /* 0x00000002060f7211 */ /* 0x080fe200010f0eff */
[----:B0-----:R-:W-:Y:S02]  /*9050*/  IMAD R6, R28, 0x2, R20 ;  /* 0x000000021c067824 */ /* 0x001fe400078e0214 */
[----:B------:R-:W0:Y:S01]  /*9060*/  LDC R28, c[0x0][0x268] ;  /* 0x00009a00ff1c7b82 */ /* 0x000e220000000800 */
[----:B------:R1:W-:Y:S04]  /*9070*/  STL [R1+0xdf8], R21 ;  /* 0x000df81501007387 */ /* 0x0003e80000100800 */
[----:B------:R-:W-:Y:S01]  /*9080*/  STL [R1+0xde8], R22 ;  /* 0x000de81601007387 */ /* 0x000fe20000100800 */
[----:B-1----:R-:W-:-:S05]  /*9090*/  LEA.HI.X.SX32 R21, R25, R2, 0x1, P1 ;  /* 0x0000000219157211 */ /* 0x002fca00008f0eff */
        /* <DEDUP_REMOVED lines=26> */
[-C--:B-1----:R-:W-:Y:S02]  /*9240*/  LEA.HI.X.SX32 R18, R16, R2.reuse, 0x1, P0 ;  /* 0x0000000210127211 */ /* 0x082fe400000f0eff */
[-C--:B------:R-:W-:Y:S01]  /*9250*/  LEA.HI.X.SX32 R16, R4, R2.reuse, 0x1, P2 ;  /* 0x0000000204107211 */ /* 0x080fe200010f0eff */
[----:B0-----:R-:W-:Y:S02]  /*9260*/  IMAD R4, R28, 0x2, R12 ;  /* 0x000000021c047824 */ /* 0x001fe400078e020c */
[----:B------:R-:W0:Y:S01]  /*9270*/  LDC R28, c[0x0][0x268] ;  /* 0x00009a00ff1c7b82 */ /* 0x000e220000000800 */
[----:B------:R-:W-:Y:S01]  /*9280*/  LEA.HI.X.SX32 R17, R17, R2, 0x1, P1 ;  /* 0x0000000211117211 */ /* 0x000fe200008f0eff */
        /* <DEDUP_REMOVED lines=41> */
[----:B------:R1:W-:Y:S04]  /*9520*/  STL [R1+0xd7c], R14 ;  /* 0x000d7c0e01007387 */ /* 0x0003e80000100800 */
[----:B------:R-:W-:Y:S01]  /*9530*/  STL [R1+0xd80], R13 ;  /* 0x000d800d01007387 */ /* 0x000fe20000100800 */
[----:B-1----:R-:W-:-:S05]  /*9540*/  LEA.HI.X.SX32 R14, R19, R2, 0x1, P0 ;  /* 0x00000002130e7211 */ /* 0x002fca00000f0eff */
[----:B------:R0:W-:Y:S02]  /*9550*/  STL [R1+0xd70], R14 ;  /* 0x000d700e01007387 */ /* 0x0001e40000100800 */
[----:B0-----:R-:W-:Y:S02]  /*9560*/  IMAD R14, R28, 0x2, R9 ;  /* 0x000000021c0e7824 */ /* 0x001fe400078e0209 */
[----:B------:R-:W0:Y:S01]  /*9570*/  LDC R28, c[0x0][0x268] ;  /* 0x00009a00ff1c7b82 */ /* 0x000e220000000800 */
[-C--:B------:R-:W-:Y:S02]  /*9580*/  LEA.HI.X.SX32 R13, R5, R2.reuse, 0x1, P1 ;  /* 0x00000002050d7211 */ /* 0x080fe400008f0eff */
[----:B------:R-:W-:-:S03]  /*9590*/  LEA.HI.X.SX32 R5, R20, R2, 0x1, P2 ;  /* 0x0000000214057211 */ /* 0x000fc600010f0eff */
[----:B------:R1:W-:Y:S04]  /*95a0*/  STL [R1+0xd6c], R13 ;  /* 0x000d6c0d01007387 */ /* 0x0003e80000100800 */
[----:B------:R-:W-:Y:S01]  /*95b0*/  STL [R1+0xd5c], R5 ;  /* 0x000d5c0501007387 */ /* 0x000fe20000100800 */
        /* <DEDUP_REMOVED lines=13> */
[----:B------:R-:W-:Y:S02]  /*9690*/  LEA.HI.X.SX32 R5, R10, R2, 0x1, P2 ;  /* 0x000000020a057211 */ /* 0x000fe400010f0eff */
[----:B------:R-:W-:Y:S01]  /*96a0*/  IADD3 R10, P0, R12, R0, RZ ;  /* 0x000000000c0a7210 */ /* 0x000fe20007f1e0ff */
[----:B------:R1:W-:Y:S01]  /*96b0*/  STL [R1+0xd54], R6 ;  /* 0x000d540601007387 */ /* 0x0003e20000100800 */
[----:B0-----:R-:W-:-:S02]  /*96c0*/  IMAD R15, R28, 0x2, R17 ;  /* 0x000000021c0f7824 */ /* 0x001fc400078e0211 */
[----:B------:R-:W0:Y:S01]  /*96d0*/  LDC R28, c[0x0][0x268] ;  /* 0x00009a00ff1c7b82 */ /* 0x000e220000000800 */
[-C--:B-1----:R-:W-:Y:S01]  /*96e0*/  IADD3 R6, P1, R4, R0.reuse, RZ ;  /* 0x0000000004067210 */ /* 0x082fe20007f3e0ff */
[----:B------:R1:W-:Y:S04]  /*96f0*/  STL [R1+0xd44], R5 ;  /* 0x000d440501007387 */ /* 0x0003e80000100800 */
[----:B------:R-:W-:Y:S04]  /*9700*/  STL [R1+0xd48], R10 ;  /* 0x000d480a01007387 */ /* 0x000fe80000100800 */
[----:B------:R3:W-:Y:S01]  /*9710*/  STL [R1+0xd4c], R6 ;  /* 0x000d4c0601007387 */ /* 0x0007e20000100800 */
[----:B-1----:R-:W-:-:S02]  /*9720*/  IADD3 R5, P2, R16, R0, RZ ;  /* 0x0000000010057210 */ /* 0x002fc40007f5e0ff */
[-C--:B---3--:R-:W-:Y:S01]  /*9730*/  LEA.HI.X.SX32 R6, R4, R2.reuse, 0x1, P1 ;  /* 0x0000000204067211 */ /* 0x088fe200008f0eff */
[----:B0-----:R-:W-:Y:S02]  /*9740*/  IMAD R4, R28, 0x2, R15 ;  /* 0x000000021c047824 */ /* 0x001fe400078e020f */
[----:B------:R-:W0:Y:S01]  /*9750*/  LDC R28, c[0x0][0x268] ;  /* 0x00009a00ff1c7b82 */ /* 0x000e220000000800 */
[-C--:B------:R-:W-:Y:S01]  /*9760*/  LEA.HI.X.SX32 R10, R12, R2.reuse, 0x1, P0 ;  /* 0x000000020c0a7211 */ /* 0x080fe200000f0eff */
[----:B------:R1:W-:Y:S04]  /*9770*/  STL [R1+0xd50], R5 ;  /* 0x000d500501007387 */ /* 0x0003e80000100800 */
[----:B------:R-:W-:Y:S01]  /*9780*/  STL [R1+0xd40], R10 ;  /* 0x000d400a01007387 */ /* 0x000fe20000100800 */
[----:B-1----:R-:W-:-:S03]  /*9790*/  LEA.HI.X.SX32 R5, R16, R2, 0x1, P2 ;  /* 0x0000000210057211 */ /* 0x002fc600010f0eff */
        /* <DEDUP_REMOVED lines=75> */
[-C--:B------:R-:W-:Y:S02]  /*9c50*/  LEA.HI.X.SX32 R9, R8, R2.reuse, 0x1, P1 ;  /* 0x0000000208097211 */ /* 0x080fe400008f0eff */
[----:B------:R-:W-:Y:S01]  /*9c60*/  LEA.HI.X.SX32 R8, R4, R2, 0x1, P2 ;  /* 0x0000000204087211 */ /* 0x000fe200010f0eff */
[----:B0-----:R-:W-:Y:S01]  /*9c70*/  IMAD R4, R28, 0x2, R5 ;  /* 0x000000021c047824 */ /* 0x001fe200078e0205 */
[----:B------:R0:W-:Y:S04]  /*9c80*/  STL [R1+0xcd8], R10 ;  /* 0x000cd80a01007387 */ /* 0x0001e80000100800 */
[----:B------:R1:W-:Y:S04]  /*9c90*/  STL [R1+0xce0], R9 ;  /* 0x000ce00901007387 */ /* 0x0003e80000100800 */
[----:B------:R3:W-:Y:S01]  /*9ca0*/  STL [R1+0xce4], R8 ;  /* 0x000ce40801007387 */ /* 0x0007e20000100800 */
[----:B0-----:R-:W-:-:S02]  /*9cb0*/  IADD3 R10, P0, R7, R0, RZ ;  /* 0x00000000070a7210 */ /* 0x001fc40007f1e0ff */
[----:B-1----:R-:W-:-:S03]  /*9cc0*/  IADD3 R9, P1, R6, R0, RZ ;  /* 0x0000000006097210 */ /* 0x002fc60007f3e0ff */
[----:B------:R-:W-:Y:S01]  /*9cd0*/  STL [R1+0xce8], R10 ;  /* 0x000ce80a01007387 */ /* 0x000fe20000100800 */
[-C--:B---3--:R-:W-:Y:S02]  /*9ce0*/  IADD3 R8, P2, R5, R0.reuse, RZ ;  /* 0x0000000005087210 */ /* 0x088fe40007f5e0ff */
[----:B------:R-:W-:Y:S01]  /*9cf0*/  IADD3 R0, P3, R4, R0, RZ ;  /* 0x0000000004007210 */ /* 0x000fe20007f7e0ff */
[----:B------:R-:W-:Y:S01]  /*9d00*/  STL [R1+0xcec], R9 ;  /* 0x000cec0901007387 */ /* 0x000fe20000100800 */
[-C--:B------:R-:W-:Y:S02]  /*9d10*/  LEA.HI.X.SX32 R7, R7, R2.reuse, 0x1, P0 ;  /* 0x0000000207077211 */ /* 0x080fe400000f0eff */
[-C--:B------:R-:W-:Y:S01]  /*9d20*/  LEA.HI.X.SX32 R6, R6, R2.reuse, 0x1, P1 ;  /* 0x0000000206067211 */ /* 0x080fe200008f0eff */
[----:B------:R-:W-:Y:S01]  /*9d30*/  STL [R1+0xcf0], R8 ;  /* 0x000cf00801007387 */ /* 0x000fe20000100800 */
[----:B------:R-:W-:-:S03]  /*9d40*/  LEA.HI.X.SX32 R4, R4, R2, 0x1, P3 ;  /* 0x0000000204047211 */ /* 0x000fc600018f0eff */
[----:B------:R0:W-:Y:S04]  /*9d50*/  STL [R1+0xcb0], R0 ;  /* 0x000cb00001007387 */ /* 0x0001e80000100800 */
[----:B------:R-:W-:Y:S01]  /*9d60*/  STL [R1+0xca4], R7 ;  /* 0x000ca40701007387 */ /* 0x000fe20000100800 */
[----:B0-----:R-:W-:-:S03]  /*9d70*/  LEA.HI.X.SX32 R0, R5, R2, 0x1, P2 ;  /* 0x0000000205007211 */ /* 0x001fc600010f0eff */
[----:B------:R-:W-:Y:S01]  /*9d80*/  STL [R1+0xca8], R6 ;  /* 0x000ca80601007387 */ /* 0x000fe20000100800 */
[----:B--2---:R-:W-:Y:S01]  /*9d90*/  SHF.R.S32.HI R2, RZ, 0x1f, R3 ;  /* 0x0000001fff027819 */ /* 0x004fe20000011403 */
[C---:B------:R-:W-:Y:S02]  /*9da0*/  IMAD R5, R3.reuse, 0x3, RZ ;  /* 0x0000000303057824 */ /* 0x040fe400078e02ff */
[----:B------:R-:W-:Y:S04]  /*9db0*/  STL [R1+0xcac], R0 ;  /* 0x000cac0001007387 */ /* 0x000fe80000100800 */
[----:B------:R0:W-:Y:S04]  /*9dc0*/  STL [R1+0xca0], R4 ;  /* 0x000ca00401007387 */ /* 0x0001e80000100800 */
[----:B------:R1:W-:Y:S01]  /*9dd0*/  STL [R1+0x184], R2 ;  /* 0x0001840201007387 */ /* 0x0003e20000100800 */
[----:B0-----:R-:W-:-:S03]  /*9de0*/  IMAD.SHL.U32 R4, R3, 0x4, RZ ;  /* 0x0000000403047824 */ /* 0x001fc600078e00ff */
[----:B------:R0:W-:Y:S01]  /*9df0*/  STL [R1+0x17c], R5 ;  /* 0x00017c0501007387 */ /* 0x0001e20000100800 */
[----:B-1----:R-:W-:-:S03]  /*9e00*/  IMAD R2, R3, 0x5, RZ ;  /* 0x0000000503027824 */ /* 0x002fc600078e02ff */
[----:B------:R1:W-:Y:S04]  /*9e10*/  STL [R1+0x178], R4 ;  /* 0x0001780401007387 */ /* 0x0003e80000100800 */
[----:B------:R2:W-:Y:S01]  /*9e20*/  STL [R1+0x174], R2 ;  /* 0x0001740201007387 */ /* 0x0005e20000100800 */
[C---:B0-----:R-:W-:Y:S02]  /*9e30*/  IMAD R5, R3.reuse, 0x6, RZ ;  /* 0x0000000603057824 */ /* 0x041fe400078e02ff */
[----:B-1----:R-:W-:-:S03]  /*9e40*/  IMAD R4, R3, 0x7, RZ ;  /* 0x0000000703047824 */ /* 0x002fc600078e02ff */
[----:B------:R0:W-:Y:S01]  /*9e50*/  STL [R1+0x170], R5 ;  /* 0x0001700501007387 */ /* 0x0001e20000100800 */
[----:B--2---:R-:W-:-:S03]  /*9e60*/  IMAD.SHL.U32 R2, R3, 0x8, RZ ;  /* 0x0000000803027824 */ /* 0x004fc600078e00ff */
[----:B------:R1:W-:Y:S04]  /*9e70*/  STL [R1+0x16c], R4 ;  /* 0x00016c0401007387 */ /* 0x0003e80000100800 */
[----:B------:R2:W-:Y:S01]  /*9e80*/  STL [R1+0x168], R2 ;  /* 0x0001680201007387 */ /* 0x0005e20000100800 */
[C---:B0-----:R-:W-:Y:S02]  /*9e90*/  IMAD R5, R3.reuse, 0x9, RZ ;  /* 0x0000000903057824 */ /* 0x041fe400078e02ff */
[----:B-1----:R-:W-:-:S03]  /*9ea0*/  IMAD R4, R3, 0xa, RZ ;  /* 0x0000000a03047824 */ /* 0x002fc600078e02ff */
[----:B------:R0:W-:Y:S01]  /*9eb0*/  STL [R1+0x164], R5 ;  /* 0x0001640501007387 */ /* 0x0001e20000100800 */
[----:B--2---:R-:W-:-:S03]  /*9ec0*/  IMAD R2, R3, 0xb, RZ ;  /* 0x0000000b03027824 */ /* 0x004fc600078e02ff */
        /* <DEDUP_REMOVED lines=9> */
[----:B-1----:R-:W-:-:S03]  /*9f60*/  IMAD.SHL.U32 R4, R3, 0x10, RZ ;  /* 0x0000001003047824 */ /* 0x002fc600078e00ff */
        /* <DEDUP_REMOVED lines=158> */
[----:B------:R1:W-:Y:S01]  /*a950*/  STL [R1+0x10], R4 ;  /* 0x0000100401007387 */ /* 0x0003e20000100800 */
[----:B------:R-:W-:-:S03]  /*a960*/  IMAD R29, R3, 0x63, RZ ;  /* 0x00000063031d7824 */ /* 0x000fc600078e02ff */
[----:B------:R2:W-:Y:S01]  /*a970*/  STL [R1+0xc], R2 ;  /* 0x00000c0201007387 */ /* 0x0005e20000100800 */
[C---:B0-----:R-:W-:Y:S02]  /*a980*/  IMAD R5, R3.reuse, 0x60, RZ ;  /* 0x0000006003057824 */ /* 0x041fe400078e02ff */
[----:B-1----:R-:W-:-:S03]  /*a990*/  IMAD R4, R3, 0x61, RZ ;  /* 0x0000006103047824 */ /* 0x002fc600078e02ff */
[----:B------:R-:W-:Y:S01]  /*a9a0*/  STL [R1+0x8], R5 ;  /* 0x0000080501007387 */ /* 0x000fe20000100800 */
[C---:B------:R-:W-:Y:S02]  /*a9b0*/  IMAD R28, R3.reuse, 0x64, RZ ;  /* 0x00000064031c7824 */ /* 0x040fe400078e02ff */
[C---:B--2---:R-:W-:Y:S01]  /*a9c0*/  IMAD R2, R3.reuse, 0x62, RZ ;  /* 0x0000006203027824 */ /* 0x044fe200078e02ff */
[----:B------:R-:W-:Y:S01]  /*a9d0*/  STL [R1+0x4], R4 ;  /* 0x0000040401007387 */ /* 0x000fe20000100800 */
[C---:B------:R-:W-:Y:S02]  /*a9e0*/  IMAD R11, R3.reuse, 0x65, RZ ;  /* 0x00000065030b7824 */ /* 0x040fe400078e02ff */
[C---:B------:R-:W-:Y:S01]  /*a9f0*/  IMAD R26, R3.reuse, 0x66, RZ ;  /* 0x00000066031a7824 */ /* 0x040fe200078e02ff */
[----:B------:R0:W-:Y:S01]  /*aa00*/  STL [R1+0x14e4], R29 ;  /* 0x0014e41d01007387 */ /* 0x0001e20000100800 */
[C---:B------:R-:W-:Y:S02]  /*aa10*/  IMAD.SHL.U32 R0, R3.reuse, 0x2, RZ ;  /* 0x0000000203007824 */ /* 0x040fe400078e00ff */
[C---:B------:R-:W-:Y:S01]  /*aa20*/  IMAD R7, R3.reuse, 0x67, RZ ;  /* 0x0000006703077824 */ /* 0x040fe200078e02ff */
[----:B------:R-:W-:Y:S01]  /*aa30*/  STL [R1], R2 ;  /* 0x0000000201007387 */ /* 0x000fe20000100800 */
[----:B------:R-:W-:-:S02]  /*aa40*/  IMAD R15, R3, 0x68, RZ ;  /* 0x00000068030f7824 */ /* 0x000fc400078e02ff */
[C---:B------:R-:W-:Y:S01]  /*aa50*/  IMAD R22, R3.reuse, 0x69, RZ ;  /* 0x0000006903167824 */ /* 0x040fe200078e02ff */
[----:B0-----:R-:W2:Y:S04]  /*aa60*/  LDL.LU R29, [R1+0x17c] ;  /* 0x00017c00011d7983 */ /* 0x001ea80000300800 */
[----:B------:R0:W-:Y:S01]  /*aa70*/  STL [R1+0x14e0], R28 ;  /* 0x0014e01c01007387 */ /* 0x0001e20000100800 */
[----:B------:R-:W-:-:S03]  /*aa80*/  IMAD R5, R3, 0x6b, RZ ;  /* 0x0000006b03057824 */ /* 0x000fc600078e02ff */
[----:B------:R-:W-:Y:S01]  /*aa90*/  STL [R1+0x14e8], R11 ;  /* 0x0014e80b01007387 */ /* 0x000fe20000100800 */
[----:B------:R-:W-:-:S03]  /*aaa0*/  IMAD R9, R3, 0x6c, RZ ;  /* 0x0000006c03097824 */ /* 0x000fc600078e02ff */
[----:B------:R-:W-:Y:S01]  /*aab0*/  STL [R1+0x14ec], R26 ;  /* 0x0014ec1a01007387 */ /* 0x000fe20000100800 */
[----:B0-----:R-:W-:-:S03]  /*aac0*/  IMAD.MOV.U32 R28, RZ, RZ, R0 ;  /* 0x000000ffff1c7224 */ /* 0x001fc600078e0000 */
[----:B------:R-:W-:Y:S01]  /*aad0*/  STL [R1+0x14f0], R7 ;  /* 0x0014f00701007387 */ /* 0x000fe20000100800 */
[----:B------:R-:W-:-:S03]  /*aae0*/  IMAD R0, R3, 0x6a, RZ ;  /* 0x0000006a03007824 */ /* 0x000fc600078e02ff */
[----:B------:R0:W-:Y:S01]  /*aaf0*/  STL [R1+0x14f4], R15 ;  /* 0x0014f40f01007387 */ /* 0x0001e20000100800 */
[C---:B------:R-:W-:Y:S02]  /*ab00*/  IMAD R13, R3.reuse, 0x6d, RZ ;  /* 0x0000006d030d7824 */ /* 0x040fe400078e02ff */
[C---:B------:R-:W-:Y:S02]  /*ab10*/  IMAD R17, R3.reuse, 0x6e, RZ ;  /* 0x0000006e03117824 */ /* 0x040fe400078e02ff */
[C---:B------:R-:W-:Y:S01]  /*ab20*/  IMAD R20, R3.reuse, 0x6f, RZ ;  /* 0x0000006f03147824 */ /* 0x040fe200078e02ff */
[----:B0-----:R-:W3:Y:S01]  /*ab30*/  LDL.LU R15, [R1+0x178] ;  /* 0x00017800010f7983 */ /* 0x001ee20000300800 */
[----:B------:R-:W-:-:S03]  /*ab40*/  IMAD R24, R3, 0x70, RZ ;  /* 0x0000007003187824 */ /* 0x000fc600078e02ff */
[----:B------:R0:W-:Y:S01]  /*ab50*/  STL [R1+0x14f8], R22 ;  /* 0x0014f81601007387 */ /* 0x0001e20000100800 */
[C---:B------:R-:W-:Y:S02]  /*ab60*/  IMAD R27, R3.reuse, 0x71, RZ ;  /* 0x00000071031b7824 */ /* 0x040fe400078e02ff */
[C---:B------:R-:W-:Y:S02]  /*ab70*/  IMAD R2, R3.reuse, 0x72, RZ ;  /* 0x0000007203027824 */ /* 0x040fe400078e02ff */
[C---:B------:R-:W-:Y:S01]  /*ab80*/  IMAD R4, R3.reuse, 0x73, RZ ;  /* 0x0000007303047824 */ /* 0x040fe200078e02ff */
[----:B0-----:R-:W4:Y:S04]  /*ab90*/  LDL.LU R22, [R1+0x184] ;  /* 0x0001840001167983 */ /* 0x001f280000300800 */
[----:B------:R-:W-:Y:S04]  /*aba0*/  STL [R1+0x14fc], R0 ;  /* 0x0014fc0001007387 */ /* 0x000fe80000100800 */
[----:B------:R-:W-:Y:S01]  /*abb0*/  STL [R1+0x1500], R5 ;  /* 0x0015000501007387 */ /* 0x000fe20000100800 */
[----:B------:R-:W-:-:S03]  /*abc0*/  IMAD R6, R3, 0x74, RZ ;  /* 0x0000007403067824 */ /* 0x000fc600078e02ff */
[----:B------:R-:W-:Y:S01]  /*abd0*/  STL [R1+0x1504], R9 ;  /* 0x0015040901007387 */ /* 0x000fe20000100800 */
[----:B------:R-:W-:-:S03]  /*abe0*/  IMAD R8, R3, 0x75, RZ ;  /* 0x0000007503087824 */ /* 0x000fc600078e02ff */
[----:B------:R-:W-:Y:S04]  /*abf0*/  STL [R1+0x1508], R13 ;  /* 0x0015080d01007387 */ /* 0x000fe80000100800 */
[----:B------:R-:W-:Y:S01]  /*ac00*/  STL [R1+0x150c], R17 ;  /* 0x00150c1101007387 */ /* 0x000fe20000100800 */
[----:B------:R-:W-:-:S03]  /*ac10*/  IMAD R10, R3, 0x76, RZ ;  /* 0x00000076030a7824 */ /* 0x000fc600078e02ff */
[----:B------:R-:W-:Y:S04]  /*ac20*/  STL [R1+0x1510], R20 ;  /* 0x0015101401007387 */ /* 0x000fe80000100800 */
[----:B------:R-:W-:Y:S01]  /*ac30*/  STL [R1+0x1514], R24 ;  /* 0x0015141801007387 */ /* 0x000fe20000100800 */
[----:B------:R-:W-:-:S03]  /*ac40*/  IMAD R12, R3, 0x77, RZ ;  /* 0x00000077030c7824 */ /* 0x000fc600078e02ff */
[----:B------:R-:W-:Y:S04]  /*ac50*/  STL [R1+0x1518], R27 ;  /* 0x0015181b01007387 */ /* 0x000fe80000100800 */
[----:B------:R-:W-:Y:S04]  /*ac60*/  STL [R1+0x151c], R2 ;  /* 0x00151c0201007387 */ /* 0x000fe80000100800 */
[----:B------:R-:W-:Y:S04]  /*ac70*/  STL [R1+0x1520], R4 ;  /* 0x0015200401007387 */ /* 0x000fe80000100800 */
[----:B------:R-:W-:Y:S04]  /*ac80*/  STL [R1+0x1524], R6 ;  /* 0x0015240601007387 */ /* 0x000fe80000100800 */
[----:B------:R0:W-:Y:S04]  /*ac90*/  STL [R1+0x1528], R8 ;  /* 0x0015280801007387 */ /* 0x0001e80000100800 */
[----:B0-----:R-:W5:Y:S04]  /*aca0*/  LDL R8, [R1+0x328] ;  /* 0x0003280001087983 */ /* 0x001f680000100800 */
[----:B------:R0:W-:Y:S04]  /*acb0*/  STL [R1+0x152c], R10 ;  /* 0x00152c0a01007387 */ /* 0x0001e80000100800 */
[----:B0-----:R-:W2:Y:S04]  /*acc0*/  LDL R10, [R1+0x4d8] ;  /* 0x0004d800010a7983 */ /* 0x001ea80000100800 */
[----:B------:R0:W-:Y:S04]  /*acd0*/  STL [R1+0x1530], R12 ;  /* 0x0015300c01007387 */ /* 0x0001e80000100800 */
[----:B0-----:R-:W3:Y:S01]  /*ace0*/  LDL R12, [R1+0x324] ;  /* 0x00032400010c7983 */ /* 0x001ee20000100800 */
[----:B------:R-:W-:-:S05]  /*acf0*/  IMAD R14, R3, 0x78, RZ ;  /* 0x00000078030e7824 */ /* 0x000fca00078e02ff */
[----:B------:R0:W-:Y:S04]  /*ad00*/  STL [R1+0x1534], R14 ;  /* 0x0015340e01007387 */ /* 0x0001e80000100800 */
[----:B0-----:R-:W4:Y:S01]  /*ad10*/  LDL R14, [R1+0x4d4] ;  /* 0x0004d400010e7983 */ /* 0x001f220000100800 */
[----:B------:R-:W0:Y:S01]  /*ad20*/  S2R R11, SR_TID.X ;  /* 0x00000000000b7919 */ /* 0x000e220000002100 */
[C---:B------:R-:W-:Y:S02]  /*ad30*/  IMAD R16, R3.reuse, 0x79, RZ ;  /* 0x0000007903107824 */ /* 0x040fe400078e02ff */
[C---:B------:R-:W-:Y:S02]  /*ad40*/  IMAD R18, R3.reuse, 0x7a, RZ ;  /* 0x0000007a03127824 */ /* 0x040fe400078e02ff */
[----:B------:R-:W-:-:S02]  /*ad50*/  IMAD R19, R3, 0x7b, RZ ;  /* 0x0000007b03137824 */ /* 0x000fc400078e02ff */
[C---:B------:R-:W-:Y:S01]  /*ad60*/  IMAD R21, R3.reuse, 0x7c, RZ ;  /* 0x0000007c03157824 */ /* 0x040fe200078e02ff */
[----:B------:R-:W-:Y:S01]  /*ad70*/  STL [R1+0x1538], R16 ;  /* 0x0015381001007387 */ /* 0x000fe20000100800 */
[C---:B------:R-:W-:Y:S02]  /*ad80*/  IMAD R23, R3.reuse, 0x7d, RZ ;  /* 0x0000007d03177824 */ /* 0x040fe400078e02ff */
[----:B------:R-:W-:Y:S01]  /*ad90*/  IMAD R25, R3, 0x7e, RZ ;  /* 0x0000007e03197824 */ /* 0x000fe200078e02ff */
[----:B------:R-:W-:Y:S01]  /*ada0*/  STL [R1+0x153c], R18 ;  /* 0x00153c1201007387 */ /* 0x000fe20000100800 */
[----:B------:R-:W-:-:S03]  /*adb0*/  IMAD.MOV.U32 R0, RZ, RZ, 0x3f800000 ;  /* 0x3f800000ff007424 */ /* 0x000fc600078e00ff */
[----:B------:R-:W-:Y:S04]  /*adc0*/  STL [R1+0x1540], R19 ;  /* 0x0015401301007387 */ /* 0x000fe80000100800 */
[----:B------:R-:W-:Y:S04]  /*add0*/  STL [R1+0x1544], R21 ;  /* 0x0015441501007387 */ /* 0x000fe80000100800 */
[----:B------:R-:W-:Y:S01]  /*ade0*/  STL [R1+0x1548], R23 ;  /* 0x0015481701007387 */ /* 0x000fe20000100800 */
[----:B------:R-:W-:-:S03]  /*adf0*/  IMAD.MOV.U32 R2, RZ, RZ, -0x800000 ;  /* 0xff800000ff027424 */ /* 0x000fc600078e00ff */
[----:B------:R-:W-:Y:S01]  /*ae00*/  STL [R1+0x154c], R25 ;  /* 0x00154c1901007387 */ /* 0x000fe20000100800 */
[C---:B0-----:R-:W-:Y:S02]  /*ae10*/  LOP3.LUT P0, RZ, R11.reuse, 0x7, RZ, 0xc0, !PT ;  /* 0x000000070bff7812 */ /* 0x041fe4000780c0ff */
[----:B------:R-:W-:Y:S02]  /*ae20*/  LOP3.LUT P1, RZ, R11, 0x3, RZ, 0xc0, !PT ;  /* 0x000000030bff7812 */ /* 0x000fe4000782c0ff */
[-C--:B-----5:R-:W-:Y:S02]  /*ae30*/  IADD3 RZ, P6, R8, R3.reuse, RZ ;  /* 0x0000000308ff7210 */ /* 0x0a0fe40007fde0ff */
[----:B---3--:R-:W-:Y:S01]  /*ae40*/  IADD3 RZ, P4, R12, R3, RZ ;  /* 0x000000030cff7210 */ /* 0x008fe20007f9e0ff */
[----:B------:R-:W-:-:S05]  /*ae50*/  IMAD R3, R3, 0x7f, RZ ;  /* 0x0000007f03037824 */ /* 0x000fca00078e02ff */
[----:B------:R0:W-:Y:S04]  /*ae60*/  STL [R1+0x1550], R3 ;  /* 0x0015500301007387 */ /* 0x0001e80000100800 */
[----:B------:R-:W3:Y:S04]  /*ae70*/  LDL.LU R7, [R1+0x174] ;  /* 0x0001740001077983 */ /* 0x000ee80000300800 */
[----:B------:R1:W-:Y:S01]  /*ae80*/  STL [R1+0x520], R0 ;  /* 0x0005200001007387 */ /* 0x0003e20000100800 */
[----:B0-----:R-:W-:-:S03]  /*ae90*/  IMAD.MOV.U32 R3, RZ, RZ, -0x800000 ;  /* 0xff800000ff037424 */ /* 0x001fc600078e00ff */
[----:B------:R-:W-:Y:S01]  /*aea0*/  STL [R1+0x508], R2 ;  /* 0x0005080201007387 */ /* 0x000fe20000100800 */
[----:B-1----:R-:W-:-:S05]  /*aeb0*/  IMAD.MOV.U32 R0, RZ, RZ, -0x800000 ;  /* 0xff800000ff007424 */ /* 0x002fca00078e00ff */
[----:B------:R0:W-:Y:S04]  /*aec0*/  STL [R1+0x514], R0 ;  /* 0x0005140001007387 */ /* 0x0001e80000100800 */
[----:B------:R-:W-:Y:S04]  /*aed0*/  STL [R1+0x518], R3 ;  /* 0x0005180301007387 */ /* 0x000fe80000100800 */
[----:B------:R-:W5:Y:S01]  /*aee0*/  LDL.LU R26, [R1+0x170] ;  /* 0x00017000011a7983 */ /* 0x000f620000300800 */
[----:B0-----:R-:W-:-:S03]  /*aef0*/  IMAD.MOV.U32 R0, RZ, RZ, 0x3f800000 ;  /* 0x3f800000ff007424 */ /* 0x001fc600078e00ff */
[----:B------:R0:W-:Y:S04]  /*af00*/  STL [R1+0x51c], R2 ;  /* 0x00051c0201007387 */ /* 0x0001e80000100800 */
[----:B------:R-:W-:Y:S04]  /*af10*/  STL [R1+0x524], R0 ;  /* 0x0005240001007387 */ /* 0x000fe80000100800 */
[----:B------:R-:W5:Y:S01]  /*af20*/  LDL.LU R11, [R1+0x16c] ;  /* 0x00016c00010b7983 */ /* 0x000f620000300800 */
[----:B0-----:R-:W-:-:S05]  /*af30*/  IMAD.MOV.U32 R2, RZ, RZ, 0x3f800000 ;  /* 0x3f800000ff027424 */ /* 0x001fca00078e00ff */
[----:B------:R-:W-:Y:S04]  /*af40*/  STL [R1+0x528], R2 ;  /* 0x0005280201007387 */ /* 0x000fe80000100800 */
[----:B------:R0:W-:Y:S01]  /*af50*/  STL [R1+0x52c], R0 ;  /* 0x00052c0001007387 */ /* 0x0001e20000100800 */
[----:B------:R-:W-:-:S03]  /*af60*/  IADD3 RZ, P3, R28, R12, RZ ;  /* 0x0000000c1cff7210 */ /* 0x000fc60007f7e0ff */
[----:B------:R-:W-:Y:S01]  /*af70*/  STL [R1+0x4b0], RZ ;  /* 0x0004b0ff01007387 */ /* 0x000fe20000100800 */
[----:B------:R-:W-:-:S03]  /*af80*/  IADD3 RZ, P2, R28, R8, RZ ;  /* 0x000000081cff7210 */ /* 0x000fc60007f5e0ff */
[----:B------:R-:W-:Y:S01]  /*af90*/  STL [R1+0x4b4], RZ ;  /* 0x0004b4ff01007387 */ /* 0x000fe20000100800 */
[----:B0-----:R-:W-:-:S03]  /*afa0*/  SHF.R.S32.HI R0, RZ, 0x1f, R28 ;  /* 0x0000001fff007819 */ /* 0x001fc6000001141c */
[----:B------:R-:W-:Y:S04]  /*afb0*/  STL [R1+0x4b8], RZ ;  /* 0x0004b8ff01007387 */ /* 0x000fe80000100800 */
[----:B------:R-:W-:Y:S04]  /*afc0*/  STL [R1+0x4bc], RZ ;  /* 0x0004bcff01007387 */ /* 0x000fe80000100800 */
[----:B------:R-:W5:Y:S01]  /*afd0*/  LDL.LU R28, [R1+0x168] ;  /* 0x00016800011c7983 */ /* 0x000f620000300800 */
[C---:B----4-:R-:W-:Y:S02]  /*afe0*/  IMAD.X R2, R22.reuse, 0x1, R14, P4 ;  /* 0x0000000116027824 */ /* 0x050fe400020e060e */
[----:B--2---:R-:W-:-:S03]  /*aff0*/  IMAD.X R3, R22, 0x1, R10, P6 ;  /* 0x0000000116037824 */ /* 0x004fc600030e060a */
[----:B------:R0:W-:Y:S04]  /*b000*/  STL [R1+0xc9c], R2 ;  /* 0x000c9c0201007387 */ /* 0x0001e80000100800 */
[----:B------:R1:W-:Y:S01]  /*b010*/  STL [R1+0xc98], R3 ;  /* 0x000c980301007387 */ /* 0x0003e20000100800 */
[C---:B------:R-:W-:Y:S02]  /*b020*/  IADD3 RZ, P5, R29.reuse, R12, RZ ;  /* 0x0000000c1dff7210 */ /* 0x040fe40007fbe0ff */
[----:B------:R-:W-:Y:S02]  /*b030*/  IADD3 RZ, P4, R29, R8, RZ ;  /* 0x000000081dff7210 */ /* 0x000fe40007f9e0ff */
[----:B0-----:R-:W-:Y:S02]  /*b040*/  SHF.R.S32.HI R2, RZ, 0x1f, R29 ;  /* 0x0000001fff027819 */ /* 0x001fe4000001141d */
[----:B------:R-:W2:Y:S01]  /*b050*/  LDL.LU R29, [R1+0x164] ;  /* 0x00016400011d7983 */ /* 0x000ea20000300800 */
[----:B-1----:R-:W-:-:S05]  /*b060*/  IMAD.X R3, R0, 0x1, R14, P3 ;  /* 0x0000000100037824 */ /* 0x002fca00018e060e */
[----:B------:R0:W-:Y:S02]  /*b070*/  STL [R1+0xc94], R3 ;  /* 0x000c940301007387 */ /* 0x0001e40000100800 */
[----:B0-----:R-:W-:-:S05]  /*b080*/  IMAD.X R3, R0, 0x1, R10, P2 ;  /* 0x0000000100037824 */ /* 0x001fca00010e060a */
[----:B------:R0:W-:Y:S01]  /*b090*/  STL [R1+0xc90], R3 ;  /* 0x000c900301007387 */ /* 0x0001e20000100800 */
[----:B------:R-:W-:-:S03]  /*b0a0*/  IADD3 RZ, P3, R15, R12, RZ ;  /* 0x0000000c0fff7210 */ /* 0x000fc60007f7e0ff */
[----:B------:R-:W4:Y:S01]  /*b0b0*/  LDL.LU R22, [R1+0x160] ;  /* 0x0001600001167983 */ /* 0x000f220000300800 */
[----:B0-----:R-:W-:Y:S01]  /*b0c0*/  IMAD.X R3, R2, 0x1, R14, P5 ;  /* 0x0000000102037824 */ /* 0x001fe200028e060e */
[----:B------:R-:W-:-:S04]  /*b0d0*/  SHF.R.S32.HI R0, RZ, 0x1f, R15 ;  /* 0x0000001fff007819 */ /* 0x000fc8000001140f */
[----:B------:R0:W-:Y:S01]  /*b0e0*/  STL [R1+0xc8c], R3 ;  /* 0x000c8c0301007387 */ /* 0x0001e20000100800 */
[----:B------:R-:W-:Y:S01]  /*b0f0*/  IADD3 RZ, P2, R15, R8, RZ ;  /* 0x000000080fff7210 */ /* 0x000fe20007f5e0ff */
[----:B0-----:R-:W-:-:S05]  /*b100*/  IMAD.X R3, R2, 0x1, R10, P4 ;  /* 0x0000000102037824 */ /* 0x001fca00020e060a */
[----:B------:R0:W-:Y:S04]  /*b110*/  STL [R1+0xc88], R3 ;  /* 0x000c880301007387 */ /* 0x0001e80000100800 */
[----:B------:R-:W4:Y:S01]  /*b120*/  LDL.LU R15, [R1+0x15c] ;  /* 0x00015c00010f7983 */ /* 0x000f220000300800 */
[----:B0-----:R-:W-:-:S05]  /*b130*/  IMAD.X R3, R0, 0x1, R14, P3 ;  /* 0x0000000100037824 */ /* 0x001fca00018e060e */
[----:B------:R0:W-:Y:S02]  /*b140*/  STL [R1+0xc84], R3 ;  /* 0x000c840301007387 */ /* 0x0001e40000100800 */
[----:B0-----:R-:W-:-:S05]  /*b150*/  IMAD.X R3, R0, 0x1, R10, P2 ;  /* 0x0000000100037824 */ /* 0x001fca00010e060a */
[----:B------:R0:W-:Y:S01]  /*b160*/  STL [R1+0xc80], R3 ;  /* 0x000c800301007387 */ /* 0x0001e20000100800 */
[C---:B---3--:R-:W-:Y:S02]  /*b170*/  IADD3 RZ, P5, R7.reuse, R12, RZ ;  /* 0x0000000c07ff7210 */ /* 0x048fe40007fbe0ff */
[----:B------:R-:W-:Y:S02]  /*b180*/  SHF.R.S32.HI R2, RZ, 0x1f, R7 ;  /* 0x0000001fff027819 */ /* 0x000fe40000011407 */
[----:B------:R-:W-:Y:S02]  /*b190*/  IADD3 RZ, P4, R7, R8, RZ ;  /* 0x0000000807ff7210 */ /* 0x000fe40007f9e0ff */
[----:B------:R-:W3:Y:S01]  /*b1a0*/  LDL.LU R7, [R1+0x158] ;  /* 0x0001580001077983 */ /* 0x000ee20000300800 */
[C---:B0-----:R-:W-:Y:S02]  /*b1b0*/  IMAD.X R3, R2.reuse, 0x1, R14, P5 ;  /* 0x0000000102037824 */ /* 0x041fe400028e060e */
[----:B------:R-:W-:-:S03]  /*b1c0*/  IMAD.X R2, R2, 0x1, R10, P4 ;  /* 0x0000000102027824 */ /* 0x000fc600020e060a */
[----:B------:R0:W-:Y:S01]  /*b1d0*/  STL [R1+0xc7c], R3 ;  /* 0x000c7c0301007387 */ /* 0x0001e20000100800 */
[C---:B-----5:R-:W-:Y:S02]  /*b1e0*/  IADD3 RZ, P3, R26.reuse, R12, RZ ;  /* 0x0000000c1aff7210 */ /* 0x060fe40007f7e0ff */
[----:B------:R-:W-:Y:S02]  /*b1f0*/  SHF.R.S32.HI R0, RZ, 0x1f, R26 ;  /* 0x0000001fff007819 */ /* 0x000fe4000001141a */
[----:B------:R-:W-:Y:S02]  /*b200*/  IADD3 RZ, P2, R26, R8, RZ ;  /* 0x000000081aff7210 */ /* 0x000fe40007f5e0ff */
[----:B------:R-:W5:Y:S01]  /*b210*/  LDL.LU R26, [R1+0x154] ;  /* 0x00015400011a7983 */ /* 0x000f620000300800 */
[----:B0-----:R-:W-:-:S03]  /*b220*/  IMAD.X R3, R0, 0x1, R14, P3 ;  /* 0x0000000100037824 */ /* 0x001fc600018e060e */
[----:B------:R0:W-:Y:S01]  /*b230*/  STL [R1+0xc78], R2 ;  /* 0x000c780201007387 */ /* 0x0001e20000100800 */
[C---:B------:R-:W-:Y:S02]  /*b240*/  IADD3 RZ, P5, R11.reuse, R12, RZ ;  /* 0x0000000c0bff7210 */ /* 0x040fe40007fbe0ff */
[----:B------:R-:W-:Y:S01]  /*b250*/  IADD3 RZ, P4, R11, R8, RZ ;  /* 0x000000080bff7210 */ /* 0x000fe20007f9e0ff */
[----:B------:R1:W-:Y:S01]  /*b260*/  STL [R1+0xc74], R3 ;  /* 0x000c740301007387 */ /* 0x0003e20000100800 */
[----:B------:R-:W-:Y:S01]  /*b270*/  IMAD.X R0, R0, 0x1, R10, P2 ;  /* 0x0000000100007824 */ /* 0x000fe200010e060a */
[----:B0-----:R-:W-:Y:S02]  /*b280*/  SHF.R.S32.HI R2, RZ, 0x1f, R11 ;  /* 0x0000001fff027819 */ /* 0x001fe4000001140b */
[----:B------:R-:W5:Y:S03]  /*b290*/  LDL.LU R11, [R1+0x150] ;  /* 0x00015000010b7983 */ /* 0x000f660000300800 */
[----:B-1----:R-:W-:Y:S01]  /*b2a0*/  IMAD.X R3, R2, 0x1, R14, P5 ;  /* 0x0000000102037824 */ /* 0x002fe200028e060e */
[----:B------:R0:W-:Y:S04]  /*b2b0*/  STL [R1+0xc70], R0 ;  /* 0x000c700001007387 */ /* 0x0001e80000100800 */
[----:B------:R1:W-:Y:S01]  /*b2c0*/  STL [R1+0xc6c], R3 ;  /* 0x000c6c0301007387 */ /* 0x0003e20000100800 */
[----:B------:R-:W-:-:S02]  /*b2d0*/  IADD3 RZ, P3, R28, R12, RZ ;  /* 0x0000000c1cff7210 */ /* 0x000fc40007f7e0ff */
[----:B------:R-:W-:Y:S02]  /*b2e0*/  IADD3 RZ, P2, R28, R8, RZ ;  /* 0x000000081cff7210 */ /* 0x000fe40007f5e0ff */
[----:B0-----:R-:W-:Y:S02]  /*b2f0*/  SHF.R.S32.HI R0, RZ, 0x1f, R28 ;  /* 0x0000001fff007819 */ /* 0x001fe4000001141c */
[----:B------:R-:W5:Y:S01]  /*b300*/  LDL.LU R28, [R1+0x14c] ;  /* 0x00014c00011c7983 */ /* 0x000f620000300800 */
[----:B------:R-:W-:Y:S02]  /*b310*/  IMAD.X R2, R2, 0x1, R10, P4 ;  /* 0x0000000102027824 */ /* 0x000fe400020e060a */
[C---:B-1----:R-:W-:Y:S02]  /*b320*/  IMAD.X R3, R0.reuse, 0x1, R14, P3 ;  /* 0x0000000100037824 */ /* 0x042fe400018e060e */
[----:B------:R-:W-:Y:S01]  /*b330*/  IMAD.X R0, R0, 0x1, R10, P2 ;  /* 0x0000000100007824 */ /* 0x000fe200010e060a */
[----:B------:R0:W-:Y:S01]  /*b340*/  STL [R1+0xc68], R2 ;  /* 0x000c680201007387 */ /* 0x0001e20000100800 */
[----:B--2---:R-:W-:-:S02]  /*b350*/  IADD3 RZ, P5, R29, R12, RZ ;  /* 0x0000000c1dff7210 */ /* 0x004fc40007fbe0ff */
[----:B------:R-:W-:Y:S02]  /*b360*/  IADD3 RZ, P4, R29, R8, RZ ;  /* 0x000000081dff7210 */ /* 0x000fe40007f9e0ff */
[----:B0-----:R-:W-:Y:S01]  /*b370*/  SHF.R.S32.HI R2, RZ, 0x1f, R29 ;  /* 0x0000001fff027819 */ /* 0x001fe2000001141d */
[----:B------:R0:W-:Y:S04]  /*b380*/  STL [R1+0xc64], R3 ;  /* 0x000c640301007387 */ /* 0x0001e80000100800 */
[----:B------:R-:W2:Y:S01]  /*b390*/  LDL.LU R29, [R1+0x148] ;  /* 0x00014800011d7983 */ /* 0x000ea20000300800 */
[----:B------:R-:W-:-:S03]  /*b3a0*/  IMAD.X R4, R2, 0x1, R14, P5 ;  /* 0x0000000102047824 */ /* 0x000fc600028e060e */
[----:B------:R1:W-:Y:S01]  /*b3b0*/  STL [R1+0xc60], R0 ;  /* 0x000c600001007387 */ /* 0x0003e20000100800 */
[----:B0-----:R-:W-:-:S03]  /*b3c0*/  IMAD.X R3, R2, 0x1, R10, P4 ;  /* 0x0000000102037824 */ /* 0x001fc600020e060a */
[----:B------:R0:W-:Y:S04]  /*b3d0*/  STL [R1+0xc5c], R4 ;  /* 0x000c5c0401007387 */ /* 0x0001e80000100800 */
[----:B------:R0:W-:Y:S01]  /*b3e0*/  STL [R1+0xc58], R3 ;  /* 0x000c580301007387 */ /* 0x0001e20000100800 */
[C---:B----4-:R-:W-:Y:S02]  /*b3f0*/  IADD3 RZ, P3, R22.reuse, R12, RZ ;  /* 0x0000000c16ff7210 */ /* 0x050fe40007f7e0ff */
[----:B-1----:R-:W-:Y:S02]  /*b400*/  SHF.R.S32.HI R0, RZ, 0x1f, R22 ;  /* 0x0000001fff007819 */ /* 0x002fe40000011416 */
[----:B------:R-:W-:-:S03]  /*b410*/  IADD3 RZ, P2, R22, R8, RZ ;  /* 0x0000000816ff7210 */ /* 0x000fc60007f5e0ff */
[C---:B0-----:R-:W-:Y:S02]  /*b420*/  IMAD.X R4, R0.reuse, 0x1, R14, P3 ;  /* 0x0000000100047824 */ /* 0x041fe400018e060e */
[----:B------:R-:W-:-:S03]  /*b430*/  IMAD.X R3, R0, 0x1, R10, P2 ;  /* 0x0000000100037824 */ /* 0x000fc600010e060a */
[----:B------:R0:W-:Y:S04]  /*b440*/  STL [R1+0xc54], R4 ;  /* 0x000c540401007387 */ /* 0x0001e80000100800 */
[----:B------:R1:W-:Y:S01]  /*b450*/  STL [R1+0xc50], R3 ;  /* 0x000c500301007387 */ /* 0x0003e20000100800 */
[C---:B------:R-:W-:Y:S02]  /*b460*/  IADD3 RZ, P5, R15.reuse, R12, RZ ;  /* 0x0000000c0fff7210 */ /* 0x040fe40007fbe0ff */
[----:B------:R-:W-:Y:S02]  /*b470*/  SHF.R.S32.HI R2, RZ, 0x1f, R15 ;  /* 0x0000001fff027819 */ /* 0x000fe4000001140f */
[----:B------:R-:W-:-:S03]  /*b480*/  IADD3 RZ, P4, R15, R8, RZ ;  /* 0x000000080fff7210 */ /* 0x000fc60007f9e0ff */
[C---:B0-----:R-:W-:Y:S02]  /*b490*/  IMAD.X R4, R2.reuse, 0x1, R14, P5 ;  /* 0x0000000102047824 */ /* 0x041fe400028e060e */
[----:B-1----:R-:W-:-:S03]  /*b4a0*/  IMAD.X R3, R2, 0x1, R10, P4 ;  /* 0x0000000102037824 */ /* 0x002fc600020e060a */
[----:B------:R0:W-:Y:S04]  /*b4b0*/  STL [R1+0xc4c], R4 ;  /* 0x000c4c0401007387 */ /* 0x0001e80000100800 */
[----:B------:R1:W-:Y:S01]  /*b4c0*/  STL [R1+0xc48], R3 ;  /* 0x000c480301007387 */ /* 0x0003e20000100800 */
[C---:B---3--:R-:W-:Y:S02]  /*b4d0*/  IADD3 RZ, P3, R7.reuse, R12, RZ ;  /* 0x0000000c07ff7210 */ /* 0x048fe40007f7e0ff */
[----:B------:R-:W-:Y:S02]  /*b4e0*/  SHF.R.S32.HI R0, RZ, 0x1f, R7 ;  /* 0x0000001fff007819 */ /* 0x000fe40000011407 */
[----:B------:R-:W-:-:S03]  /*b4f0*/  IADD3 RZ, P2, R7, R8, RZ ;  /* 0x0000000807ff7210 */ /* 0x000fc60007f5e0ff */
[C---:B0-----:R-:W-:Y:S02]  /*b500*/  IMAD.X R4, R0.reuse, 0x1, R14, P3 ;  /* 0x0000000100047824 */ /* 0x041fe400018e060e */
[----:B-1----:R-:W-:-:S03]  /*b510*/  IMAD.X R3, R0, 0x1, R10, P2 ;  /* 0x0000000100037824 */ /* 0x002fc600010e060a */
[----:B------:R-:W-:Y:S04]  /*b520*/  STL [R1+0xc44], R4 ;  /* 0x000c440401007387 */ /* 0x000fe80000100800 */
[----:B------:R0:W-:Y:S04]  /*b530*/  STL [R1+0xc40], R3 ;  /* 0x000c400301007387 */ /* 0x0001e80000100800 */
[----:B------:R-:W3:Y:S01]  /*b540*/  LDL.LU R19, [R1+0x144] ;  /* 0x0001440001137983 */ /* 0x000ee20000300800 */
[----:B-----5:R-:W-:Y:S02]  /*b550*/  IADD3 RZ, P5, R26, R12, RZ ;  /* 0x0000000c1aff7210 */ /* 0x020fe40007fbe0ff */
[----:B------:R-:W-:-:S02]  /*b560*/  SHF.R.S32.HI R2, RZ, 0x1f, R26 ;  /* 0x0000001fff027819 */ /* 0x000fc4000001141a */
[----:B------:R-:W-:-:S03]  /*b570*/  IADD3 RZ, P4, R26, R8, RZ ;  /* 0x000000081aff7210 */ /* 0x000fc60007f9e0ff */
[C---:B0-----:R-:W-:Y:S02]  /*b580*/  IMAD.X R3, R2.reuse, 0x1, R14, P5 ;  /* 0x0000000102037824 */ /* 0x041fe400028e060e */
[----:B------:R-:W-:-:S03]  /*b590*/  IMAD.X R2, R2, 0x1, R10, P4 ;  /* 0x0000000102027824 */ /* 0x000fc600020e060a */
[----:B------:R-:W-:Y:S01]  /*b5a0*/  STL [R1+0xc3c], R3 ;  /* 0x000c3c0301007387 */ /* 0x000fe20000100800 */
[----:B------:R-:W-:-:S03]  /*b5b0*/  IADD3 RZ, P3, R11, R12, RZ ;  /* 0x0000000c0bff7210 */ /* 0x000fc60007f7e0ff */
[----:B------:R-:W4:Y:S01]  /*b5c0*/  LDL.LU R16, [R1+0x140] ;  /* 0x0001400001107983 */ /* 0x000f220000300800 */
[----:B------:R-:W-:Y:S02]  /*b5d0*/  SHF.R.S32.HI R0, RZ, 0x1f, R11 ;  /* 0x0000001fff007819 */ /* 0x000fe4000001140b */
[----:B------:R-:W-:Y:S01]  /*b5e0*/  IADD3 RZ, P2, R11, R8, RZ ;  /* 0x000000080bff7210 */ /* 0x000fe20007f5e0ff */
[----:B------:R0:W-:Y:S02]  /*b5f0*/  STL [R1+0xc38], R2 ;  /* 0x000c380201007387 */ /* 0x0001e40000100800 */
[C---:B0-----:R-:W-:Y:S02]  /*b600*/  IMAD.X R2, R0.reuse, 0x1, R14, P3 ;  /* 0x0000000100027824 */ /* 0x041fe400018e060e */
[----:B------:R-:W-:-:S03]  /*b610*/  IMAD.X R0, R0, 0x1, R10, P2 ;  /* 0x0000000100007824 */ /* 0x000fc600010e060a */
[----:B------:R0:W-:Y:S04]  /*b620*/  STL [R1+0xc34], R2 ;  /* 0x000c340201007387 */ /* 0x0001e80000100800 */
[----:B------:R-:W5:Y:S01]  /*b630*/  LDL.LU R6, [R1+0x13c] ;  /* 0x00013c0001067983 */ /* 0x000f620000300800 */
[----:B------:R-:W-:Y:S02]  /*b640*/  IADD3 RZ, P5, R28, R12, RZ ;  /* 0x0000000c1cff7210 */ /* 0x000fe40007fbe0ff */
[----:B------:R-:W-:Y:S01]  /*b650*/  SHF.R.S32.HI R3, RZ, 0x1f, R28 ;  /* 0x0000001fff037819 */ /* 0x000fe2000001141c */
[----:B------:R1:W-:Y:S04]  /*b660*/  STL [R1+0xc30], R0 ;  /* 0x000c300001007387 */ /* 0x0003e80000100800 */
[----:B------:R-:W5:Y:S04]  /*b670*/  LDL R4, [R1+0x138] ;  /* 0x0001380001047983 */ /* 0x000f680000100800 */
[----:B0-----:R-:W5:Y:S01]  /*b680*/  LDL R2, [R1+0x134] ;  /* 0x0001340001027983 */ /* 0x001f620000100800 */
[----:B-1----:R-:W-:-:S05]  /*b690*/  IMAD.X R0, R3, 0x1, R14, P5 ;  /* 0x0000000103007824 */ /* 0x002fca00028e060e */
[----:B------:R0:W-:Y:S04]  /*b6a0*/  STL [R1+0xc2c], R0 ;  /* 0x000c2c0001007387 */ /* 0x0001e80000100800 */
[----:B------:R-:W5:Y:S04]  /*b6b0*/  LDL R27, [R1+0x130] ;  /* 0x00013000011b7983 */ /* 0x000f680000100800 */
[----:B------:R-:W5:Y:S04]  /*b6c0*/  LDL R24, [R1+0x12c] ;  /* 0x00012c0001187983 */ /* 0x000f680000100800 */
[----:B------:R-:W5:Y:S04]  /*b6d0*/  LDL R20, [R1+0x128] ;  /* 0x0001280001147983 */ /* 0x000f680000100800 */
[----:B------:R-:W5:Y:S04]  /*b6e0*/  LDL R17, [R1+0x124] ;  /* 0x0001240001117983 */ /* 0x000f680000100800 */
[----:B------:R-:W5:Y:S04]  /*b6f0*/  LDL R13, [R1+0x120] ;  /* 0x00012000010d7983 */ /* 0x000f680000100800 */
[----:B------:R-:W5:Y:S04]  /*b700*/  LDL R9, [R1+0x11c] ;  /* 0x00011c0001097983 */ /* 0x000f680000100800 */
[----:B------:R-:W5:Y:S04]  /*b710*/  LDL R5, [R1+0x118] ;  /* 0x0001180001057983 */ /* 0x000f680000100800 */
[----:B0-----:R-:W5:Y:S04]  /*b720*/  LDL R0, [R1+0x114] ;  /* 0x0001140001007983 */ /* 0x001f680000100800 */
[----:B------:R-:W5:Y:S04]  /*b730*/  LDL R22, [R1+0x110] ;  /* 0x0001100001167983 */ /* 0x000f680000100800 */
[----:B------:R-:W5:Y:S04]  /*b740*/  LDL R15, [R1+0x10c] ;  /* 0x00010c00010f7983 */ /* 0x000f680000100800 */
[----:B------:R-:W5:Y:S04]  /*b750*/  LDL R7, [R1+0x108] ;  /* 0x0001080001077983 */ /* 0x000f680000100800 */
[----:B------:R-:W5:Y:S04]  /*b760*/  LDL R26, [R1+0x104] ;  /* 0x00010400011a7983 */ /* 0x000f680000100800 */
[----:B------:R-:W5:Y:S01]  /*b770*/  LDL R11, [R1+0x100] ;  /* 0x00010000010b7983 */ /* 0x000f620000100800 */
[----:B------:R-:W-:-:S02]  /*b780*/  IADD3 RZ, P4, R28, R8, RZ ;  /* 0x000000081cff7210 */ /* 0x000fc40007f9e0ff */
[C---:B--2---:R-:W-:Y:S01]  /*b790*/  IADD3 RZ, P3, R29.reuse, R12, RZ ;  /* 0x0000000c1dff7210 */ /* 0x044fe20007f7e0ff */
[----:B------:R-:W2:Y:S01]  /*b7a0*/  LDL R28, [R1+0xfc] ;  /* 0x0000fc00011c7983 */ /* 0x000ea20000100800 */
[----:B------:R-:W-:Y:S02]  /*b7b0*/  SHF.R.S32.HI R18, RZ, 0x1f, R29 ;  /* 0x0000001fff127819 */ /* 0x000fe4000001141d */
[----:B------:R-:W-:Y:S01]  /*b7c0*/  IADD3 RZ, P2, R29, R8, RZ ;  /* 0x000000081dff7210 */ /* 0x000fe20007f5e0ff */
[----:B------:R-:W-:Y:S01]  /*b7d0*/  IMAD.X R21, R3, 0x1, R10, P4 ;  /* 0x0000000103157824 */ /* 0x000fe200020e060a */
[----:B------:R-:W2:Y:S04]  /*b7e0*/  LDL R29, [R1+0xf8] ;  /* 0x0000f800011d7983 */ /* 0x000ea80000100800 */
[----:B------:R-:W-:Y:S01]  /*b7f0*/  STL [R1+0xc28], R21 ;  /* 0x000c281501007387 */ /* 0x000fe20000100800 */
[----:B---3--:R-:W-:-:S02]  /*b800*/  IADD3 RZ, P5, R19, R12, RZ ;  /* 0x0000000c13ff7210 */ /* 0x008fc40007fbe0ff */
[----:B------:R-:W-:Y:S02]  /*b810*/  IADD3 RZ, P4, R19, R8, RZ ;  /* 0x0000000813ff7210 */ /* 0x000fe40007f9e0ff */
[----:B------:R-:W-:Y:S01]  /*b820*/  SHF.R.S32.HI R3, RZ, 0x1f, R19 ;  /* 0x0000001fff037819 */ /* 0x000fe20000011413 */
[C---:B------:R-:W-:Y:S02]  /*b830*/  IMAD.X R19, R18.reuse, 0x1, R14, P3 ;  /* 0x0000000112137824 */ /* 0x040fe400018e060e */
[----:B------:R-:W-:Y:S02]  /*b840*/  IMAD.X R18, R18, 0x1, R10, P2 ;  /* 0x0000000112127824 */ /* 0x000fe400010e060a */
[C---:B------:R-:W-:Y:S01]  /*b850*/  IMAD.X R14, R3.reuse, 0x1, R14, P5 ;  /* 0x00000001030e7824 */ /* 0x040fe200028e060e */
[----:B------:R-:W-:Y:S01]  /*b860*/  STL [R1+0xc24], R19 ;  /* 0x000c241301007387 */ /* 0x000fe20000100800 */
[----:B------:R-:W-:-:S03]  /*b870*/  IMAD.X R10, R3, 0x1, R10, P4 ;  /* 0x00000001030a7824 */ /* 0x000fc600020e060a */
[----:B------:R-:W-:Y:S01]  /*b880*/  STL [R1+0xc20], R18 ;  /* 0x000c201201007387 */ /* 0x000fe20000100800 */
[C---:B----4-:R-:W-:Y:S02]  /*b890*/  IADD3 RZ, P3, R16.reuse, R12, RZ ;  /* 0x0000000c10ff7210 */ /* 0x050fe40007f7e0ff */
[----:B------:R-:W-:Y:S02]  /*b8a0*/  IADD3 RZ, P2, R16, R8, RZ ;  /* 0x0000000810ff7210 */ /* 0x000fe40007f5e0ff */
[----:B------:R-:W-:-:S05]  /*b8b0*/  SHF.R.S32.HI R16, RZ, 0x1f, R16 ;  /* 0x0000001fff107819 */ /* 0x000fca0000011410 */
[----:B------:R-:W-:Y:S04]  /*b8c0*/  STL [R1+0x27c], R16 ;  /* 0x00027c1001007387 */ /* 0x000fe80000100800 */
[----:B------:R-:W-:Y:S04]  /*b8d0*/  STL [R1+0xc1c], R14 ;  /* 0x000c1c0e01007387 */ /* 0x000fe80000100800 */
[----:B------:R-:W-:Y:S01]  /*b8e0*/  STL [R1+0xc18], R10 ;  /* 0x000c180a01007387 */ /* 0x000fe20000100800 */
[----:B-----5:R-:W-:Y:S02]  /*b8f0*/  SHF.R.S32.HI R3, RZ, 0x1f, R6 ;  /* 0x0000001fff037819 */ /* 0x020fe40000011406 */
[----:B------:R-:W-:-:S02]  /*b900*/  IADD3 RZ, P5, R6, R12, RZ ;  /* 0x0000000c06ff7210 */ /* 0x000fc40007fbe0ff */
[----:B------:R-:W-:Y:S01]  /*b910*/  IADD3 RZ, P4, R6, R8, RZ ;  /* 0x0000000806ff7210 */ /* 0x000fe20007f9e0ff */
[----:B------:R0:W-:Y:S01]  /*b920*/  STL [R1+0x278], R3 ;  /* 0x0002780301007387 */ /* 0x0001e20000100800 */
[----:B------:R-:W-:Y:S02]  /*b930*/  SHF.R.S32.HI R6, RZ, 0x1f, R4 ;  /* 0x0000001fff067819 */ /* 0x000fe40000011404 */
[----:B------:R-:W-:-:S03]  /*b940*/  SHF.R.S32.HI R4, RZ, 0x1f, R2 ;  /* 0x0000001fff047819 */ /* 0x000fc60000011402 */
[----:B------:R-:W-:Y:S04]  /*b950*/  STL [R1+0x274], R6 ;  /* 0x0002740601007387 */ /* 0x000fe80000100800 */
[----:B------:R1:W-:Y:S01]  /*b960*/  STL [R1+0x270], R4 ;  /* 0x0002700401007387 */ /* 0x0003e20000100800 */
[----:B0-----:R-:W-:Y:S02]  /*b970*/  SHF.R.S32.HI R3, RZ, 0x1f, R27 ;  /* 0x0000001fff037819 */ /* 0x001fe4000001141b */
[----:B------:R-:W-:-:S03]  /*b980*/  SHF.R.S32.HI R2, RZ, 0x1f, R24 ;  /* 0x0000001fff027819 */ /* 0x000fc60000011418 */
[----:B------:R0:W-:Y:S01]  /*b990*/  STL [R1+0x26c], R3 ;  /* 0x00026c0301007387 */ /* 0x0001e20000100800 */
[----:B-1----:R-:W-:-:S03]  /*b9a0*/  SHF.R.S32.HI R4, RZ, 0x1f, R20 ;  /* 0x0000001fff047819 */ /* 0x002fc60000011414 */
[----:B------:R1:W-:Y:S01]  /*b9b0*/  STL [R1+0x268], R2 ;  /* 0x0002680201007387 */ /* 0x0003e20000100800 */
[----:B0-----:R-:W-:-:S03]  /*b9c0*/  SHF.R.S32.HI R3, RZ, 0x1f, R17 ;  /* 0x0000001fff037819 */ /* 0x001fc60000011411 */
[----:B------:R0:W-:Y:S01]  /*b9d0*/  STL [R1+0x264], R4 ;  /* 0x0002640401007387 */ /* 0x0001e20000100800 */
[----:B-1----:R-:W-:-:S03]  /*b9e0*/  SHF.R.S32.HI R2, RZ, 0x1f, R13 ;  /* 0x0000001fff027819 */ /* 0x002fc6000001140d */
[----:B------:R1:W-:Y:S01]  /*b9f0*/  STL [R1+0x260], R3 ;  /* 0x0002600301007387 */ /* 0x0003e20000100800 */
[----:B0-----:R-:W-:-:S03]  /*ba00*/  SHF.R.S32.HI R4, RZ, 0x1f, R9 ;  /* 0x0000001fff047819 */ /* 0x001fc60000011409 */
[----:B------:R0:W-:Y:S01]  /*ba10*/  STL [R1+0x25c], R2 ;  /* 0x00025c0201007387 */ /* 0x0001e20000100800 */
[----:B-1----:R-:W-:-:S03]  /*ba20*/  SHF.R.S32.HI R3, RZ, 0x1f, R5 ;  /* 0x0000001fff037819 */ /* 0x002fc60000011405 */
[----:B------:R-:W-:Y:S04]  /*ba30*/  STL [R1+0x258], R4 ;  /* 0x0002580401007387 */ /* 0x000fe80000100800 */
[----:B------:R1:W-:Y:S01]  /*ba40*/  STL [R1+0x254], R3 ;  /* 0x0002540301007387 */ /* 0x0003e20000100800 */
[----:B0-----:R-:W-:Y:S02]  /*ba50*/  SHF.R.S32.HI R2, RZ, 0x1f, R0 ;  /* 0x0000001fff027819 */ /* 0x001fe40000011400 */
[----:B------:R-:W-:-:S03]  /*ba60*/  SHF.R.S32.HI R0, RZ, 0x1f, R22 ;  /* 0x0000001fff007819 */ /* 0x000fc60000011416 */
[----:B------:R0:W-:Y:S01]  /*ba70*/  STL [R1+0x250], R2 ;  /* 0x0002500201007387 */ /* 0x0001e20000100800 */
[----:B-1----:R-:W-:-:S03]  /*ba80*/  SHF.R.S32.HI R3, RZ, 0x1f, R15 ;  /* 0x0000001fff037819 */ /* 0x002fc6000001140f */
[----:B------:R1:W-:Y:S04]  /*ba90*/  STL [R1+0x24c], R0 ;  /* 0x00024c0001007387 */ /* 0x0003e80000100800 */
[----:B------:R3:W-:Y:S01]  /*baa0*/  STL [R1+0x248], R3 ;  /* 0x0002480301007387 */ /* 0x0007e20000100800 */
[----:B0-----:R-:W-:Y:S02]  /*bab0*/  SHF.R.S32.HI R2, RZ, 0x1f, R7 ;  /* 0x0000001fff027819 */ /* 0x001fe40000011407 */
[----:B-1----:R-:W-:-:S03]  /*bac0*/  SHF.R.S32.HI R0, RZ, 0x1f, R26 ;  /* 0x0000001fff007819 */ /* 0x002fc6000001141a */
[----:B------:R-:W-:Y:S01]  /*bad0*/  STL [R1+0x244], R2 ;  /* 0x0002440201007387 */ /* 0x000fe20000100800 */
[----:B---3--:R-:W-:-:S03]  /*bae0*/  SHF.R.S32.HI R3, RZ, 0x1f, R11 ;  /* 0x0000001fff037819 */ /* 0x008fc6000001140b */
[----:B------:R-:W-:Y:S04]  /*baf0*/  STL [R1+0x240], R0 ;  /* 0x0002400001007387 */ /* 0x000fe80000100800 */
[----:B------:R0:W-:Y:S04]  /*bb00*/  STL [R1+0x23c], R3 ;  /* 0x00023c0301007387 */ /* 0x0001e80000100800 */
[----:B0-----:R-:W3:Y:S01]  /*bb10*/  LDL R3, [R1+0xec] ;  /* 0x0000ec0001037983 */ /* 0x001ee20000100800 */
[----:B--2---:R-:W-:Y:S02]  /*bb20*/  SHF.R.S32.HI R2, RZ, 0x1f, R28 ;  /* 0x0000001fff027819 */ /* 0x004fe4000001141c */
[----:B------:R-:W-:-:S03]  /*bb30*/  SHF.R.S32.HI R0, RZ, 0x1f, R29 ;  /* 0x0000001fff007819 */ /* 0x000fc6000001141d */
[----:B------:R-:W-:Y:S04]  /*bb40*/  STL [R1+0x238], R2 ;  /* 0x0002380201007387 */ /* 0x000fe80000100800 */
[----:B---3--:R0:W-:Y:S04]  /*bb50*/  STL [R1+0x155c], R3 ;  /* 0x00155c0301007387 */ /* 0x0081e80000100800 */
[----:B------:R-:W-:Y:S04]  /*bb60*/  STL [R1+0x234], R0 ;  /* 0x0002340001007387 */ /* 0x000fe80000100800 */
[----:B0-----:R-:W2:Y:S04]  /*bb70*/  LDL R3, [R1+0xf0] ;  /* 0x0000f00001037983 */ /* 0x001ea80000100800 */
[----:B--2---:R0:W-:Y:S04]  /*bb80*/  STL [R1+0x1560], R3 ;  /* 0x0015600301007387 */ /* 0x0041e80000100800 */
[----:B------:R-:W2:Y:S04]  /*bb90*/  LDL R25, [R1+0xe8] ;  /* 0x0000e80001197983 */ /* 0x000ea80000100800 */
[----:B------:R-:W3:Y:S04]  /*bba0*/  LDL R23, [R1+0xe4] ;  /* 0x0000e40001177983 */ /* 0x000ee80000100800 */
[----:B0-----:R-:W4:Y:S04]  /*bbb0*/  LDL R3, [R1+0xf4] ;  /* 0x0000f40001037983 */ /* 0x001f280000100800 */
[----:B------:R-:W5:Y:S04]  /*bbc0*/  LDL R21, [R1+0xe0] ;  /* 0x0000e00001157983 */ /* 0x000f680000100800 */
[----:B------:R-:W3:Y:S04]  /*bbd0*/  LDL R19, [R1+0xdc] ;  /* 0x0000dc0001137983 */ /* 0x000ee80000100800 */
        /* <DEDUP_REMOVED lines=23> */
[----:B------:R-:W3:Y:S01]  /*bd50*/  LDL R29, [R1+0x7c] ;  /* 0x00007c00011d7983 */ /* 0x000ee20000100800 */
[----:B----4-:R-:W-:-:S05]  /*bd60*/  SHF.R.S32.HI R3, RZ, 0x1f, R3 ;  /* 0x0000001fff037819 */ /* 0x010fca0000011403 */
[----:B------:R0:W-:Y:S04]  /*bd70*/  STL [R1+0x230], R3 ;  /* 0x0002300301007387 */ /* 0x0001e80000100800 */
[----:B0-----:R-:W4:Y:S02]  /*bd80*/  LDL.LU R3, [R1+0x1560] ;  /* 0x0015600001037983 */ /* 0x001f240000300800 */
[----:B----4-:R-:W-:-:S05]  /*bd90*/  SHF.R.S32.HI R3, RZ, 0x1f, R3 ;  /* 0x0000001fff037819 */ /* 0x010fca0000011403 */
[----:B------:R0:W-:Y:S04]  /*bda0*/  STL [R1+0x22c], R3 ;  /* 0x00022c0301007387 */ /* 0x0001e80000100800 */
[----:B0-----:R-:W4:Y:S01]  /*bdb0*/  LDL.LU R3, [R1+0x155c] ;  /* 0x00155c0001037983 */ /* 0x001f220000300800 */
[----:B--2---:R-:W-:Y:S02]  /*bdc0*/  SHF.R.S32.HI R25, RZ, 0x1f, R25 ;  /* 0x0000001fff197819 */ /* 0x004fe40000011419 */
[----:B-----5:R-:W-:Y:S02]  /*bdd0*/  SHF.R.S32.HI R21, RZ, 0x1f, R21 ;  /* 0x0000001fff157819 */ /* 0x020fe40000011415 */
[----:B---3--:R-:W-:Y:S02]  /*bde0*/  SHF.R.S32.HI R19, RZ, 0x1f, R19 ;  /* 0x0000001fff137819 */ /* 0x008fe40000011413 */
[----:B------:R-:W-:-:S02]  /*bdf0*/  SHF.R.S32.HI R16, RZ, 0x1f, R16 ;  /* 0x0000001fff107819 */ /* 0x000fc40000011410 */
[----:B------:R-:W-:Y:S02]  /*be00*/  SHF.R.S32.HI R14, RZ, 0x1f, R14 ;  /* 0x0000001fff0e7819 */ /* 0x000fe4000001140e */
[----:B------:R-:W-:Y:S02]  /*be10*/  SHF.R.S32.HI R10, RZ, 0x1f, R10 ;  /* 0x0000001fff0a7819 */ /* 0x000fe4000001140a */
[----:B------:R-:W-:Y:S02]  /*be20*/  SHF.R.S32.HI R8, RZ, 0x1f, R8 ;  /* 0x0000001fff087819 */ /* 0x000fe40000011408 */
[----:B----4-:R-:W-:-:S05]  /*be30*/  SHF.R.S32.HI R3, RZ, 0x1f, R3 ;  /* 0x0000001fff037819 */ /* 0x010fca0000011403 */
[----:B------:R0:W-:Y:S04]  /*be40*/  STL [R1+0x228], R3 ;  /* 0x0002280301007387 */ /* 0x0001e80000100800 */
[----:B------:R-:W-:Y:S01]  /*be50*/  STL [R1+0x224], R25 ;  /* 0x0002241901007387 */ /* 0x000fe20000100800 */
[----:B0-----:R-:W-:-:S05]  /*be60*/  SHF.R.S32.HI R3, RZ, 0x1f, R23 ;  /* 0x0000001fff037819 */ /* 0x001fca0000011417 */
[----:B------:R0:W-:Y:S04]  /*be70*/  STL [R1+0x220], R3 ;  /* 0x0002200301007387 */ /* 0x0001e80000100800 */
[----:B------:R-:W-:Y:S01]  /*be80*/  STL [R1+0x21c], R21 ;  /* 0x00021c1501007387 */ /* 0x000fe20000100800 */
[----:B0-----:R-:W-:-:S03]  /*be90*/  SHF.R.S32.HI R3, RZ, 0x1f, R18 ;  /* 0x0000001fff037819 */ /* 0x001fc60000011412 */
[----:B------:R-:W-:Y:S04]  /*bea0*/  STL [R1+0x218], R19 ;  /* 0x0002181301007387 */ /* 0x000fe80000100800 */
[----:B------:R0:W-:Y:S04]  /*beb0*/  STL [R1+0x214], R3 ;  /* 0x0002140301007387 */ /* 0x0001e80000100800 */
[----:B------:R-:W-:Y:S01]  /*bec0*/  STL [R1+0x210], R16 ;  /* 0x0002101001007387 */ /* 0x000fe20000100800 */
[----:B0-----:R-:W-:-:S03]  /*bed0*/  SHF.R.S32.HI R3, RZ, 0x1f, R12 ;  /* 0x0000001fff037819 */ /* 0x001fc6000001140c */
[----:B------:R-:W-:Y:S04]  /*bee0*/  STL [R1+0x20c], R14 ;  /* 0x00020c0e01007387 */ /* 0x000fe80000100800 */
[----:B------:R0:W-:Y:S04]  /*bef0*/  STL [R1+0x208], R3 ;  /* 0x0002080301007387 */ /* 0x0001e80000100800 */
[----:B------:R-:W-:Y:S01]  /*bf00*/  STL [R1+0x204], R10 ;  /* 0x0002040a01007387 */ /* 0x000fe20000100800 */
[----:B0-----:R-:W-:-:S03]  /*bf10*/  SHF.R.S32.HI R3, RZ, 0x1f, R6 ;  /* 0x0000001fff037819 */ /* 0x001fc60000011406 */
[----:B------:R-:W-:Y:S01]  /*bf20*/  STL [R1+0x200], R8 ;  /* 0x0002000801007387 */ /* 0x000fe20000100800 */
[----:B------:R-:W-:Y:S02]  /*bf30*/  SHF.R.S32.HI R6, RZ, 0x1f, R4 ;  /* 0x0000001fff067819 */ /* 0x000fe40000011404 */
[----:B------:R-:W-:Y:S01]  /*bf40*/  SHF.R.S32.HI R4, RZ, 0x1f, R2 ;  /* 0x0000001fff047819 */ /* 0x000fe20000011402 */
[----:B------:R0:W-:Y:S01]  /*bf50*/  STL [R1+0x1fc], R3 ;  /* 0x0001fc0301007387 */ /* 0x0001e20000100800 */
[----:B------:R-:W-:-:S03]  /*bf60*/  SHF.R.S32.HI R2, RZ, 0x1f, R24 ;  /* 0x0000001fff027819 */ /* 0x000fc60000011418 */
[----:B------:R-:W-:Y:S01]  /*bf70*/  STL [R1+0x1f8], R6 ;  /* 0x0001f80601007387 */ /* 0x000fe20000100800 */
[----:B0-----:R-:W-:-:S03]  /*bf80*/  SHF.R.S32.HI R3, RZ, 0x1f, R27 ;  /* 0x0000001fff037819 */ /* 0x001fc6000001141b */
[----:B------:R0:W-:Y:S04]  /*bf90*/  STL [R1+0x1f4], R4 ;  /* 0x0001f40401007387 */ /* 0x0001e80000100800 */
[----:B------:R1:W-:Y:S01]  /*bfa0*/  STL [R1+0x1f0], R3 ;  /* 0x0001f00301007387 */ /* 0x0003e20000100800 */
[----:B0-----:R-:W-:-:S03]  /*bfb0*/  SHF.R.S32.HI R4, RZ, 0x1f, R20 ;  /* 0x0000001fff047819 */ /* 0x001fc60000011414 */
[----:B------:R0:W-:Y:S01]  /*bfc0*/  STL [R1+0x1ec], R2 ;  /* 0x0001ec0201007387 */ /* 0x0001e20000100800 */
[----:B-1----:R-:W-:-:S03]  /*bfd0*/  SHF.R.S32.HI R3, RZ, 0x1f, R17 ;  /* 0x0000001fff037819 */ /* 0x002fc60000011411 */
[----:B------:R1:W-:Y:S04]  /*bfe0*/  STL [R1+0x1e8], R4 ;  /* 0x0001e80401007387 */ /* 0x0003e80000100800 */
[----:B------:R2:W-:Y:S01]  /*bff0*/  STL [R1+0x1e4], R3 ;  /* 0x0001e40301007387 */ /* 0x0005e20000100800 */
[----:B0-----:R-:W-:Y:S02]  /*c000*/  SHF.R.S32.HI R2, RZ, 0x1f, R13 ;  /* 0x0000001fff027819 */ /* 0x001fe4000001140d */
[----:B-1----:R-:W-:-:S03]  /*c010*/  SHF.R.S32.HI R4, RZ, 0x1f, R9 ;  /* 0x0000001fff047819 */ /* 0x002fc60000011409 */
[----:B------:R0:W-:Y:S01]  /*c020*/  STL [R1+0x1e0], R2 ;  /* 0x0001e00201007387 */ /* 0x0001e20000100800 */
[----:B--2---:R-:W-:-:S03]  /*c030*/  SHF.R.S32.HI R3, RZ, 0x1f, R5 ;  /* 0x0000001fff037819 */ /* 0x004fc60000011405 */
        /* <DEDUP_REMOVED lines=11> */
[----:B--2---:R-:W-:-:S03]  /*c0f0*/  SHF.R.S32.HI R3, RZ, 0x1f, R11 ;  /* 0x0000001fff037819 */ /* 0x004fc6000001140b */
[----:B------:R-:W-:Y:S04]  /*c100*/  STL [R1+0x1c4], R0 ;  /* 0x0001c40001007387 */ /* 0x000fe80000100800 */
[----:B------:R0:W-:Y:S04]  /*c110*/  STL [R1+0x1c0], R3 ;  /* 0x0001c00301007387 */ /* 0x0001e80000100800 */
[----:B0-----:R-:W2:Y:S01]  /*c120*/  LDL R3, [R1+0x70] ;  /* 0x0000700001037983 */ /* 0x001ea20000100800 */
[----:B------:R-:W-:Y:S02]  /*c130*/  SHF.R.S32.HI R2, RZ, 0x1f, R28 ;  /* 0x0000001fff027819 */ /* 0x000fe4000001141c */
[----:B------:R-:W-:-:S03]  /*c140*/  SHF.R.S32.HI R0, RZ, 0x1f, R29 ;  /* 0x0000001fff007819 */ /* 0x000fc6000001141d */
[----:B------:R-:W-:Y:S04]  /*c150*/  STL [R1+0x1bc], R2 ;  /* 0x0001bc0201007387 */ /* 0x000fe80000100800 */
[----:B--2---:R0:W-:Y:S04]  /*c160*/  STL [R1+0x1554], R3 ;  /* 0x0015540301007387 */ /* 0x0041e80000100800 */
[----:B------:R-:W-:Y:S04]  /*c170*/  STL [R1+0x1b8], R0 ;  /* 0x0001b80001007387 */ /* 0x000fe80000100800 */
[----:B0-----:R-:W2:Y:S04]  /*c180*/  LDL R3, [R1+0x74] ;  /* 0x0000740001037983 */ /* 0x001ea80000100800 */
[----:B--2---:R0:W-:Y:S04]  /*c190*/  STL [R1+0x1558], R3 ;  /* 0x0015580301007387 */ /* 0x0041e80000100800 */
[----:B------:R-:W2:Y:S04]  /*c1a0*/  LDL R25, [R1+0x6c] ;  /* 0x00006c0001197983 */ /* 0x000ea80000100800 */
[----:B------:R-:W3:Y:S04]  /*c1b0*/  LDL R23, [R1+0x68] ;  /* 0x0000680001177983 */ /* 0x000ee80000100800 */
[----:B0-----:R-:W4:Y:S04]  /*c1c0*/  LDL R3, [R1+0x78] ;  /* 0x0000780001037983 */ /* 0x001f280000100800 */
[----:B------:R-:W5:Y:S04]  /*c1d0*/  LDL R21, [R1+0x64] ;  /* 0x0000640001157983 */ /* 0x000f680000100800 */
        /* <DEDUP_REMOVED lines=24> */
[----:B------:R-:W5:Y:S01]  /*c360*/  LDL R28, [R1] ;  /* 0x00000000011c7983 */ /* 0x000f620000100800 */
[----:B----4-:R-:W-:-:S05]  /*c370*/  SHF.R.S32.HI R3, RZ, 0x1f, R3 ;  /* 0x0000001fff037819 */ /* 0x010fca0000011403 */
[----:B------:R0:W-:Y:S04]  /*c380*/  STL [R1+0x1b4], R3 ;  /* 0x0001b40301007387 */ /* 0x0001e80000100800 */
[----:B0-----:R-:W4:Y:S02]  /*c390*/  LDL.LU R3, [R1+0x1558] ;  /* 0x0015580001037983 */ /* 0x001f240000300800 */
[----:B----4-:R-:W-:-:S05]  /*c3a0*/  SHF.R.S32.HI R3, RZ, 0x1f, R3 ;  /* 0x0000001fff037819 */ /* 0x010fca0000011403 */
[----:B------:R0:W-:Y:S04]  /*c3b0*/  STL [R1+0x1b0], R3 ;  /* 0x0001b00301007387 */ /* 0x0001e80000100800 */
[----:B0-----:R-:W4:Y:S01]  /*c3c0*/  LDL.LU R3, [R1+0x1554] ;  /* 0x0015540001037983 */ /* 0x001f220000300800 */
[----:B--2---:R-:W-:Y:S02]  /*c3d0*/  SHF.R.S32.HI R25, RZ, 0x1f, R25 ;  /* 0x0000001fff197819 */ /* 0x004fe40000011419 */
[----:B---3--:R-:W-:Y:S02]  /*c3e0*/  SHF.R.S32.HI R23, RZ, 0x1f, R23 ;  /* 0x0000001fff177819 */ /* 0x008fe40000011417 */
[----:B-----5:R-:W-:Y:S02]  /*c3f0*/  SHF.R.S32.HI R21, RZ, 0x1f, R21 ;  /* 0x0000001fff157819 */ /* 0x020fe40000011415 */
[----:B------:R-:W-:-:S02]  /*c400*/  SHF.R.S32.HI R19, RZ, 0x1f, R19 ;  /* 0x0000001fff137819 */ /* 0x000fc40000011413 */
[----:B------:R-:W-:Y:S02]  /*c410*/  SHF.R.S32.HI R18, RZ, 0x1f, R18 ;  /* 0x0000001fff127819 */ /* 0x000fe40000011412 */
[----:B------:R-:W-:Y:S02]  /*c420*/  SHF.R.S32.HI R16, RZ, 0x1f, R16 ;  /* 0x0000001fff107819 */ /* 0x000fe40000011410 */
[----:B------:R-:W-:Y:S02]  /*c430*/  SHF.R.S32.HI R14, RZ, 0x1f, R14 ;  /* 0x0000001fff0e7819 */ /* 0x000fe4000001140e */
[----:B------:R-:W-:Y:S02]  /*c440*/  SHF.R.S32.HI R12, RZ, 0x1f, R12 ;  /* 0x0000001fff0c7819 */ /* 0x000fe4000001140c */
[----:B------:R-:W-:Y:S02]  /*c450*/  SHF.R.S32.HI R10, RZ, 0x1f, R10 ;  /* 0x0000001fff0a7819 */ /* 0x000fe4000001140a */
        /* <DEDUP_REMOVED lines=18> */
[----:B----4-:R-:W-:-:S05]  /*c580*/  SHF.R.S32.HI R3, RZ, 0x1f, R3 ;  /* 0x0000001fff037819 */ /* 0x010fca0000011403 */
[----:B------:R0:W-:Y:S04]  /*c590*/  STL [R1+0x1ac], R3 ;  /* 0x0001ac0301007387 */ /* 0x0001e80000100800 */
[----:B0-----:R-:W2:Y:S04]  /*c5a0*/  LDL.LU R3, [R1+0x1550] ;  /* 0x0015500001037983 */ /* 0x001ea80000300800 */
[----:B------:R0:W-:Y:S04]  /*c5b0*/  STL [R1+0x1a8], R25 ;  /* 0x0001a81901007387 */ /* 0x0001e80000100800 */
[----:B0-----:R-:W3:Y:S04]  /*c5c0*/  LDL.LU R25, [R1+0x154c] ;  /* 0x00154c0001197983 */ /* 0x001ee80000300800 */
[----:B------:R0:W-:Y:S04]  /*c5d0*/  STL [R1+0x1a4], R23 ;  /* 0x0001a41701007387 */ /* 0x0001e80000100800 */
[----:B0-----:R-:W4:Y:S04]  /*c5e0*/  LDL.LU R23, [R1+0x1548] ;  /* 0x0015480001177983 */ /* 0x001f280000300800 */
[----:B------:R0:W-:Y:S04]  /*c5f0*/  STL [R1+0x1a0], R21 ;  /* 0x0001a01501007387 */ /* 0x0001e80000100800 */
[----:B0-----:R-:W5:Y:S04]  /*c600*/  LDL.LU R21, [R1+0x1544] ;  /* 0x0015440001157983 */ /* 0x001f680000300800 */
        /* <DEDUP_REMOVED lines=47> */
[----:B0-----:R-:W5:Y:S01]  /*c900*/  LDL.LU R29, [R1+0x14e4] ;  /* 0x0014e400011d7983 */ /* 0x001f620000300800 */
[----:B------:R-:W-:-:S05]  /*c910*/  SHF.R.S32.HI R28, RZ, 0x1f, R28 ;  /* 0x0000001fff1c7819 */ /* 0x000fca000001141c */
[----:B------:R5:W-:Y:S02]  /*c920*/  STL [R1+0x13c], R28 ;  /* 0x00013c1c01007387 */ /* 0x000be40000100800 */
[----:B-----5:R-:W-:-:S05]  /*c930*/  SHF.R.S32.HI R28, RZ, 0x1f, R29 ;  /* 0x0000001fff1c7819 */ /* 0x020fca000001141d */
[----:B------:R0:W-:Y:S04]  /*c940*/  STL [R1+0x280], R28 ;  /* 0x0002801c01007387 */ /* 0x0001e80000100800 */
[----:B0-----:R-:W5:Y:S04]  /*c950*/  LDL.LU R28, [R1+0x14e0] ;  /* 0x0014e000011c7983 */ /* 0x001f680000300800 */
[----:B------:R5:W-:Y:S02]  /*c960*/  STL [R1+0x14bc], R29 ;  /* 0x0014bc1d01007387 */ /* 0x000be40000100800 */
[----:B-----5:R-:W-:-:S02]  /*c970*/  SHF.R.S32.HI R29, RZ, 0x1f, R28 ;  /* 0x0000001fff1d7819 */ /* 0x020fc4000001141c */
[----:B------:R0:W-:Y:S04]  /*c980*/  STL [R1+0x14b8], R28 ;  /* 0x0014b81c01007387 */ /* 0x0001e80000100800 */
[----:B------:R-:W-:Y:S04]  /*c990*/  STL [R1+0x284], R29 ;  /* 0x0002841d01007387 */ /* 0x000fe80000100800 */
[----:B----4-:R3:W-:Y:S01]  /*c9a0*/  STL [R1+0x14b0], R11 ;  /* 0x0014b00b01007387 */ /* 0x0107e20000100800 */
[----:B0-----:R-:W-:-:S05]  /*c9b0*/  SHF.R.S32.HI R28, RZ, 0x1f, R11 ;  /* 0x0000001fff1c7819 */ /* 0x001fca000001140b */
[----:B------:R-:W-:Y:S01]  /*c9c0*/  STL [R1+0x288], R28 ;  /* 0x0002881c01007387 */ /* 0x000fe20000100800 */
[----:B---3--:R-:W-:-:S03]  /*c9d0*/  SHF.R.S32.HI R11, RZ, 0x1f, R26 ;  /* 0x0000001fff0b7819 */ /* 0x008fc6000001141a */
[----:B------:R2:W-:Y:S04]  /*c9e0*/  STL [R1+0x14b4], R26 ;  /* 0x0014b41a01007387 */ /* 0x0005e80000100800 */
[----:B------:R0:W-:Y:S01]  /*c9f0*/  STL [R1+0x28c], R11 ;  /* 0x00028c0b01007387 */ /* 0x0001e20000100800 */
[----:B--2---:R-:W-:-:S03]  /*ca00*/  SHF.R.S32.HI R26, RZ, 0x1f, R7 ;  /* 0x0000001fff1a7819 */ /* 0x004fc60000011407 */
[----:B------:R1:W-:Y:S01]  /*ca10*/  STL [R1+0x14c0], R7 ;  /* 0x0014c00701007387 */ /* 0x0003e20000100800 */
[----:B0-----:R-:W-:-:S03]  /*ca20*/  SHF.R.S32.HI R11, RZ, 0x1f, R15 ;  /* 0x0000001fff0b7819 */ /* 0x001fc6000001140f */
[----:B------:R0:W-:Y:S04]  /*ca30*/  STL [R1+0x290], R26 ;  /* 0x0002901a01007387 */ /* 0x0001e80000100800 */
[----:B------:R2:W-:Y:S01]  /*ca40*/  STL [R1+0x14a4], R15 ;  /* 0x0014a40f01007387 */ /* 0x0005e20000100800 */
[----:B-1----:R-:W-:-:S03]  /*ca50*/  SHF.R.S32.HI R7, RZ, 0x1f, R22 ;  /* 0x0000001fff077819 */ /* 0x002fc60000011416 */
[----:B------:R-:W-:Y:S04]  /*ca60*/  STL [R1+0x294], R11 ;  /* 0x0002940b01007387 */ /* 0x000fe80000100800 */
[----:B0-----:R-:W3:Y:S04]  /*ca70*/  LDL R26, [R1+0x4d8] ;  /* 0x0004d800011a7983 */ /* 0x001ee80000100800 */
[----:B--2---:R-:W2:Y:S04]  /*ca80*/  LDL R15, [R1+0x328] ;  /* 0x00032800010f7983 */ /* 0x004ea80000100800 */
[----:B------:R0:W-:Y:S04]  /*ca90*/  STL [R1+0x298], R7 ;  /* 0x0002980701007387 */ /* 0x0001e80000100800 */
[----:B------:R1:W-:Y:S01]  /*caa0*/  STL [R1+0x14a0], R22 ;  /* 0x0014a01601007387 */ /* 0x0003e20000100800 */
[----:B0-----:R-:W-:-:S03]  /*cab0*/  SHF.R.S32.HI R7, RZ, 0x1f, R0 ;  /* 0x0000001fff077819 */ /* 0x001fc60000011400 */
[----:B-1----:R-:W4:Y:S04]  /*cac0*/  LDL R22, [R1+0x324] ;  /* 0x0003240001167983 */ /* 0x002f280000100800 */
[----:B------:R0:W-:Y:S04]  /*cad0*/  STL [R1+0x14a8], R0 ;  /* 0x0014a80001007387 */ /* 0x0001e80000100800 */
[----:B------:R-:W-:Y:S04]  /*cae0*/  STL [R1+0x29c], R7 ;  /* 0x00029c0701007387 */ /* 0x000fe80000100800 */
[----:B------:R1:W-:Y:S01]  /*caf0*/  STL [R1+0x14ac], R5 ;  /* 0x0014ac0501007387 */ /* 0x0003e20000100800 */
[----:B0-----:R-:W-:-:S05]  /*cb00*/  SHF.R.S32.HI R0, RZ, 0x1f, R5 ;  /* 0x0000001fff007819 */ /* 0x001fca0000011405 */
[----:B------:R0:W-:Y:S01]  /*cb10*/  STL [R1+0x2a0], R0 ;  /* 0x0002a00001007387 */ /* 0x0001e20000100800 */
[----:B-1----:R-:W-:-:S03]  /*cb20*/  SHF.R.S32.HI R5, RZ, 0x1f, R9 ;  /* 0x0000001fff057819 */ /* 0x002fc60000011409 */
[----:B------:R-:W-:Y:S04]  /*cb30*/  STL [R1+0x149c], R9 ;  /* 0x00149c0901007387 */ /* 0x000fe80000100800 */
[----:B------:R1:W-:Y:S01]  /*cb40*/  STL [R1+0x2a4], R5 ;  /* 0x0002a40501007387 */ /* 0x0003e20000100800 */
[----:B0-----:R-:W-:-:S03]  /*cb50*/  SHF.R.S32.HI R0, RZ, 0x1f, R13 ;  /* 0x0000001fff007819 */ /* 0x001fc6000001140d */
[----:B------:R0:W-:Y:S01]  /*cb60*/  STL [R1+0x1498], R13 ;  /* 0x0014980d01007387 */ /* 0x0001e20000100800 */
[----:B-1----:R-:W-:-:S03]  /*cb70*/  SHF.R.S32.HI R5, RZ, 0x1f, R17 ;  /* 0x0000001fff057819 */ /* 0x002fc60000011411 */
[----:B0-----:R-:W5:Y:S04]  /*cb80*/  LDL R13, [R1+0x4d4] ;  /* 0x0004d400010d7983 */ /* 0x001f680000100800 */
[----:B------:R0:W-:Y:S04]  /*cb90*/  STL [R1+0x2a8], R0 ;  /* 0x0002a80001007387 */ /* 0x0001e80000100800 */
[----:B------:R-:W-:Y:S04]  /*cba0*/  STL [R1+0x14c4], R17 ;  /* 0x0014c41101007387 */ /* 0x000fe80000100800 */
[----:B------:R1:W-:Y:S01]  /*cbb0*/  STL [R1+0x2ac], R5 ;  /* 0x0002ac0501007387 */ /* 0x0003e20000100800 */
[----:B0-----:R-:W-:-:S03]  /*cbc0*/  SHF.R.S32.HI R0, RZ, 0x1f, R20 ;  /* 0x0000001fff007819 */ /* 0x001fc60000011414 */
[----:B------:R-:W-:Y:S04]  /*cbd0*/  STL [R1+0x1494], R20 ;  /* 0x0014941401007387 */ /* 0x000fe80000100800 */
[----:B------:R0:W-:Y:S01]  /*cbe0*/  STL [R1+0x2b0], R0 ;  /* 0x0002b00001007387 */ /* 0x0001e20000100800 */
[----:B-1----:R-:W-:-:S03]  /*cbf0*/  SHF.R.S32.HI R5, RZ, 0x1f, R24 ;  /* 0x0000001fff057819 */ /* 0x002fc60000011418 */
[----:B------:R1:W-:Y:S04]  /*cc00*/  STL [R1+0x14c8], R24 ;  /* 0x0014c81801007387 */ /* 0x0003e80000100800 */
[----:B------:R-:W-:Y:S01]  /*cc10*/  STL [R1+0x2b4], R5 ;  /* 0x0002b40501007387 */ /* 0x000fe20000100800 */
[----:B0-----:R-:W-:-:S03]  /*cc20*/  SHF.R.S32.HI R0, RZ, 0x1f, R27 ;  /* 0x0000001fff007819 */ /* 0x001fc6000001141b */
[----:B-1----:R-:W4:Y:S04]  /*cc30*/  LDL.LU R24, [R1+0x138] ;  /* 0x0001380001187983 */ /* 0x002f280000300800 */
[----:B------:R0:W-:Y:S04]  /*cc40*/  STL [R1+0x14cc], R27 ;  /* 0x0014cc1b01007387 */ /* 0x0001e80000100800 */
[----:B------:R1:W-:Y:S04]  /*cc50*/  STL [R1+0x2b8], R0 ;  /* 0x0002b80001007387 */ /* 0x0003e80000100800 */
[----:B0-----:R-:W5:Y:S01]  /*cc60*/  LDL.LU R27, [R1+0x27c] ;  /* 0x00027c00011b7983 */ /* 0x001f620000300800 */
[----:B-1----:R-:W-:-:S03]  /*cc70*/  SHF.R.S32.HI R0, RZ, 0x1f, R2 ;  /* 0x0000001fff007819 */ /* 0x002fc60000011402 */
[----:B------:R-:W2:Y:S04]  /*cc80*/  LDL.LU R20, [R1+0x278] ;  /* 0x0002780001147983 */ /* 0x000ea80000300800 */
[----:B------:R-:W-:Y:S04]  /*cc90*/  STL [R1+0x14d0], R2 ;  /* 0x0014d00201007387 */ /* 0x000fe80000100800 */
[----:B------:R0:W-:Y:S04]  /*cca0*/  STL [R1+0x2bc], R0 ;  /* 0x0002bc0001007387 */ /* 0x0001e80000100800 */
[----:B------:R-:W2:Y:S01]  /*ccb0*/  LDL.LU R11, [R1+0x134] ;  /* 0x00013400010b7983 */ /* 0x000ea20000300800 */
[----:B0-----:R-:W-:-:S03]  /*ccc0*/  SHF.R.S32.HI R0, RZ, 0x1f, R4 ;  /* 0x0000001fff007819 */ /* 0x001fc60000011404 */
[----:B------:R-:W-:Y:S04]  /*ccd0*/  STL [R1+0x14d4], R4 ;  /* 0x0014d40401007387 */ /* 0x000fe80000100800 */
[----:B------:R0:W-:Y:S04]  /*cce0*/  STL [R1+0x2c0], R0 ;  /* 0x0002c00001007387 */ /* 0x0001e80000100800 */
[----:B------:R-:W2:Y:S01]  /*ccf0*/  LDL.LU R2, [R1+0x274] ;  /* 0x0002740001027983 */ /* 0x000ea20000300800 */
[----:B0-----:R-:W-:-:S03]  /*cd00*/  SHF.R.S32.HI R0, RZ, 0x1f, R6 ;  /* 0x0000001fff007819 */ /* 0x001fc60000011406 */
[----:B------:R-:W-:Y:S04]  /*cd10*/  STL [R1+0x14d8], R6 ;  /* 0x0014d80601007387 */ /* 0x000fe80000100800 */
[----:B------:R0:W-:Y:S04]  /*cd20*/  STL [R1+0x2c4], R0 ;  /* 0x0002c40001007387 */ /* 0x0001e80000100800 */
[----:B------:R-:W2:Y:S01]  /*cd30*/  LDL.LU R17, [R1+0x130] ;  /* 0x0001300001117983 */ /* 0x000ea20000300800 */
[----:B------:R-:W-:Y:S02]  /*cd40*/  SHF.R.S32.HI R4, RZ, 0x1f, R10 ;  /* 0x0000001fff047819 */ /* 0x000fe4000001140a */
[----:B0-----:R-:W-:Y:S01]  /*cd50*/  SHF.R.S32.HI R0, RZ, 0x1f, R8 ;  /* 0x0000001fff007819 */ /* 0x001fe20000011408 */
[----:B------:R-:W-:Y:S04]  /*cd60*/  STL [R1+0x14dc], R8 ;  /* 0x0014dc0801007387 */ /* 0x000fe80000100800 */
[----:B------:R0:W-:Y:S04]  /*cd70*/  STL [R1+0x2c8], R0 ;  /* 0x0002c80001007387 */ /* 0x0001e80000100800 */
[----:B------:R-:W2:Y:S01]  /*cd80*/  LDL.LU R9, [R1+0x270] ;  /* 0x0002700001097983 */ /* 0x000ea20000300800 */
[----:B0-----:R-:W-:-:S03]  /*cd90*/  SHF.R.S32.HI R0, RZ, 0x1f, R12 ;  /* 0x0000001fff007819 */ /* 0x001fc6000001140c */
[----:B------:R0:W-:Y:S04]  /*cda0*/  STL [R1+0x2cc], R4 ;  /* 0x0002cc0401007387 */ /* 0x0001e80000100800 */
[----:B------:R1:W-:Y:S04]  /*cdb0*/  STL [R1+0x2d0], R0 ;  /* 0x0002d00001007387 */ /* 0x0003e80000100800 */
[----:B------:R-:W2:Y:S01]  /*cdc0*/  LDL.LU R5, [R1+0x12c] ;  /* 0x00012c0001057983 */ /* 0x000ea20000300800 */
[----:B0-----:R-:W-:Y:S02]  /*cdd0*/  SHF.R.S32.HI R4, RZ, 0x1f, R14 ;  /* 0x0000001fff047819 */ /* 0x001fe4000001140e */
[----:B-1----:R-:W-:-:S03]  /*cde0*/  SHF.R.S32.HI R0, RZ, 0x1f, R16 ;  /* 0x0000001fff007819 */ /* 0x002fc60000011410 */
[----:B------:R0:W-:Y:S01]  /*cdf0*/  STL [R1+0x2d4], R4 ;  /* 0x0002d40401007387 */ /* 0x0001e20000100800 */
[----:B------:R-:W-:-:S03]  /*ce00*/  SHF.R.S32.HI R6, RZ, 0x1f, R18 ;  /* 0x0000001fff067819 */ /* 0x000fc60000011412 */
[----:B------:R1:W-:Y:S01]  /*ce10*/  STL [R1+0x2d8], R0 ;  /* 0x0002d80001007387 */ /* 0x0003e20000100800 */
[----:B0-----:R-:W-:-:S03]  /*ce20*/  SHF.R.S32.HI R4, RZ, 0x1f, R19 ;  /* 0x0000001fff047819 */ /* 0x001fc60000011413 */
[----:B-1----:R-:W2:Y:S04]  /*ce30*/  LDL.LU R0, [R1+0x26c] ;  /* 0x00026c0001007983 */ /* 0x002ea80000300800 */
[----:B------:R0:W-:Y:S04]  /*ce40*/  STL [R1+0x2dc], R6 ;  /* 0x0002dc0601007387 */ /* 0x0001e80000100800 */
[----:B------:R1:W-:Y:S04]  /*ce50*/  STL [R1+0x2e0], R4 ;  /* 0x0002e00401007387 */ /* 0x0003e80000100800 */
[----:B------:R-:W2:Y:S01]  /*ce60*/  LDL.LU R7, [R1+0x128] ;  /* 0x0001280001077983 */ /* 0x000ea20000300800 */
[----:B0-----:R-:W-:-:S02]  /*ce70*/  SHF.R.S32.HI R6, RZ, 0x1f, R21 ;  /* 0x0000001fff067819 */ /* 0x001fc40000011415 */
[----:B-1----:R-:W-:-:S03]  /*ce80*/  SHF.R.S32.HI R4, RZ, 0x1f, R23 ;  /* 0x0000001fff047819 */ /* 0x002fc60000011417 */
[----:B------:R0:W-:Y:S04]  /*ce90*/  STL [R1+0x2e4], R6 ;  /* 0x0002e40601007387 */ /* 0x0001e80000100800 */
[----:B------:R-:W2:Y:S01]  /*cea0*/  LDL.LU R28, [R1+0x268] ;  /* 0x00026800011c7983 */ /* 0x000ea20000300800 */
[----:B0-----:R-:W-:-:S03]  /*ceb0*/  SHF.R.S32.HI R6, RZ, 0x1f, R25 ;  /* 0x0000001fff067819 */ /* 0x001fc60000011419 */
[----:B------:R5:W-:Y:S04]  /*cec0*/  STL [R1+0x2e8], R4 ;  /* 0x0002e80401007387 */ /* 0x000be80000100800 */
[----:B------:R-:W-:Y:S04]  /*ced0*/  STL [R1+0x2ec], R6 ;  /* 0x0002ec0601007387 */ /* 0x000fe80000100800 */
[----:B------:R-:W2:Y:S01]  /*cee0*/  LDL.LU R29, [R1+0x124] ;  /* 0x00012400011d7983 */ /* 0x000ea20000300800 */
[----:B-----5:R-:W-:Y:S01]  /*cef0*/  IMAD.X R4, R27, 0x1, R13, P3 ;  /* 0x000000011b047824 */ /* 0x020fe200018e060d */
[----:B----4-:R-:W-:-:S04]  /*cf00*/  IADD3 R8, P3, R24, R22, RZ ;  /* 0x0000001618087210 */ /* 0x010fc80007f7e0ff */
[----:B------:R3:W-:Y:S04]  /*cf10*/  STL [R1+0xc10], R4 ;  /* 0x000c100401007387 */ /* 0x0007e80000100800 */
[----:B------:R-:W-:Y:S01]  /*cf20*/  STL [R1+0xc14], R8 ;  /* 0x000c140801007387 */ /* 0x000fe20000100800 */
[----:B---3--:R-:W-:Y:S01]  /*cf30*/  IMAD.X R4, R27, 0x1, R26, P2 ;  /* 0x000000011b047824 */ /* 0x008fe200010e061a */
[----:B--2---:R-:W-:Y:S02]  /*cf40*/  IADD3 R6, P2, R24, R15, RZ ;  /* 0x0000000f18067210 */ /* 0x004fe40007f5e0ff */
[----:B------:R-:W2:Y:S04]  /*cf50*/  LDL.LU R27, [R1+0x264] ;  /* 0x00026400011b7983 */ /* 0x000ea80000300800 */
[----:B------:R0:W-:Y:S04]  /*cf60*/  STL [R1+0xc0c], R4 ;  /* 0x000c0c0401007387 */ /* 0x0001e80000100800 */
[----:B------:R-:W-:Y:S04]  /*cf70*/  STL [R1+0xc04], R6 ;  /* 0x000c040601007387 */ /* 0x000fe80000100800 */
[----:B------:R-:W3:Y:S01]  /*cf80*/  LDL.LU R24, [R1+0x120] ;  /* 0x0001200001187983 */ /* 0x000ee20000300800 */
[----:B0-----:R-:W-:Y:S01]  /*cf90*/  IMAD.X R4, R20, 0x1, R13, P5 ;  /* 0x0000000114047824 */ /* 0x001fe200028e060d */
[----:B------:R-:W-:-:S04]  /*cfa0*/  IADD3 R8, P5, R11, R22, RZ ;  /* 0x000000160b087210 */ /* 0x000fc80007fbe0ff */
[----:B------:R0:W-:Y:S04]  /*cfb0*/  STL [R1+0xc00], R4 ;  /* 0x000c000401007387 */ /* 0x0001e80000100800 */
[----:B------:R-:W-:Y:S01]  /*cfc0*/  STL [R1+0xc08], R8 ;  /* 0x000c080801007387 */ /* 0x000fe20000100800 */
[----:B0-----:R-:W-:Y:S01]  /*cfd0*/  IMAD.X R4, R20, 0x1, R26, P4 ;  /* 0x0000000114047824 */ /* 0x001fe200020e061a */
[----:B------:R-:W-:Y:S02]  /*cfe0*/  IADD3 R6, P4, R11, R15, RZ ;  /* 0x0000000f0b067210 */ /* 0x000fe40007f9e0ff */
[----:B------:R-:W4:Y:S04]  /*cff0*/  LDL.LU R20, [R1+0x260] ;  /* 0x0002600001147983 */ /* 0x000f280000300800 */
[----:B------:R0:W-:Y:S04]  /*d000*/  STL [R1+0xbfc], R4 ;  /* 0x000bfc0401007387 */ /* 0x0001e80000100800 */
[----:B------:R-:W-:Y:S04]  /*d010*/  STL [R1+0xbf4], R6 ;  /* 0x000bf40601007387 */ /* 0x000fe80000100800 */
[----:B------:R-:W5:Y:S01]  /*d020*/  LDL.LU R11, [R1+0x11c] ;  /* 0x00011c00010b7983 */ /* 0x000f620000300800 */
[----:B0-----:R-:W-:Y:S01]  /*d030*/  IMAD.X R4, R2, 0x1, R13, P3 ;  /* 0x0000000102047824 */ /* 0x001fe200018e060d */
[----:B------:R-:W-:-:S04]  /*d040*/  IADD3 R8, P3, R17, R22, RZ ;  /* 0x0000001611087210 */ /* 0x000fc80007f7e0ff */
[----:B------:R0:W-:Y:S04]  /*d050*/  STL [R1+0xbf0], R4 ;  /* 0x000bf00401007387 */ /* 0x0001e80000100800 */
[----:B------:R-:W-:Y:S01]  /*d060*/  STL [R1+0xbf8], R8 ;  /* 0x000bf80801007387 */ /* 0x000fe20000100800 */
[----:B0-----:R-:W-:Y:S01]  /*d070*/  IMAD.X R4, R2, 0x1, R26, P2 ;  /* 0x0000000102047824 */ /* 0x001fe200010e061a */
[----:B------:R-:W-:Y:S02]  /*d080*/  IADD3 R6, P2, R17, R15, RZ ;  /* 0x0000000f11067210 */ /* 0x000fe40007f5e0ff */
[----:B------:R-:W5:Y:S04]  /*d090*/  LDL.LU R2, [R1+0x25c] ;  /* 0x00025c0001027983 */ /* 0x000f680000300800 */
[----:B------:R0:W-:Y:S04]  /*d0a0*/  STL [R1+0xbec], R4 ;  /* 0x000bec0401007387 */ /* 0x0001e80000100800 */
[----:B------:R1:W-:Y:S04]  /*d0b0*/  STL [R1+0xbe4], R6 ;  /* 0x000be40601007387 */ /* 0x0003e80000100800 */
[----:B------:R-:W5:Y:S01]  /*d0c0*/  LDL.LU R17, [R1+0x118] ;  /* 0x0001180001117983 */ /* 0x000f620000300800 */
[----:B0-----:R-:W-:Y:S01]  /*d0d0*/  IMAD.X R4, R9, 0x1, R13, P5 ;  /* 0x0000000109047824 */ /* 0x001fe200028e060d */
[----:B-1----:R-:W-:-:S04]  /*d0e0*/  IADD3 R6, P5, R5, R22, RZ ;  /* 0x0000001605067210 */ /* 0x002fc80007fbe0ff */
[----:B------:R0:W-:Y:S04]  /*d0f0*/  STL [R1+0xbe0], R4 ;  /* 0x000be00401007387 */ /* 0x0001e80000100800 */
[----:B------:R-:W-:Y:S01]  /*d100*/  STL [R1+0xbe8], R6 ;  /* 0x000be80601007387 */ /* 0x000fe20000100800 */
[----:B0-----:R-:W-:Y:S01]  /*d110*/  IMAD.X R4, R9, 0x1, R26, P4 ;  /* 0x0000000109047824 */ /* 0x001fe200020e061a */
[----:B------:R-:W-:Y:S02]  /*d120*/  IADD3 R5, P4, R5, R15, RZ ;  /* 0x0000000f05057210 */ /* 0x000fe40007f9e0ff */
[----:B------:R-:W5:Y:S04]  /*d130*/  LDL.LU R9, [R1+0x258] ;  /* 0x0002580001097983 */ /* 0x000f680000300800 */
[----:B------:R-:W-:Y:S04]  /*d140*/  STL [R1+0xbdc], R4 ;  /* 0x000bdc0401007387 */ /* 0x000fe80000100800 */
[----:B------:R0:W-:Y:S04]  /*d150*/  STL [R1+0xbd4], R5 ;  /* 0x000bd40501007387 */ /* 0x0001e80000100800 */
[----:B0-----:R-:W5:Y:S01]  /*d160*/  LDL.LU R5, [R1+0x114] ;  /* 0x0001140001057983 */ /* 0x001f620000300800 */
[----:B------:R-:W-:Y:S01]  /*d170*/  IMAD.X R4, R0, 0x1, R13, P3 ;  /* 0x0000000100047824 */ /* 0x000fe200018e060d */
[----:B------:R-:W-:-:S04]  /*d180*/  IADD3 R8, P3, R7, R22, RZ ;  /* 0x0000001607087210 */ /* 0x000fc80007f7e0ff */
[----:B------:R0:W-:Y:S04]  /*d190*/  STL [R1+0xbd0], R4 ;  /* 0x000bd00401007387 */ /* 0x0001e80000100800 */
[----:B------:R-:W-:Y:S01]  /*d1a0*/  STL [R1+0xbd8], R8 ;  /* 0x000bd80801007387 */ /* 0x000fe20000100800 */
[----:B0-----:R-:W-:Y:S01]  /*d1b0*/  IMAD.X R4, R0, 0x1, R26, P2 ;  /* 0x0000000100047824 */ /* 0x001fe200010e061a */
[----:B------:R-:W-:Y:S02]  /*d1c0*/  IADD3 R6, P2, R7, R15, RZ ;  /* 0x0000000f07067210 */ /* 0x000fe40007f5e0ff */
[----:B------:R-:W5:Y:S04]  /*d1d0*/  LDL.LU R0, [R1+0x254] ;  /* 0x0002540001007983 */ /* 0x000f680000300800 */
        /* <DEDUP_REMOVED lines=13> */
[----:B--2---:R-:W-:-:S05]  /*d2b0*/  IMAD.X R4, R27, 0x1, R13, P3 ;  /* 0x000000011b047824 */ /* 0x004fca00018e060d */
[----:B------:R0:W-:Y:S01]  /*d2c0*/  STL [R1+0xbb0], R4 ;  /* 0x000bb00401007387 */ /* 0x0001e20000100800 */
[C---:B---3--:R-:W-:Y:S01]  /*d2d0*/  IADD3 R8, P3, R24.reuse, R22, RZ ;  /* 0x0000001618087210 */ /* 0x048fe20007f7e0ff */
[----:B0-----:R-:W-:Y:S01]  /*d2e0*/  IMAD.X R4, R27, 0x1, R26, P2 ;  /* 0x000000011b047824 */ /* 0x001fe200010e061a */
[----:B------:R-:W-:-:S03]  /*d2f0*/  IADD3 R6, P2, R24, R15, RZ ;  /* 0x0000000f18067210 */ /* 0x000fc60007f5e0ff */
[----:B------:R-:W-:Y:S04]  /*d300*/  STL [R1+0xbb8], R8 ;  /* 0x000bb80801007387 */ /* 0x000fe80000100800 */
[----:B------:R-:W2:Y:S04]  /*d310*/  LDL.LU R27, [R1+0x24c] ;  /* 0x00024c00011b7983 */ /* 0x000ea80000300800 */
[----:B------:R4:W-:Y:S04]  /*d320*/  STL [R1+0xbac], R4 ;  /* 0x000bac0401007387 */ /* 0x0009e80000100800 */
[----:B------:R-:W-:Y:S04]  /*d330*/  STL [R1+0xba4], R6 ;  /* 0x000ba40601007387 */ /* 0x000fe80000100800 */
[----:B------:R-:W3:Y:S01]  /*d340*/  LDL.LU R24, [R1+0x108] ;  /* 0x0001080001187983 */ /* 0x000ee20000300800 */
[----:B----4-:R-:W-:-:S05]  /*d350*/  IMAD.X R4, R20, 0x1, R13, P5 ;  /* 0x0000000114047824 */ /* 0x010fca00028e060d */
[----:B------:R0:W-:Y:S01]  /*d360*/  STL [R1+0xba0], R4 ;  /* 0x000ba00401007387 */ /* 0x0001e20000100800 */
[----:B-----5:R-:W-:-:S05]  /*d370*/  IADD3 R8, P5, R11, R22, RZ ;  /* 0x000000160b087210 */ /* 0x020fca0007fbe0ff */
[----:B------:R-:W-:Y:S01]  /*d380*/  STL [R1+0xba8], R8 ;  /* 0x000ba80801007387 */ /* 0x000fe20000100800 */
[----:B0-----:R-:W-:Y:S01]  /*d390*/  IMAD.X R4, R20, 0x1, R26, P4 ;  /* 0x0000000114047824 */ /* 0x001fe200020e061a */
[----:B------:R-:W-:Y:S02]  /*d3a0*/  IADD3 R6, P4, R11, R15, RZ ;  /* 0x0000000f0b067210 */ /* 0x000fe40007f9e0ff */
[----:B------:R-:W4:Y:S04]  /*d3b0*/  LDL.LU R20, [R1+0x248] ;  /* 0x0002480001147983 */ /* 0x000f280000300800 */
[----:B------:R0:W-:Y:S04]  /*d3c0*/  STL [R1+0xb9c], R4 ;  /* 0x000b9c0401007387 */ /* 0x0001e80000100800 */
[----:B------:R-:W-:Y:S04]  /*d3d0*/  STL [R1+0xb94], R6 ;  /* 0x000b940601007387 */ /* 0x000fe80000100800 */
[----:B------:R-:W5:Y:S01]  /*d3e0*/  LDL.LU R11, [R1+0x104] ;  /* 0x00010400010b7983 */ /* 0x000f620000300800 */
[----:B0-----:R-:W-:-:S05]  /*d3f0*/  IMAD.X R4, R2, 0x1, R13, P3 ;  /* 0x0000000102047824 */ /* 0x001fca00018e060d */
[----:B------:R0:W-:Y:S01]  /*d400*/  STL [R1+0xb90], R4 ;  /* 0x000b900401007387 */ /* 0x0001e20000100800 */
[----:B------:R-:W-:-:S05]  /*d410*/  IADD3 R8, P3, R17, R22, RZ ;  /* 0x0000001611087210 */ /* 0x000fca0007f7e0ff */
[----:B------:R-:W-:Y:S01]  /*d420*/  STL [R1+0xb98], R8 ;  /* 0x000b980801007387 */ /* 0x000fe20000100800 */
[----:B0-----:R-:W-:Y:S01]  /*d430*/  IMAD.X R4, R2, 0x1, R26, P2 ;  /* 0x0000000102047824 */ /* 0x001fe200010e061a */
[----:B------:R-:W-:Y:S02]  /*d440*/  IADD3 R6, P2, R17, R15, RZ ;  /* 0x0000000f11067210 */ /* 0x000fe40007f5e0ff */
[----:B------:R-:W5:Y:S04]  /*d450*/  LDL.LU R2, [R1+0x244] ;  /* 0x0002440001027983 */ /* 0x000f680000300800 */
[----:B------:R0:W-:Y:S04]  /*d460*/  STL [R1+0xb8c], R4 ;  /* 0x000b8c0401007387 */ /* 0x0001e80000100800 */
[----:B------:R1:W-:Y:S04]  /*d470*/  STL [R1+0xb84], R6 ;  /* 0x000b840601007387 */ /* 0x0003e80000100800 */
[----:B------:R-:W5:Y:S01]  /*d480*/  LDL.LU R17, [R1+0x100] ;  /* 0x0001000001117983 */ /* 0x000f620000300800 */
[----:B0-----:R-:W-:-:S05]  /*d490*/  IMAD.X R4, R9, 0x1, R13, P5 ;  /* 0x0000000109047824 */ /* 0x001fca00028e060d */
[----:B------:R0:W-:Y:S01]  /*d4a0*/  STL [R1+0xb80], R4 ;  /* 0x000b800401007387 */ /* 0x0001e20000100800 */
[----:B-1----:R-:W-:Y:S01]  /*d4b0*/  IADD3 R6, P5, R5, R22, RZ ;  /* 0x0000001605067210 */ /* 0x002fe20007fbe0ff */
[----:B0-----:R-:W-:Y:S01]  /*d4c0*/  IMAD.X R4, R9, 0x1, R26, P4 ;  /* 0x0000000109047824 */ /* 0x001fe200020e061a */
[----:B------:R-:W-:-:S03]  /*d4d0*/  IADD3 R5, P4, R5, R15, RZ ;  /* 0x0000000f05057210 */ /* 0x000fc60007f9e0ff */
[----:B------:R-:W-:Y:S04]  /*d4e0*/  STL [R1+0xb88], R6 ;  /* 0x000b880601007387 */ /* 0x000fe80000100800 */
        /* <DEDUP_REMOVED lines=36> */
[C---:B-----5:R-:W-:Y:S01]  /*d730*/  IADD3 R8, P5, R11.reuse, R22, RZ ;  /* 0x000000160b087210 */ /* 0x060fe20007fbe0ff */
[----:B0-----:R-:W-:Y:S01]  /*d740*/  IMAD.X R4, R20, 0x1, R26, P4 ;  /* 0x0000000114047824 */ /* 0x001fe200020e061a */
[----:B------:R-:W-:-:S03]  /*d750*/  IADD3 R6, P4, R11, R15, RZ ;  /* 0x0000000f0b067210 */ /* 0x000fc60007f9e0ff */
[----:B------:R-:W-:Y:S04]  /*d760*/  STL [R1+0xb48], R8 ;  /* 0x000b480801007387 */ /* 0x000fe80000100800 */
        /* <DEDUP_REMOVED lines=72> */
[----:B------:R-:W-:Y:S04]  /*dbf0*/  STL [R1+0xac4], R6 ;  /* 0x000ac40601007387 */ /* 0x000fe80000100800 */
[----:B------:R-:W5:Y:S01]  /*dc00*/  LDL.LU R17, [R1+0xd0] ;  /* 0x0000d00001117983 */ /* 0x000f620000300800 */
[----:B0-----:R-:W-:-:S05]  /*dc10*/  IMAD.X R4, R9, 0x1, R13, P5 ;  /* 0x0000000109047824 */ /* 0x001fca00028e060d */
[----:B------:R0:W-:Y:S02]  /*dc20*/  STL [R1+0xac0], R4 ;  /* 0x000ac00401007387 */ /* 0x0001e40000100800 */
[----:B0-----:R-:W-:Y:S01]  /*dc30*/  IMAD.X R4, R9, 0x1, R26, P4 ;  /* 0x0000000109047824 */ /* 0x001fe200020e061a */
[C---:B------:R-:W-:Y:S02]  /*dc40*/  IADD3 R6, P5, R5.reuse, R22, RZ ;  /* 0x0000001605067210 */ /* 0x040fe40007fbe0ff */
        /* <DEDUP_REMOVED lines=48> */
[C---:B------:R-:W-:Y:S01]  /*df50*/  IADD3 R8, P3, R17.reuse, R22, RZ ;  /* 0x0000001611087210 */ /* 0x040fe20007f7e0ff */
[----:B0-----:R-:W-:Y:S01]  /*df60*/  IMAD.X R4, R2, 0x1, R26, P2 ;  /* 0x0000000102047824 */ /* 0x001fe200010e061a */
[----:B------:R-:W-:-:S03]  /*df70*/  IADD3 R6, P2, R17, R15, RZ ;  /* 0x0000000f11067210 */ /* 0x000fc60007f5e0ff */
[----:B------:R-:W-:Y:S04]  /*df80*/  STL [R1+0xa78], R8 ;  /* 0x000a780801007387 */ /* 0x000fe80000100800 */
        /* <DEDUP_REMOVED lines=246> */
[----:B0-----:R-:W-:Y:S02]  /*eef0*/  IMAD.X R4, R9, 0x1, R26, P4 ;  /* 0x0000000109047824 */ /* 0x001fe400020e061a */
[----:B------:R-:W5:Y:S01]  /*ef00*/  LDL.LU R9, [R1+0x198] ;  /* 0x0001980001097983 */ /* 0x000f620000300800 */
[----:B------:R-:W-:-:S05]  /*ef10*/  IADD3 R6, P5, R5, R22, RZ ;  /* 0x0000001605067210 */ /* 0x000fca0007fbe0ff */
[----:B------:R0:W-:Y:S04]  /*ef20*/  STL [R1+0x8e8], R6 ;  /* 0x0008e80601007387 */ /* 0x0001e80000100800 */
[----:B------:R1:W-:Y:S01]  /*ef30*/  STL [R1+0x8dc], R4 ;  /* 0x0008dc0401007387 */ /* 0x0003e20000100800 */
[----:B0-----:R-:W-:-:S03]  /*ef40*/  IADD3 R6, P4, R5, R15, RZ ;  /* 0x0000000f05067210 */ /* 0x001fc60007f9e0ff */
[----:B------:R-:W5:Y:S01]  /*ef50*/  LDL.LU R5, [R1+0x54] ;  /* 0x0000540001057983 */ /* 0x000f620000300800 */
[----:B-1----:R-:W-:-:S03]  /*ef60*/  IMAD.X R4, R0, 0x1, R13, P3 ;  /* 0x0000000100047824 */ /* 0x002fc600018e060d */
[----:B------:R0:W-:Y:S04]  /*ef70*/  STL [R1+0x8d4], R6 ;  /* 0x0008d40601007387 */ /* 0x0001e80000100800 */
[----:B------:R1:W-:Y:S01]  /*ef80*/  STL [R1+0x8d0], R4 ;  /* 0x0008d00401007387 */ /* 0x0003e20000100800 */
[C---:B0-----:R-:W-:Y:S01]  /*ef90*/  IADD3 R6, P3, R7.reuse, R22, RZ ;  /* 0x0000001607067210 */ /* 0x041fe20007f7e0ff */
[----:B-1----:R-:W-:Y:S02]  /*efa0*/  IMAD.X R4, R0, 0x1, R26, P2 ;  /* 0x0000000100047824 */ /* 0x002fe400010e061a */
[----:B------:R-:W5:Y:S04]  /*efb0*/  LDL.LU R0, [R1+0x194] ;  /* 0x0001940001007983 */ /* 0x000f680000300800 */
[----:B------:R0:W-:Y:S04]  /*efc0*/  STL [R1+0x8d8], R6 ;  /* 0x0008d80601007387 */ /* 0x0001e80000100800 */
[----:B------:R1:W-:Y:S01]  /*efd0*/  STL [R1+0x8cc], R4 ;  /* 0x0008cc0401007387 */ /* 0x0003e20000100800 */
[----:B0-----:R-:W-:-:S03]  /*efe0*/  IADD3 R6, P2, R7, R15, RZ ;  /* 0x0000000f07067210 */ /* 0x001fc60007f5e0ff */
[----:B------:R-:W5:Y:S01]  /*eff0*/  LDL.LU R7, [R1+0x50] ;  /* 0x0000500001077983 */ /* 0x000f620000300800 */
[----:B-1----:R-:W-:-:S03]  /*f000*/  IMAD.X R4, R28, 0x1, R13, P5 ;  /* 0x000000011c047824 */ /* 0x002fc600028e060d */
[----:B------:R-:W-:Y:S01]  /*f010*/  STL [R1+0x8c4], R6 ;  /* 0x0008c40601007387 */ /* 0x000fe20000100800 */
[----:B------:R-:W-:-:S03]  /*f020*/  IADD3 R8, P5, R29, R22, RZ ;  /* 0x000000161d087210 */ /* 0x000fc60007fbe0ff */
        /* <DEDUP_REMOVED lines=26> */
[----:B------:R1:W-:Y:S04]  /*f1d0*/  STL [R1+0x894], R6 ;  /* 0x0008940601007387 */ /* 0x0003e80000100800 */
[----:B------:R-:W5:Y:S01]  /*f1e0*/  LDL.LU R20, [R1+0x44] ;  /* 0x0000440001147983 */ /* 0x000f620000300800 */
[----:B0-----:R-:W-:-:S02]  /*f1f0*/  IMAD.X R4, R2, 0x1, R13, P3 ;  /* 0x0000000102047824 */ /* 0x001fc400018e060d */
[----:B-1----:R-:W-:-:S03]  /*f200*/  IMAD.X R6, R2, 0x1, R26, P2 ;  /* 0x0000000102067824 */ /* 0x002fc600010e061a */
[----:B------:R0:W-:Y:S01]  /*f210*/  STL [R1+0x890], R4 ;  /* 0x0008900401007387 */ /* 0x0001e20000100800 */
[C---:B------:R-:W-:Y:S02]  /*f220*/  IADD3 R8, P3, R17.reuse, R22, RZ ;  /* 0x0000001611087210 */ /* 0x040fe40007f7e0ff */
[----:B0-----:R-:W-:-:S03]  /*f230*/  IADD3 R4, P2, R17, R15, RZ ;  /* 0x0000000f11047210 */ /* 0x001fc60007f5e0ff */
[----:B------:R-:W-:Y:S04]  /*f240*/  STL [R1+0x898], R8 ;  /* 0x0008980801007387 */ /* 0x000fe80000100800 */
[----:B------:R-:W-:Y:S04]  /*f250*/  STL [R1+0x88c], R6 ;  /* 0x00088c0601007387 */ /* 0x000fe80000100800 */
[----:B------:R-:W5:Y:S04]  /*f260*/  LDL.LU R17, [R1+0x184] ;  /* 0x0001840001117983 */ /* 0x000f680000300800 */
[----:B------:R0:W-:Y:S04]  /*f270*/  STL [R1+0x884], R4 ;  /* 0x0008840401007387 */ /* 0x0001e80000100800 */
[----:B0-----:R-:W5:Y:S01]  /*f280*/  LDL.LU R4, [R1+0x40] ;  /* 0x0000400001047983 */ /* 0x001f620000300800 */
[----:B------:R-:W-:-:S02]  /*f290*/  IMAD.X R2, R9, 0x1, R13, P5 ;  /* 0x0000000109027824 */ /* 0x000fc400028e060d */
[----:B------:R-:W-:-:S03]  /*f2a0*/  IMAD.X R6, R9, 0x1, R26, P4 ;  /* 0x0000000109067824 */ /* 0x000fc600020e061a */
[----:B------:R0:W-:Y:S02]  /*f2b0*/  STL [R1+0x880], R2 ;  /* 0x0008800201007387 */ /* 0x0001e40000100800 */
[C---:B0-----:R-:W-:Y:S02]  /*f2c0*/  IADD3 R2, P5, R5.reuse, R22, RZ ;  /* 0x0000001605027210 */ /* 0x041fe40007fbe0ff */
[----:B------:R-:W-:-:S03]  /*f2d0*/  IADD3 R5, P4, R5, R15, RZ ;  /* 0x0000000f05057210 */ /* 0x000fc60007f9e0ff */
[----:B------:R0:W-:Y:S04]  /*f2e0*/  STL [R1+0x888], R2 ;  /* 0x0008880201007387 */ /* 0x0001e80000100800 */
[----:B------:R-:W-:Y:S04]  /*f2f0*/  STL [R1+0x87c], R6 ;  /* 0x00087c0601007387 */ /* 0x000fe80000100800 */
[----:B------:R-:W5:Y:S04]  /*f300*/  LDL.LU R9, [R1+0x180] ;  /* 0x0001800001097983 */ /* 0x000f680000300800 */
[----:B------:R1:W-:Y:S01]  /*f310*/  STL [R1+0x874], R5 ;  /* 0x0008740501007387 */ /* 0x0003e20000100800 */
[----:B0-----:R-:W-:-:S03]  /*f320*/  IMAD.X R2, R0, 0x1, R13, P3 ;  /* 0x0000000100027824 */ /* 0x001fc600018e060d */
[----:B-1----:R-:W5:Y:S04]  /*f330*/  LDL.LU R5, [R1+0x3c] ;  /* 0x00003c0001057983 */ /* 0x002f680000300800 */
        /* <DEDUP_REMOVED lines=11> */
[C---:B-1----:R-:W-:Y:S01]  /*f3f0*/  IADD3 R6, P5, R29.reuse, R22, RZ ;  /* 0x000000161d067210 */ /* 0x042fe20007fbe0ff */
[----:B0-----:R-:W-:Y:S02]  /*f400*/  IMAD.X R2, R28, 0x1, R26, P4 ;  /* 0x000000011c027824 */ /* 0x001fe400020e061a */
[----:B------:R-:W5:Y:S04]  /*f410*/  LDL.LU R28, [R1+0x178] ;  /* 0x00017800011c7983 */ /* 0x000f680000300800 */
[----:B------:R0:W-:Y:S04]  /*f420*/  STL [R1+0x868], R6 ;  /* 0x0008680601007387 */ /* 0x0001e80000100800 */
[----:B------:R2:W-:Y:S01]  /*f430*/  STL [R1+0x85c], R2 ;  /* 0x00085c0201007387 */ /* 0x0005e20000100800 */
[----:B0-----:R-:W-:-:S03]  /*f440*/  IADD3 R6, P4, R29, R15, RZ ;  /* 0x0000000f1d067210 */ /* 0x001fc60007f9e0ff */
[----:B------:R-:W5:Y:S04]  /*f450*/  LDL.LU R29, [R1+0x34] ;  /* 0x00003400011d7983 */ /* 0x000f680000300800 */
[----:B------:R0:W-:Y:S01]  /*f460*/  STL [R1+0x854], R6 ;  /* 0x0008540601007387 */ /* 0x0001e20000100800 */
[C---:B--2---:R-:W-:Y:S02]  /*f470*/  IMAD.X R2, R27.reuse, 0x1, R13, P3 ;  /* 0x000000011b027824 */ /* 0x044fe400018e060d */
[----:B0-----:R-:W-:-:S03]  /*f480*/  IMAD.X R6, R27, 0x1, R26, P2 ;  /* 0x000000011b067824 */ /* 0x001fc600010e061a */
[----:B------:R0:W-:Y:S01]  /*f490*/  STL [R1+0x850], R2 ;  /* 0x0008500201007387 */ /* 0x0001e20000100800 */
[----:B---3--:R-:W-:-:S03]  /*f4a0*/  IADD3 R8, P3, R24, R22, RZ ;  /* 0x0000001618087210 */ /* 0x008fc60007f7e0ff */
[----:B0-----:R-:W2:Y:S04]  /*f4b0*/  LDL.LU R2, [R1+0x174] ;  /* 0x0001740001027983 */ /* 0x001ea80000300800 */
[----:B------:R0:W-:Y:S04]  /*f4c0*/  STL [R1+0x858], R8 ;  /* 0x0008580801007387 */ /* 0x0001e80000100800 */
[----:B------:R4:W-:Y:S04]  /*f4d0*/  STL [R1+0x84c], R6 ;  /* 0x00084c0601007387 */ /* 0x0009e80000100800 */
[----:B------:R-:W3:Y:S01]  /*f4e0*/  LDL.LU R27, [R1+0x30] ;  /* 0x00003000011b7983 */ /* 0x000ee20000300800 */
[----:B0-----:R-:W-:Y:S01]  /*f4f0*/  IADD3 R8, P2, R24, R15, RZ ;  /* 0x0000000f18087210 */ /* 0x001fe20007f5e0ff */
[----:B----4-:R-:W-:-:S04]  /*f500*/  IMAD.X R6, R11, 0x1, R13, P5 ;  /* 0x000000010b067824 */ /* 0x010fc800028e060d */
[----:B------:R5:W-:Y:S04]  /*f510*/  STL [R1+0x844], R8 ;  /* 0x0008440801007387 */ /* 0x000be80000100800 */
[----:B------:R0:W-:Y:S01]  /*f520*/  STL [R1+0x840], R6 ;  /* 0x0008400601007387 */ /* 0x0001e20000100800 */
[C---:B-----5:R-:W-:Y:S01]  /*f530*/  IADD3 R8, P5, R20.reuse, R22, RZ ;  /* 0x0000001614087210 */ /* 0x060fe20007fbe0ff */
[----:B0-----:R-:W-:Y:S02]  /*f540*/  IMAD.X R6, R11, 0x1, R26, P4 ;  /* 0x000000010b067824 */ /* 0x001fe400020e061a */
[----:B------:R-:W4:Y:S04]  /*f550*/  LDL.LU R11, [R1+0x170] ;  /* 0x00017000010b7983 */ /* 0x000f280000300800 */
[----:B------:R-:W-:Y:S04]  /*f560*/  STL [R1+0x848], R8 ;  /* 0x0008480801007387 */ /* 0x000fe80000100800 */
[----:B------:R-:W5:Y:S04]  /*f570*/  LDL.LU R24, [R1+0x2c] ;  /* 0x00002c0001187983 */ /* 0x000f680000300800 */
[----:B------:R0:W-:Y:S02]  /*f580*/  STL [R1+0x83c], R6 ;  /* 0x00083c0601007387 */ /* 0x0001e40000100800 */
[----:B0-----:R-:W-:Y:S01]  /*f590*/  IADD3 R6, P4, R20, R15, RZ ;  /* 0x0000000f14067210 */ /* 0x001fe20007f9e0ff */
[----:B------:R-:W-:-:S04]  /*f5a0*/  IMAD.X R20, R17, 0x1, R13, P3 ;  /* 0x0000000111147824 */ /* 0x000fc800018e060d */
[----:B------:R-:W-:Y:S04]  /*f5b0*/  STL [R1+0x834], R6 ;  /* 0x0008340601007387 */ /* 0x000fe80000100800 */
[----:B------:R0:W-:Y:S01]  /*f5c0*/  STL [R1+0x830], R20 ;  /* 0x0008301401007387 */ /* 0x0001e20000100800 */
[----:B------:R-:W-:-:S03]  /*f5d0*/  IADD3 R8, P3, R4, R22, RZ ;  /* 0x0000001604087210 */ /* 0x000fc60007f7e0ff */
[----:B0-----:R-:W5:Y:S01]  /*f5e0*/  LDL.LU R20, [R1+0x16c] ;  /* 0x00016c0001147983 */ /* 0x001f620000300800 */
[----:B------:R-:W-:-:S03]  /*f5f0*/  IMAD.X R6, R17, 0x1, R26, P2 ;  /* 0x0000000111067824 */ /* 0x000fc600010e061a */
[----:B------:R-:W-:Y:S04]  /*f600*/  STL [R1+0x838], R8 ;  /* 0x0008380801007387 */ /* 0x000fe80000100800 */
[----:B------:R-:W5:Y:S04]  /*f610*/  LDL.LU R17, [R1+0x28] ;  /* 0x0000280001117983 */ /* 0x000f680000300800 */
[----:B------:R0:W-:Y:S02]  /*f620*/  STL [R1+0x82c], R6 ;  /* 0x00082c0601007387 */ /* 0x0001e40000100800 */
[----:B0-----:R-:W-:-:S05]  /*f630*/  IADD3 R6, P2, R4, R15, RZ ;  /* 0x0000000f04067210 */ /* 0x001fca0007f5e0ff */
[----:B------:R0:W-:Y:S01]  /*f640*/  STL [R1+0x824], R6 ;  /* 0x0008240601007387 */ /* 0x0001e20000100800 */
[C---:B------:R-:W-:Y:S02]  /*f650*/  IMAD.X R8, R9.reuse, 0x1, R13, P5 ;  /* 0x0000000109087824 */ /* 0x040fe400028e060d */
[----:B0-----:R-:W-:-:S03]  /*f660*/  IMAD.X R6, R9, 0x1, R26, P4 ;  /* 0x0000000109067824 */ /* 0x001fc600020e061a */
[----:B------:R-:W-:Y:S04]  /*f670*/  STL [R1+0x820], R8 ;  /* 0x0008200801007387 */ /* 0x000fe80000100800 */
[----:B------:R-:W5:Y:S01]  /*f680*/  LDL.LU R9, [R1+0x168] ;  /* 0x0001680001097983 */ /* 0x000f620000300800 */
[----:B------:R-:W-:-:S05]  /*f690*/  IADD3 R4, P5, R5, R22, RZ ;  /* 0x0000001605047210 */ /* 0x000fca0007fbe0ff */
[----:B------:R0:W-:Y:S04]  /*f6a0*/  STL [R1+0x828], R4 ;  /* 0x0008280401007387 */ /* 0x0001e80000100800 */
[----:B------:R1:W-:Y:S01]  /*f6b0*/  STL [R1+0x81c], R6 ;  /* 0x00081c0601007387 */ /* 0x0003e20000100800 */
[----:B0-----:R-:W-:-:S03]  /*f6c0*/  IADD3 R4, P4, R5, R15, RZ ;  /* 0x0000000f05047210 */ /* 0x001fc60007f9e0ff */
[----:B------:R-:W5:Y:S01]  /*f6d0*/  LDL.LU R5, [R1+0x24] ;  /* 0x0000240001057983 */ /* 0x000f620000300800 */
[----:B-1----:R-:W-:-:S03]  /*f6e0*/  IMAD.X R6, R0, 0x1, R13, P3 ;  /* 0x0000000100067824 */ /* 0x002fc600018e060d */
[----:B------:R0:W-:Y:S01]  /*f6f0*/  STL [R1+0x814], R4 ;  /* 0x0008140401007387 */ /* 0x0001e20000100800 */
[----:B------:R-:W-:-:S03]  /*f700*/  IMAD.X R0, R0, 0x1, R26, P2 ;  /* 0x0000000100007824 */ /* 0x000fc600010e061a */
[----:B------:R1:W-:Y:S01]  /*f710*/  STL [R1+0x810], R6 ;  /* 0x0008100601007387 */ /* 0x0003e20000100800 */
[C---:B0-----:R-:W-:Y:S02]  /*f720*/  IADD3 R4, P3, R7.reuse, R22, RZ ;  /* 0x0000001607047210 */ /* 0x041fe40007f7e0ff */
[----:B-1----:R-:W-:-:S03]  /*f730*/  IADD3 R6, P2, R7, R15, RZ ;  /* 0x0000000f07067210 */ /* 0x002fc60007f5e0ff */
[----:B------:R-:W-:Y:S04]  /*f740*/  STL [R1+0x818], R4 ;  /* 0x0008180401007387 */ /* 0x000fe80000100800 */
[----:B------:R0:W-:Y:S04]  /*f750*/  STL [R1+0x80c], R0 ;  /* 0x00080c0001007387 */ /* 0x0001e80000100800 */
[----:B0-----:R-:W5:Y:S04]  /*f760*/  LDL.LU R0, [R1+0x164] ;  /* 0x0001640001007983 */ /* 0x001f680000300800 */
[----:B------:R-:W-:Y:S04]  /*f770*/  STL [R1+0x804], R6 ;  /* 0x0008040601007387 */ /* 0x000fe80000100800 */
[----:B------:R-:W5:Y:S01]  /*f780*/  LDL.LU R7, [R1+0x20] ;  /* 0x0000200001077983 */ /* 0x000f620000300800 */
[----:B------:R-:W-:-:S02]  /*f790*/  IMAD.X R4, R28, 0x1, R13, P5 ;  /* 0x000000011c047824 */ /* 0x000fc400028e060d */
[----:B------:R-:W-:-:S03]  /*f7a0*/  IMAD.X R8, R28, 0x1, R26, P4 ;  /* 0x000000011c087824 */ /* 0x000fc600020e061a */
[----:B------:R0:W-:Y:S02]  /*f7b0*/  STL [R1+0x800], R4 ;  /* 0x0008000401007387 */ /* 0x0001e40000100800 */
[----:B0-----:R-:W-:-:S05]  /*f7c0*/  IADD3 R4, P5, R29, R22, RZ ;  /* 0x000000161d047210 */ /* 0x001fca0007fbe0ff */
[----:B------:R2:W-:Y:S04]  /*f7d0*/  STL [R1+0x808], R4 ;  /* 0x0008080401007387 */ /* 0x0005e80000100800 */
[----:B------:R-:W-:Y:S01]  /*f7e0*/  STL [R1+0x7fc], R8 ;  /* 0x0007fc0801007387 */ /* 0x000fe20000100800 */
[----:B------:R-:W-:-:S03]  /*f7f0*/  IADD3 R6, P4, R29, R15, RZ ;  /* 0x0000000f1d067210 */ /* 0x000fc60007f9e0ff */
[----:B------:R-:W5:Y:S04]  /*f800*/  LDL.LU R28, [R1+0x160] ;  /* 0x00016000011c7983 */ /* 0x000f680000300800 */
[----:B------:R3:W-:Y:S04]  /*f810*/  STL [R1+0x7f4], R6 ;  /* 0x0007f40601007387 */ /* 0x0007e80000100800 */
[----:B------:R-:W5:Y:S01]  /*f820*/  LDL.LU R29, [R1+0x1c] ;  /* 0x00001c00011d7983 */ /* 0x000f620000300800 */
[----:B--2---:R-:W-:-:S05]  /*f830*/  IMAD.X R4, R2, 0x1, R13, P3 ;  /* 0x0000000102047824 */ /* 0x004fca00018e060d */
[----:B------:R0:W-:Y:S01]  /*f840*/  STL [R1+0x7f0], R4 ;  /* 0x0007f00401007387 */ /* 0x0001e20000100800 */
[C---:B---3--:R-:W-:Y:S01]  /*f850*/  IADD3 R6, P3, R27.reuse, R22, RZ ;  /* 0x000000161b067210 */ /* 0x048fe20007f7e0ff */
[----:B0-----:R-:W-:Y:S01]  /*f860*/  IMAD.X R4, R2, 0x1, R26, P2 ;  /* 0x0000000102047824 */ /* 0x001fe200010e061a */
[----:B------:R-:W-:-:S03]  /*f870*/  IADD3 R2, P2, R27, R15, RZ ;  /* 0x0000000f1b027210 */ /* 0x000fc60007f5e0ff */
[----:B------:R4:W-:Y:S04]  /*f880*/  STL [R1+0x7f8], R6 ;  /* 0x0007f80601007387 */ /* 0x0009e80000100800 */
[----:B------:R5:W-:Y:S04]  /*f890*/  STL [R1+0x7ec], R4 ;  /* 0x0007ec0401007387 */ /* 0x000be80000100800 */
[----:B------:R0:W-:Y:S01]  /*f8a0*/  STL [R1+0x7e4], R2 ;  /* 0x0007e40201007387 */ /* 0x0001e20000100800 */
[----:B----4-:R-:W-:-:S05]  /*f8b0*/  IMAD.X R6, R11, 0x1, R13, P5 ;  /* 0x000000010b067824 */ /* 0x010fca00028e060d */
[----:B------:R1:W-:Y:S01]  /*f8c0*/  STL [R1+0x7e0], R6 ;  /* 0x0007e00601007387 */ /* 0x0003e20000100800 */
[----:B-----5:R-:W-:-:S03]  /*f8d0*/  IADD3 R4, P5, R24, R22, RZ ;  /* 0x0000001618047210 */ /* 0x020fc60007fbe0ff */
[----:B------:R-:W2:Y:S01]  /*f8e0*/  LDL.LU R8, [R1+0x15c] ;  /* 0x00015c0001087983 */ /* 0x000ea20000300800 */
[----:B0-----:R-:W-:-:S03]  /*f8f0*/  IMAD.X R2, R11, 0x1, R26, P4 ;  /* 0x000000010b027824 */ /* 0x001fc600020e061a */
[----:B------:R-:W-:Y:S04]  /*f900*/  STL [R1+0x7e8], R4 ;  /* 0x0007e80401007387 */ /* 0x000fe80000100800 */
[----:B------:R-:W3:Y:S01]  /*f910*/  LDL.LU R11, [R1+0x18] ;  /* 0x00001800010b7983 */ /* 0x000ee20000300800 */
[----:B-1----:R-:W-:-:S03]  /*f920*/  IADD3 R6, P4, R24, R15, RZ ;  /* 0x0000000f18067210 */ /* 0x002fc60007f9e0ff */
[----:B------:R-:W-:Y:S04]  /*f930*/  STL [R1+0x7dc], R2 ;  /* 0x0007dc0201007387 */ /* 0x000fe80000100800 */
[----:B------:R0:W-:Y:S04]  /*f940*/  STL [R1+0x7d4], R6 ;  /* 0x0007d40601007387 */ /* 0x0001e80000100800 */
[----:B0-----:R-:W4:Y:S01]  /*f950*/  LDL.LU R6, [R1+0x158] ;  /* 0x0001580001067983 */ /* 0x001f220000300800 */
[----:B------:R-:W-:-:S05]  /*f960*/  IMAD.X R4, R20, 0x1, R13, P3 ;  /* 0x0000000114047824 */ /* 0x000fca00018e060d */
[----:B------:R0:W-:Y:S01]  /*f970*/  STL [R1+0x7d0], R4 ;  /* 0x0007d00401007387 */ /* 0x0001e20000100800 */
[----:B------:R-:W-:Y:S01]  /*f980*/  IMAD.X R20, R20, 0x1, R26, P2 ;  /* 0x0000000114147824 */ /* 0x000fe200010e061a */
[C---:B------:R-:W-:Y:S02]  /*f990*/  IADD3 R2, P3, R17.reuse, R22, RZ ;  /* 0x0000001611027210 */ /* 0x040fe40007f7e0ff */
[----:B0-----:R-:W5:Y:S04]  /*f9a0*/  LDL.LU R4, [R1+0x14] ;  /* 0x0000140001047983 */ /* 0x001f680000300800 */
[----:B------:R0:W-:Y:S04]  /*f9b0*/  STL [R1+0x7d8], R2 ;  /* 0x0007d80201007387 */ /* 0x0001e80000100800 */
[----:B------:R1:W-:Y:S01]  /*f9c0*/  STL [R1+0x7cc], R20 ;  /* 0x0007cc1401007387 */ /* 0x0003e20000100800 */
[----:B0-----:R-:W-:-:S03]  /*f9d0*/  IADD3 R2, P2, R17, R15, RZ ;  /* 0x0000000f11027210 */ /* 0x001fc60007f5e0ff */
[----:B-1----:R-:W5:Y:S04]  /*f9e0*/  LDL.LU R20, [R1+0x154] ;  /* 0x0001540001147983 */ /* 0x002f680000300800 */
[----:B------:R0:W-:Y:S04]  /*f9f0*/  STL [R1+0x7c4], R2 ;  /* 0x0007c40201007387 */ /* 0x0001e80000100800 */
[----:B0-----:R-:W5:Y:S01]  /*fa00*/  LDL.LU R2, [R1+0x10] ;  /* 0x0000100001027983 */ /* 0x001f620000300800 */
[----:B------:R-:W-:-:S05]  /*fa10*/  IMAD.X R17, R9, 0x1, R13, P5 ;  /* 0x0000000109117824 */ /* 0x000fca00028e060d */
[----:B------:R0:W-:Y:S02]  /*fa20*/  STL [R1+0x7c0], R17 ;  /* 0x0007c01101007387 */ /* 0x0001e40000100800 */
[----:B0-----:R-:W-:Y:S01]  /*fa30*/  IMAD.X R17, R9, 0x1, R26, P4 ;  /* 0x0000000109117824 */ /* 0x001fe200020e061a */
[----:B------:R-:W-:-:S05]  /*fa40*/  IADD3 R24, P5, R5, R22, RZ ;  /* 0x0000001605187210 */ /* 0x000fca0007fbe0ff */
[----:B------:R0:W-:Y:S04]  /*fa50*/  STL [R1+0x7c8], R24 ;  /* 0x0007c81801007387 */ /* 0x0001e80000100800 */
[----:B------:R-:W5:Y:S01]  /*fa60*/  LDL.LU R27, [R1+0x150] ;  /* 0x00015000011b7983 */ /* 0x000f620000300800 */
[----:B------:R-:W-:-:S03]  /*fa70*/  IADD3 R9, P4, R5, R15, RZ ;  /* 0x0000000f05097210 */ /* 0x000fc60007f9e0ff */
[----:B------:R1:W-:Y:S04]  /*fa80*/  STL [R1+0x7bc], R17 ;  /* 0x0007bc1101007387 */ /* 0x0003e80000100800 */
[----:B------:R-:W5:Y:S04]  /*fa90*/  LDL.LU R5, [R1+0xc] ;  /* 0x00000c0001057983 */ /* 0x000f680000300800 */
[----:B------:R1:W-:Y:S01]  /*faa0*/  STL [R1+0x7b4], R9 ;  /* 0x0007b40901007387 */ /* 0x0003e20000100800 */
[----:B0-----:R-:W-:-:S05]  /*fab0*/  IMAD.X R24, R0, 0x1, R13, P3 ;  /* 0x0000000100187824 */ /* 0x001fca00018e060d */
[----:B------:R0:W-:Y:S01]  /*fac0*/  STL [R1+0x7b0], R24 ;  /* 0x0007b01801007387 */ /* 0x0001e20000100800 */
[C---:B-1----:R-:W-:Y:S01]  /*fad0*/  IADD3 R17, P3, R7.reuse, R22, RZ ;  /* 0x0000001607117210 */ /* 0x042fe20007f7e0ff */
[----:B------:R-:W-:Y:S02]  /*fae0*/  IMAD.X R9, R0, 0x1, R26, P2 ;  /* 0x0000000100097824 */ /* 0x000fe400010e061a */
[----:B0-----:R-:W5:Y:S04]  /*faf0*/  LDL.LU R24, [R1+0x14c] ;  /* 0x00014c0001187983 */ /* 0x001f680000300800 */
[----:B------:R0:W-:Y:S04]  /*fb00*/  STL [R1+0x7b8], R17 ;  /* 0x0007b81101007387 */ /* 0x0001e80000100800 */
[----:B------:R-:W5:Y:S01]  /*fb10*/  LDL.LU R0, [R1+0x8] ;  /* 0x0000080001007983 */ /* 0x000f620000300800 */
[----:B0-----:R-:W-:-:S03]  /*fb20*/  IADD3 R17, P2, R7, R15, RZ ;  /* 0x0000000f07117210 */ /* 0x001fc60007f5e0ff */
[----:B------:R-:W-:Y:S04]  /*fb30*/  STL [R1+0x7ac], R9 ;  /* 0x0007ac0901007387 */ /* 0x000fe80000100800 */
[----:B------:R0:W-:Y:S01]  /*fb40*/  STL [R1+0x7a4], R17 ;  /* 0x0007a41101007387 */ /* 0x0001e20000100800 */
[----:B------:R-:W-:-:S03]  /*fb50*/  IMAD.X R7, R28, 0x1, R13, P5 ;  /* 0x000000011c077824 */ /* 0x000fc600028e060d */
[----:B0-----:R-:W5:Y:S04]  /*fb60*/  LDL.LU R17, [R1+0x148] ;  /* 0x0001480001117983 */ /* 0x001f680000300800 */
[----:B------:R0:W-:Y:S01]  /*fb70*/  STL [R1+0x7a0], R7 ;  /* 0x0007a00701007387 */ /* 0x0001e20000100800 */
[C---:B------:R-:W-:Y:S01]  /*fb80*/  IADD3 R9, P5, R29.reuse, R22, RZ ;  /* 0x000000161d097210 */ /* 0x040fe20007fbe0ff */
[----:B------:R-:W-:Y:S02]  /*fb90*/  IMAD.X R28, R28, 0x1, R26, P4 ;  /* 0x000000011c1c7824 */ /* 0x000fe400020e061a */
[----:B0-----:R-:W5:Y:S04]  /*fba0*/  LDL.LU R7, [R1+0x4] ;  /* 0x0000040001077983 */ /* 0x001f680000300800 */
[----:B------:R0:W-:Y:S02]  /*fbb0*/  STL [R1+0x7a8], R9 ;  /* 0x0007a80901007387 */ /* 0x0001e40000100800 */
[----:B0-----:R-:W-:-:S02]  /*fbc0*/  IADD3 R9, P4, R29, R15, RZ ;  /* 0x0000000f1d097210 */ /* 0x001fc40007f9e0ff */
[----:B------:R-:W5:Y:S04]  /*fbd0*/  LDL.LU R29, [R1+0x144] ;  /* 0x00014400011d7983 */ /* 0x000f680000300800 */
[----:B------:R0:W-:Y:S04]  /*fbe0*/  STL [R1+0x79c], R28 ;  /* 0x00079c1c01007387 */ /* 0x0001e80000100800 */
[----:B0-----:R-:W5:Y:S04]  /*fbf0*/  LDL.LU R28, [R1] ;  /* 0x00000000011c7983 */ /* 0x001f680000300800 */
[----:B------:R2:W-:Y:S02]  /*fc00*/  STL [R1+0x794], R9 ;  /* 0x0007940901007387 */ /* 0x0005e40000100800 */
[----:B--2---:R-:W-:-:S02]  /*fc10*/  IMAD.X R9, R8, 0x1, R13, P3 ;  /* 0x0000000108097824 */ /* 0x004fc400018e060d */
[----:B------:R-:W-:-:S03]  /*fc20*/  IMAD.X R8, R8, 0x1, R26, P2 ;  /* 0x0000000108087824 */ /* 0x000fc600010e061a */
[----:B------:R3:W-:Y:S02]  /*fc30*/  STL [R1+0x790], R9 ;  /* 0x0007900901007387 */ /* 0x0007e40000100800 */
[C---:B---3--:R-:W-:Y:S02]  /*fc40*/  IADD3 R9, P3, R11.reuse, R22, RZ ;  /* 0x000000160b097210 */ /* 0x048fe40007f7e0ff */
[----:B------:R-:W-:-:S03]  /*fc50*/  IADD3 R11, P2, R11, R15, RZ ;  /* 0x0000000f0b0b7210 */ /* 0x000fc60007f5e0ff */
[----:B------:R0:W-:Y:S04]  /*fc60*/  STL [R1+0x798], R9 ;  /* 0x0007980901007387 */ /* 0x0001e80000100800 */
[----:B0-----:R-:W2:Y:S04]  /*fc70*/  LDL.LU R9, [R1+0x140] ;  /* 0x0001400001097983 */ /* 0x001ea80000300800 */
[----:B------:R0:W-:Y:S04]  /*fc80*/  STL [R1+0x78c], R8 ;  /* 0x00078c0801007387 */ /* 0x0001e80000100800 */
[----:B0-----:R-:W3:Y:S04]  /*fc90*/  LDL.LU R8, [R1+0x14dc] ;  /* 0x0014dc0001087983 */ /* 0x001ee80000300800 */
[----:B------:R4:W-:Y:S02]  /*fca0*/  STL [R1+0x784], R11 ;  /* 0x0007840b01007387 */ /* 0x0009e40000100800 */
[----:B----4-:R-:W-:-:S02]  /*fcb0*/  IMAD.X R11, R6, 0x1, R13, P5 ;  /* 0x00000001060b7824 */ /* 0x010fc400028e060d */
[----:B------:R-:W-:-:S03]  /*fcc0*/  IMAD.X R6, R6, 0x1, R26, P4 ;  /* 0x0000000106067824 */ /* 0x000fc600020e061a */
[----:B------:R5:W-:Y:S02]  /*fcd0*/  STL [R1+0x780], R11 ;  /* 0x0007800b01007387 */ /* 0x000be40000100800 */
[C---:B-----5:R-:W-:Y:S02]  /*fce0*/  IADD3 R11, P5, R4.reuse, R22, RZ ;  /* 0x00000016040b7210 */ /* 0x060fe40007fbe0ff */
[----:B------:R-:W-:-:S03]  /*fcf0*/  IADD3 R4, P4, R4, R15, RZ ;  /* 0x0000000f04047210 */ /* 0x000fc60007f9e0ff */
[----:B------:R0:W-:Y:S04]  /*fd00*/  STL [R1+0x788], R11 ;  /* 0x0007880b01007387 */ /* 0x0001e80000100800 */
[----:B0-----:R-:W4:Y:S04]  /*fd10*/  LDL.LU R11, [R1+0x13c] ;  /* 0x00013c00010b7983 */ /* 0x001f280000300800 */
[----:B------:R0:W-:Y:S04]  /*fd20*/  STL [R1+0x77c], R6 ;  /* 0x00077c0601007387 */ /* 0x0001e80000100800 */
[----:B0-----:R-:W5:Y:S04]  /*fd30*/  LDL.LU R6, [R1+0x14d8] ;  /* 0x0014d80001067983 */ /* 0x001f680000300800 */
[----:B------:R0:W-:Y:S02]  /*fd40*/  STL [R1+0x774], R4 ;  /* 0x0007740401007387 */ /* 0x0001e40000100800 */
[----:B0-----:R-:W-:-:S02]  /*fd50*/  IMAD.X R4, R20, 0x1, R13, P3 ;  /* 0x0000000114047824 */ /* 0x001fc400018e060d */
[----:B------:R-:W-:-:S03]  /*fd60*/  IMAD.X R20, R20, 0x1, R26, P2 ;  /* 0x0000000114147824 */ /* 0x000fc600010e061a */
[----:B------:R0:W-:Y:S02]  /*fd70*/  STL [R1+0x770], R4 ;  /* 0x0007700401007387 */ /* 0x0001e40000100800 */
[C---:B0-----:R-:W-:Y:S02]  /*fd80*/  IADD3 R4, P3, R2.reuse, R22, RZ ;  /* 0x0000001602047210 */ /* 0x041fe40007f7e0ff */
[----:B------:R-:W-:-:S03]  /*fd90*/  IADD3 R2, P2, R2, R15, RZ ;  /* 0x0000000f02027210 */ /* 0x000fc60007f5e0ff */
[----:B------:R0:W-:Y:S04]  /*fda0*/  STL [R1+0x778], R4 ;  /* 0x0007780401007387 */ /* 0x0001e80000100800 */
[----:B0-----:R-:W3:Y:S04]  /*fdb0*/  LDL.LU R4, [R1+0x14d4] ;  /* 0x0014d40001047983 */ /* 0x001ee80000300800 */
[----:B------:R0:W-:Y:S04]  /*fdc0*/  STL [R1+0x76c], R20 ;  /* 0x00076c1401007387 */ /* 0x0001e80000100800 */
[----:B0-----:R-:W5:Y:S04]  /*fdd0*/  LDL.LU R20, [R1+0x280] ;  /* 0x0002800001147983 */ /* 0x001f680000300800 */
[----:B------:R0:W-:Y:S02]  /*fde0*/  STL [R1+0x764], R2 ;  /* 0x0007640201007387 */ /* 0x0001e40000100800 */
[----:B0-----:R-:W-:-:S02]  /*fdf0*/  IMAD.X R2, R27, 0x1, R13, P5 ;  /* 0x000000011b027824 */ /* 0x001fc400028e060d */
[----:B------:R-:W-:-:S03]  /*fe00*/  IMAD.X R27, R27, 0x1, R26, P4 ;  /* 0x000000011b1b7824 */ /* 0x000fc600020e061a */
[----:B------:R0:W-:Y:S02]  /*fe10*/  STL [R1+0x760], R2 ;  /* 0x0007600201007387 */ /* 0x0001e40000100800 */
[----:B0-----:R-:W-:-:S05]  /*fe20*/  IADD3 R2, P5, R5, R22, RZ ;  /* 0x0000001605027210 */ /* 0x001fca0007fbe0ff */
[----:B------:R0:W-:Y:S04]  /*fe30*/  STL [R1+0x768], R2 ;  /* 0x0007680201007387 */ /* 0x0001e80000100800 */
[----:B0-----:R-:W3:Y:S04]  /*fe40*/  LDL.LU R2, [R1+0x14d0] ;  /* 0x0014d00001027983 */ /* 0x001ee80000300800 */
[----:B------:R0:W-:Y:S02]  /*fe50*/  STL [R1+0x75c], R27 ;  /* 0x00075c1b01007387 */ /* 0x0001e40000100800 */
[----:B0-----:R-:W-:-:S02]  /*fe60*/  IADD3 R27, P4, R5, R15, RZ ;  /* 0x0000000f051b7210 */ /* 0x001fc40007f9e0ff */
[----:B------:R-:W3:Y:S04]  /*fe70*/  LDL.LU R5, [R1+0x284] ;  /* 0x0002840001057983 */ /* 0x000ee80000300800 */
[----:B------:R0:W-:Y:S02]  /*fe80*/  STL [R1+0x754], R27 ;  /* 0x0007541b01007387 */ /* 0x0001e40000100800 */
[C---:B0-----:R-:W-:Y:S02]  /*fe90*/  IMAD.X R27, R24.reuse, 0x1, R13, P3 ;  /* 0x00000001181b7824 */ /* 0x041fe400018e060d */
        /* <DEDUP_REMOVED lines=12> */
[C---:B0-----:R-:W-:Y:S02]  /*ff60*/  IADD3 R24, P5, R7.reuse, R22, RZ ;  /* 0x0000001607187210 */ /* 0x041fe40007fbe0ff */
[----:B------:R-:W-:-:S03]  /*ff70*/  IADD3 R7, P4, R7, R15, RZ ;  /* 0x0000000f07077210 */ /* 0x000fc60007f9e0ff */
[----:B------:R0:W-:Y:S04]  /*ff80*/  STL [R1+0x748], R24 ;  /* 0x0007481801007387 */ /* 0x0001e80000100800 */
[----:B0-----:R-:W3:Y:S04]  /*ff90*/  LDL.LU R24, [R1+0x14c8] ;  /* 0x0014c80001187983 */ /* 0x001ee80000300800 */
[----:B------:R0:W-:Y:S04]  /*ffa0*/  STL [R1+0x73c], R17 ;  /* 0x00073c1101007387 */ /* 0x0001e80000100800 */
[----:B0-----:R-:W3:Y:S04]  /*ffb0*/  LDL.LU R17, [R1+0x14c4] ;  /* 0x0014c40001117983 */ /* 0x001ee80000300800 */
[----:B------:R0:W-:Y:S02]  /*ffc0*/  STL [R1+0x734], R7 ;  /* 0x0007340701007387 */ /* 0x0001e40000100800 */
[----:B0-----:R-:W-:-:S02]  /*ffd0*/  IMAD.X R7, R29, 0x1, R13, P3 ;  /* 0x000000011d077824 */ /* 0x001fc400018e060d */
[----:B------:R-:W-:-:S03]  /*ffe0*/  IMAD.X R29, R29, 0x1, R26, P2 ;  /* 0x000000011d1d7824 */ /* 0x000fc600010e061a */
[----:B------:R0:W-:Y:S02]  /*fff0*/  STL [R1+0x730], R7 ;  /* 0x0007300701007387 */ /* 0x0001e40000100800 */
[----:B0-----:R-:W-:-:S05]  /*10000*/  IADD3 R7, P3, R28, R22, RZ ;  /* 0x000000161c077210 */ /* 0x001fca0007f7e0ff */
[----:B------:R0:W-:Y:S04]  /*10010*/  STL [R1+0x738], R7 ;  /* 0x0007380701007387 */ /* 0x0001e80000100800 */
[----:B0-----:R-:W3:Y:S04]  /*10020*/  LDL.LU R7, [R1+0x14c0] ;  /* 0x0014c00001077983 */ /* 0x001ee80000300800 */
[----:B------:R0:W-:Y:S04]  /*10030*/  STL [R1+0x72c], R29 ;  /* 0x00072c1d01007387 */ /* 0x0001e80000100800 */
[----:B0-----:R-:W4:Y:S01]  /*10040*/  LDL.LU R29, [R1+0x14bc] ;  /* 0x0014bc00011d7983 */ /* 0x001f220000300800 */
[----:B------:R-:W-:-:S05]  /*10050*/  IADD3 R28, P2, R28, R15, RZ ;  /* 0x0000000f1c1c7210 */ /* 0x000fca0007f5e0ff */
[----:B------:R2:W-:Y:S02]  /*10060*/  STL [R1+0x724], R28 ;  /* 0x0007241c01007387 */ /* 0x0005e40000100800 */
[----:B--2---:R-:W-:-:S05]  /*10070*/  IMAD.X R28, R9, 0x1, R13, P5 ;  /* 0x00000001091c7824 */ /* 0x004fca00028e060d */
[----:B------:R4:W-:Y:S02]  /*10080*/  STL [R1+0x720], R28 ;  /* 0x0007201c01007387 */ /* 0x0009e40000100800 */
[----:B----4-:R-:W-:-:S05]  /*10090*/  IADD3 R28, P5, R29, R22, RZ ;  /* 0x000000161d1c7210 */ /* 0x010fca0007fbe0ff */
[----:B------:R0:W-:Y:S04]  /*100a0*/  STL [R1+0x728], R28 ;  /* 0x0007281c01007387 */ /* 0x0001e80000100800 */
[----:B0-----:R-:W2:Y:S01]  /*100b0*/  LDL.LU R28, [R1+0x14b8] ;  /* 0x0014b800011c7983 */ /* 0x001ea20000300800 */
[----:B------:R-:W-:-:S05]  /*100c0*/  IMAD.X R9, R9, 0x1, R26, P4 ;  /* 0x0000000109097824 */ /* 0x000fca00020e061a */
[----:B------:R0:W-:Y:S02]  /*100d0*/  STL [R1+0x71c], R9 ;  /* 0x00071c0901007387 */ /* 0x0001e40000100800 */
[----:B0-----:R-:W-:Y:S02]  /*100e0*/  IADD3 R9, P4, R29, R15, RZ ;  /* 0x0000000f1d097210 */ /* 0x001fe40007f9e0ff */
[----:B------:R-:W4:Y:S04]  /*100f0*/  LDL.LU R29, [R1+0x290] ;  /* 0x00029000011d7983 */ /* 0x000f280000300800 */
[----:B------:R0:W-:Y:S02]  /*10100*/  STL [R1+0x714], R9 ;  /* 0x0007140901007387 */ /* 0x0001e40000100800 */
[----:B0-----:R-:W-:-:S05]  /*10110*/  IMAD.X R9, R11, 0x1, R13, P3 ;  /* 0x000000010b097824 */ /* 0x001fca00018e060d */
[----:B------:R2:W-:Y:S01]  /*10120*/  STL [R1+0x710], R9 ;  /* 0x0007100901007387 */ /* 0x0005e20000100800 */
[----:B------:R-:W-:Y:S01]  /*10130*/  IMAD.X R11, R11, 0x1, R26, P2 ;  /* 0x000000010b0b7824 */ /* 0x000fe200010e061a */
[C---:B--2---:R-:W-:Y:S02]  /*10140*/  IADD3 R9, P3, R28.reuse, R22, RZ ;  /* 0x000000161c097210 */ /* 0x044fe40007f7e0ff */
[----:B------:R-:W-:-:S03]  /*10150*/  IADD3 R28, P2, R28, R15, RZ ;  /* 0x0000000f1c1c7210 */ /* 0x000fc60007f5e0ff */
[----:B------:R0:W-:Y:S04]  /*10160*/  STL [R1+0x718], R9 ;  /* 0x0007180901007387 */ /* 0x0001e80000100800 */
[----:B0-----:R-:W2:Y:S04]  /*10170*/  LDL.LU R9, [R1+0x294] ;  /* 0x0002940001097983 */ /* 0x001ea80000300800 */
[----:B------:R-:W4:Y:S04]  /*10180*/  LDL.LU R26, [R1+0x14b4] ;  /* 0x0014b400011a7983 */ /* 0x000f280000300800 */
[----:B------:R0:W-:Y:S04]  /*10190*/  STL [R1+0x70c], R11 ;  /* 0x00070c0b01007387 */ /* 0x0001e80000100800 */
[----:B0-----:R-:W3:Y:S04]  /*101a0*/  LDL.LU R11, [R1+0x14b0] ;  /* 0x0014b000010b7983 */ /* 0x001ee80000300800 */
[----:B------:R0:W-:Y:S04]  /*101b0*/  STL [R1+0x704], R28 ;  /* 0x0007041c01007387 */ /* 0x0001e80000100800 */
[----:B0-----:R-:W2:Y:S01]  /*101c0*/  LDL R28, [R1+0x4d8] ;  /* 0x0004d800011c7983 */ /* 0x001ea20000100800 */
[----:B-----5:R-:W-:-:S05]  /*101d0*/  IMAD.X R13, R20, 0x1, R13, P5 ;  /* 0x00000001140d7824 */ /* 0x020fca00028e060d */
[----:B------:R3:W-:Y:S02]  /*101e0*/  STL [R1+0x6fc], R13 ;  /* 0x0006fc0d01007387 */ /* 0x0007e40000100800 */
[----:B---3--:R-:W-:-:S05]  /*101f0*/  IADD3 R13, P5, R11, R22, RZ ;  /* 0x000000160b0d7210 */ /* 0x008fca0007fbe0ff */
[----:B------:R0:W-:Y:S01]  /*10200*/  STL [R1+0x708], R13 ;  /* 0x0007080d01007387 */ /* 0x0001e20000100800 */
[----:B--2---:R-:W-:-:S03]  /*10210*/  IMAD.X R20, R20, 0x1, R28, P4 ;  /* 0x0000000114147824 */ /* 0x004fc600020e061c */
[----:B0-----:R-:W2:Y:S04]  /*10220*/  LDL.LU R13, [R1+0x298] ;  /* 0x00029800010d7983 */ /* 0x001ea80000300800 */
[----:B------:R0:W-:Y:S02]  /*10230*/  STL [R1+0x700], R20 ;  /* 0x0007001401007387 */ /* 0x0001e40000100800 */
[----:B0-----:R-:W-:Y:S02]  /*10240*/  IADD3 R20, P4, R11, R15, RZ ;  /* 0x0000000f0b147210 */ /* 0x001fe40007f9e0ff */
[----:B------:R-:W3:Y:S04]  /*10250*/  LDL R11, [R1+0x4d4] ;  /* 0x0004d400010b7983 */ /* 0x000ee80000100800 */
[----:B------:R3:W-:Y:S02]  /*10260*/  STL [R1+0x6f4], R20 ;  /* 0x0006f41401007387 */ /* 0x0007e40000100800 */
[----:B---3--:R-:W-:-:S05]  /*10270*/  IMAD.X R20, R5, 0x1, R11, P3 ;  /* 0x0000000105147824 */ /* 0x008fca00018e060b */
[----:B------:R4:W-:Y:S01]  /*10280*/  STL [R1+0x6ec], R20 ;  /* 0x0006ec1401007387 */ /* 0x0009e20000100800 */
[----:B------:R-:W-:Y:S01]  /*10290*/  IMAD.X R5, R5, 0x1, R28, P2 ;  /* 0x0000000105057824 */ /* 0x000fe200010e061c */
[----:B----4-:R-:W-:-:S05]  /*102a0*/  IADD3 R20, P3, R26, R22, RZ ;  /* 0x000000161a147210 */ /* 0x010fca0007f7e0ff */
[----:B------:R0:W-:Y:S02]  /*102b0*/  STL [R1+0x6f8], R20 ;  /* 0x0006f81401007387 */ /* 0x0001e40000100800 */
[----:B0-----:R-:W-:Y:S02]  /*102c0*/  IADD3 R20, P2, R26, R15, RZ ;  /* 0x0000000f1a147210 */ /* 0x001fe40007f5e0ff */
[----:B------:R-:W3:Y:S04]  /*102d0*/  LDL.LU R26, [R1+0x28c] ;  /* 0x00028c00011a7983 */ /* 0x000ee80000300800 */
[----:B------:R0:W-:Y:S04]  /*102e0*/  STL [R1+0x6f0], R5 ;  /* 0x0006f00501007387 */ /* 0x0001e80000100800 */
[----:B------:R1:W-:Y:S01]  /*102f0*/  STL [R1+0x6e4], R20 ;  /* 0x0006e41401007387 */ /* 0x0003e20000100800 */
[----:B0-----:R-:W-:-:S03]  /*10300*/  IMAD.X R5, R0, 0x1, R11, P5 ;  /* 0x0000000100057824 */ /* 0x001fc600028e060b */
[----:B-1----:R-:W4:Y:S01]  /*10310*/  LDL.LU R20, [R1+0x2a0] ;  /* 0x0002a00001147983 */ /* 0x002f220000300800 */
[----:B------:R-:W-:-:S03]  /*10320*/  IMAD.X R0, R0, 0x1, R28, P4 ;  /* 0x0000000100007824 */ /* 0x000fc600020e061c */
[----:B------:R0:W-:Y:S01]  /*10330*/  STL [R1+0x6dc], R5 ;  /* 0x0006dc0501007387 */ /* 0x0001e20000100800 */
[C---:B------:R-:W-:Y:S02]  /*10340*/  IADD3 R15, P4, R7.reuse, R15, RZ ;  /* 0x0000000f070f7210 */ /* 0x040fe40007f9e0ff */
[----:B0-----:R-:W-:-:S05]  /*10350*/  IADD3 R5, P5, R7, R22, RZ ;  /* 0x0000001607057210 */ /* 0x001fca0007fbe0ff */
[----:B------:R0:W-:Y:S04]  /*10360*/  STL [R1+0x6e8], R5 ;  /* 0x0006e80501007387 */ /* 0x0001e80000100800 */
[----:B0-----:R-:W5:Y:S04]  /*10370*/  LDL.LU R5, [R1+0x14ac] ;  /* 0x0014ac0001057983 */ /* 0x001f680000300800 */
[----:B------:R0:W-:Y:S04]  /*10380*/  STL [R1+0x6e0], R0 ;  /* 0x0006e00001007387 */ /* 0x0001e80000100800 */
[----:B0-----:R-:W2:Y:S04]  /*10390*/  LDL.LU R0, [R1+0x14a8] ;  /* 0x0014a80001007983 */ /* 0x001ea80000300800 */
[----:B------:R-:W4:Y:S04]  /*103a0*/  LDL R7, [R1+0x328] ;  /* 0x0003280001077983 */ /* 0x000f280000100800 */
[----:B------:R3:W-:Y:S02]  /*103b0*/  STL [R1+0x6d4], R15 ;  /* 0x0006d40f01007387 */ /* 0x0007e40000100800 */
[----:B---3--:R-:W-:-:S05]  /*103c0*/  IMAD.X R15, R26, 0x1, R11, P3 ;  /* 0x000000011a0f7824 */ /* 0x008fca00018e060b */
[----:B------:R0:W-:Y:S04]  /*103d0*/  STL [R1+0x6cc], R15 ;  /* 0x0006cc0f01007387 */ /* 0x0001e80000100800 */
[----:B0-----:R-:W3:Y:S01]  /*103e0*/  LDL.LU R15, [R1+0x14a4] ;  /* 0x0014a400010f7983 */ /* 0x001ee20000300800 */
[----:B------:R-:W-:Y:S01]  /*103f0*/  IMAD.X R26, R26, 0x1, R28, P2 ;  /* 0x000000011a1a7824 */ /* 0x000fe200010e061c */
[----:B---3--:R-:W-:-:S05]  /*10400*/  IADD3 R22, P3, R15, R22, RZ ;  /* 0x000000160f167210 */ /* 0x008fca0007f7e0ff */
[----:B------:R0:W-:Y:S04]  /*10410*/  STL [R1+0x6d8], R22 ;  /* 0x0006d81601007387 */ /* 0x0001e80000100800 */
[----:B0-----:R-:W3:Y:S04]  /*10420*/  LDL.LU R22, [R1+0x14a0] ;  /* 0x0014a00001167983 */ /* 0x001ee80000300800 */
[----:B------:R4:W-:Y:S02]  /*10430*/  STL [R1+0x6d0], R26 ;  /* 0x0006d01a01007387 */ /* 0x0009e40000100800 */
[----:B----4-:R-:W-:-:S02]  /*10440*/  IADD3 R26, P2, R15, R7, RZ ;  /* 0x000000070f1a7210 */ /* 0x010fc40007f5e0ff */
[----:B------:R-:W3:Y:S04]  /*10450*/  LDL R15, [R1+0x324] ;  /* 0x00032400010f7983 */ /* 0x000ee80000100800 */
[----:B------:R0:W-:Y:S02]  /*10460*/  STL [R1+0x6c4], R26 ;  /* 0x0006c41a01007387 */ /* 0x0001e40000100800 */
[----:B0-----:R-:W-:-:S05]  /*10470*/  IMAD.X R26, R29, 0x1, R11, P5 ;  /* 0x000000011d1a7824 */ /* 0x001fca00028e060b */
[----:B------:R3:W-:Y:S01]  /*10480*/  STL [R1+0x6bc], R26 ;  /* 0x0006bc1a01007387 */ /* 0x0007e20000100800 */
[----:B------:R-:W-:Y:S01]  /*10490*/  IMAD.X R29, R29, 0x1, R28, P4 ;  /* 0x000000011d1d7824 */ /* 0x000fe200020e061c */
[----:B---3--:R-:W-:-:S05]  /*104a0*/  IADD3 R26, P5, R22, R15, RZ ;  /* 0x0000000f161a7210 */ /* 0x008fca0007fbe0ff */
[----:B------:R0:W-:Y:S02]  /*104b0*/  STL [R1+0x6c8], R26 ;  /* 0x0006c81a01007387 */ /* 0x0001e40000100800 */
[----:B0-----:R-:W-:Y:S02]  /*104c0*/  IADD3 R26, P4, R22, R7, RZ ;  /* 0x00000007161a7210 */ /* 0x001fe40007f9e0ff */
[----:B------:R-:W3:Y:S04]  /*104d0*/  LDL.LU R22, [R1+0x2a8] ;  /* 0x0002a80001167983 */ /* 0x000ee80000300800 */
[----:B------:R0:W-:Y:S04]  /*104e0*/  STL [R1+0x6c0], R29 ;  /* 0x0006c01d01007387 */ /* 0x0001e80000100800 */
[----:B0-----:R-:W4:Y:S04]  /*104f0*/  LDL.LU R29, [R1+0x2ac] ;  /* 0x0002ac00011d7983 */ /* 0x001f280000300800 */
[----:B------:R0:W-:Y:S02]  /*10500*/  STL [R1+0x6b4], R26 ;  /* 0x0006b41a01007387 */ /* 0x0001e40000100800 */
[----:B0-----:R-:W-:-:S02]  /*10510*/  IMAD.X R26, R9, 0x1, R11, P3 ;  /* 0x00000001091a7824 */ /* 0x001fc400018e060b */
[----:B------:R-:W-:-:S03]  /*10520*/  IMAD.X R9, R9, 0x1, R28, P2 ;  /* 0x0000000109097824 */ /* 0x000fc600010e061c */
[----:B------:R2:W-:Y:S02]  /*10530*/  STL [R1+0x6ac], R26 ;  /* 0x0006ac1a01007387 */ /* 0x0005e40000100800 */
[----:B--2---:R-:W-:-:S05]  /*10540*/  IADD3 R26, P3, R0, R15, RZ ;  /* 0x0000000f001a7210 */ /* 0x004fca0007f7e0ff */
[----:B------:R0:W-:Y:S04]  /*10550*/  STL [R1+0x6b8], R26 ;  /* 0x0006b81a01007387 */ /* 0x0001e80000100800 */
[----:B0-----:R-:W2:Y:S04]  /*10560*/  LDL.LU R26, [R1+0x2b0] ;  /* 0x0002b000011a7983 */ /* 0x001ea80000300800 */
[----:B------:R0:W-:Y:S02]  /*10570*/  STL [R1+0x6b0], R9 ;  /* 0x0006b00901007387 */ /* 0x0001e40000100800 */
[----:B0-----:R-:W-:-:S02]  /*10580*/  IADD3 R9, P2, R0, R7, RZ ;  /* 0x0000000700097210 */ /* 0x001fc40007f5e0ff */
[----:B------:R-:W3:Y:S04]  /*10590*/  LDL.LU R0, [R1+0x2a4] ;  /* 0x0002a40001007983 */ /* 0x000ee80000300800 */
[----:B------:R0:W-:Y:S02]  /*105a0*/  STL [R1+0x6a4], R9 ;  /* 0x0006a40901007387 */ /* 0x0001e40000100800 */
[C---:B0-----:R-:W-:Y:S02]  /*105b0*/  IMAD.X R9, R13.reuse, 0x1, R11, P5 ;  /* 0x000000010d097824 */ /* 0x041fe400028e060b */
[----:B------:R-:W-:-:S03]  /*105c0*/  IMAD.X R13, R13, 0x1, R28, P4 ;  /* 0x000000010d0d7824 */ /* 0x000fc600020e061c */
[----:B------:R5:W-:Y:S02]  /*105d0*/  STL [R1+0x69c], R9 ;  /* 0x00069c0901007387 */ /* 0x000be40000100800 */
[----:B-----5:R-:W-:-:S05]  /*105e0*/  IADD3 R9, P5, R5, R15, RZ ;  /* 0x0000000f05097210 */ /* 0x020fca0007fbe0ff */
[----:B------:R0:W-:Y:S04]  /*105f0*/  STL [R1+0x6a8], R9 ;  /* 0x0006a80901007387 */ /* 0x0001e80000100800 */
[----:B0-----:R-:W5:Y:S04]  /*10600*/  LDL.LU R9, [R1+0x149c] ;  /* 0x00149c0001097983 */ /* 0x001f680000300800 */
[----:B------:R0:W-:Y:S02]  /*10610*/  STL [R1+0x6a0], R13 ;  /* 0x0006a00d01007387 */ /* 0x0001e40000100800 */
[----:B0-----:R-:W-:-:S02]  /*10620*/  IADD3 R13, P4, R5, R7, RZ ;  /* 0x00000007050d7210 */ /* 0x001fc40007f9e0ff */
[----:B------:R-:W4:Y:S04]  /*10630*/  LDL.LU R5, [R1+0x29c] ;  /* 0x00029c0001057983 */ /* 0x000f280000300800 */
[----:B------:R4:W-:Y:S02]  /*10640*/  STL [R1+0x694], R13 ;  /* 0x0006940d01007387 */ /* 0x0009e40000100800 */
[----:B----4-:R-:W-:-:S05]  /*10650*/  IMAD.X R13, R5, 0x1, R11, P3 ;  /* 0x00000001050d7824 */ /* 0x010fca00018e060b */
[----:B------:R5:W-:Y:S02]  /*10660*/  STL [R1+0x68c], R13 ;  /* 0x00068c0d01007387 */ /* 0x000be40000100800 */
[----:B-----5:R-:W-:-:S05]  /*10670*/  IADD3 R13, P3, R9, R15, RZ ;  /* 0x0000000f090d7210 */ /* 0x020fca0007f7e0ff */
[----:B------:R0:W-:Y:S04]  /*10680*/  STL [R1+0x698], R13 ;  /* 0x0006980d01007387 */ /* 0x0001e80000100800 */
[----:B0-----:R-:W4:Y:S01]  /*10690*/  LDL.LU R13, [R1+0x1498] ;  /* 0x00149800010d7983 */ /* 0x001f220000300800 */
[----:B------:R-:W-:-:S05]  /*106a0*/  IMAD.X R5, R5, 0x1, R28, P2 ;  /* 0x0000000105057824 */ /* 0x000fca00010e061c */
[----:B------:R0:W-:Y:S02]  /*106b0*/  STL [R1+0x690], R5 ;  /* 0x0006900501007387 */ /* 0x0001e40000100800 */
[----:B0-----:R-:W-:Y:S02]  /*106c0*/  IADD3 R5, P2, R9, R7, RZ ;  /* 0x0000000709057210 */ /* 0x001fe40007f5e0ff */
[----:B------:R-:W5:Y:S04]  /*106d0*/  LDL.LU R9, [R1+0x2b8] ;  /* 0x0002b80001097983 */ /* 0x000f680000300800 */
[----:B------:R0:W-:Y:S02]  /*106e0*/  STL [R1+0x684], R5 ;  /* 0x0006840501007387 */ /* 0x0001e40000100800 */
[----:B0-----:R-:W-:-:S05]  /*106f0*/  IMAD.X R5, R20, 0x1, R11, P5 ;  /* 0x0000000114057824 */ /* 0x001fca00028e060b */
[----:B------:R4:W-:Y:S02]  /*10700*/  STL [R1+0x67c], R5 ;  /* 0x00067c0501007387 */ /* 0x0009e40000100800 */
[----:B----4-:R-:W-:-:S05]  /*10710*/  IADD3 R5, P5, R13, R15, RZ ;  /* 0x0000000f0d057210 */ /* 0x010fca0007fbe0ff */
[----:B------:R0:W-:Y:S02]  /*10720*/  STL [R1+0x688], R5 ;  /* 0x0006880501007387 */ /* 0x0001e40000100800 */
[----:B0-----:R-:W-:Y:S01]  /*10730*/  IMAD.X R5, R20, 0x1, R28, P4 ;  /* 0x0000000114057824 */ /* 0x001fe200020e061c */
[----:B------:R-:W-:Y:S02]  /*10740*/  IADD3 R20, P4, R13, R7, RZ ;  /* 0x000000070d147210 */ /* 0x000fe40007f9e0ff */
[----:B------:R-:W4:Y:S04]  /*10750*/  LDL.LU R13, [R1+0x2b4] ;  /* 0x0002b400010d7983 */ /* 0x000f280000300800 */
[----:B------:R0:W-:Y:S04]  /*10760*/  STL [R1+0x680], R5 ;  /* 0x0006800501007387 */ /* 0x0001e80000100800 */
[----:B0-----:R-:W5:Y:S04]  /*10770*/  LDL.LU R5, [R1+0x2bc] ;  /* 0x0002bc0001057983 */ /* 0x001f680000300800 */
[----:B------:R3:W-:Y:S02]  /*10780*/  STL [R1+0x674], R20 ;  /* 0x0006741401007387 */ /* 0x0007e40000100800 */
[----:B---3--:R-:W-:-:S05]  /*10790*/  IMAD.X R20, R0, 0x1, R11, P3 ;  /* 0x0000000100147824 */ /* 0x008fca00018e060b */
[----:B------:R0:W-:Y:S02]  /*107a0*/  STL [R1+0x66c], R20 ;  /* 0x00066c1401007387 */ /* 0x0001e40000100800 */
[----:B0-----:R-:W-:-:S05]  /*107b0*/  IADD3 R20, P3, R17, R15, RZ ;  /* 0x0000000f11147210 */ /* 0x001fca0007f7e0ff */
[----:B------:R0:W-:Y:S04]  /*107c0*/  STL [R1+0x678], R20 ;  /* 0x0006781401007387 */ /* 0x0001e80000100800 */
[----:B0-----:R-:W3:Y:S01]  /*107d0*/  LDL.LU R20, [R1+0x1494] ;  /* 0x0014940001147983 */ /* 0x001ee20000300800 */
[----:B------:R-:W-:Y:S01]  /*107e0*/  IMAD.X R0, R0, 0x1, R28, P2 ;  /* 0x0000000100007824 */ /* 0x000fe200010e061c */
[----:B------:R-:W-:-:S04]  /*107f0*/  IADD3 R17, P2, R17, R7, RZ ;  /* 0x0000000711117210 */ /* 0x000fc80007f5e0ff */
[----:B------:R0:W-:Y:S04]  /*10800*/  STL [R1+0x670], R0 ;  /* 0x0006700001007387 */ /* 0x0001e80000100800 */
[----:B0-----:R-:W5:Y:S04]  /*10810*/  LDL.LU R0, [R1+0x2c0] ;  /* 0x0002c00001007983 */ /* 0x001f680000300800 */
[----:B------:R0:W-:Y:S02]  /*10820*/  STL [R1+0x664], R17 ;  /* 0x0006641101007387 */ /* 0x0001e40000100800 */
[----:B0-----:R-:W-:-:S05]  /*10830*/  IMAD.X R17, R22, 0x1, R11, P5 ;  /* 0x0000000116117824 */ /* 0x001fca00028e060b */
[----:B------:R3:W-:Y:S02]  /*10840*/  STL [R1+0x65c], R17 ;  /* 0x00065c1101007387 */ /* 0x0007e40000100800 */
[----:B---3--:R-:W-:-:S05]  /*10850*/  IADD3 R17, P5, R20, R15, RZ ;  /* 0x0000000f14117210 */ /* 0x008fca0007fbe0ff */
[----:B------:R0:W-:Y:S02]  /*10860*/  STL [R1+0x668], R17 ;  /* 0x0006681101007387 */ /* 0x0001e40000100800 */
[----:B0-----:R-:W-:Y:S01]  /*10870*/  IMAD.X R17, R22, 0x1, R28, P4 ;  /* 0x0000000116117824 */ /* 0x001fe200020e061c */
[----:B------:R-:W-:Y:S01]  /*10880*/  IADD3 R20, P4, R20, R7, RZ ;  /* 0x0000000714147210 */ /* 0x000fe20007f9e0ff */
[----:B------:R-:W3:Y:S04]  /*10890*/  LDL.LU R22, [R1+0x2c4] ;  /* 0x0002c40001167983 */ /* 0x000ee80000300800 */
[----:B------:R0:W-:Y:S04]  /*108a0*/  STL [R1+0x660], R17 ;  /* 0x0006601101007387 */ /* 0x0001e80000100800 */
[----:B------:R1:W-:Y:S01]  /*108b0*/  STL [R1+0x654], R20 ;  /* 0x0006541401007387 */ /* 0x0003e20000100800 */
[----:B0-----:R-:W-:-:S02]  /*108c0*/  IMAD.X R17, R29, 0x1, R11, P3 ;  /* 0x000000011d117824 */ /* 0x001fc400018e060b */
[----:B------:R-:W-:Y:S01]  /*108d0*/  IMAD.X R29, R29, 0x1, R28, P2 ;  /* 0x000000011d1d7824 */ /* 0x000fe200010e061c */
[C---:B-1----:R-:W-:Y:S02]  /*108e0*/  IADD3 R20, P3, R24.reuse, R15, RZ ;  /* 0x0000000f18147210 */ /* 0x042fe40007f7e0ff */
[----:B------:R0:W-:Y:S04]  /*108f0*/  STL [R1+0x64c], R17 ;  /* 0x00064c1101007387 */ /* 0x0001e80000100800 */
[----:B------:R1:W-:Y:S01]  /*10900*/  STL [R1+0x658], R20 ;  /* 0x0006581401007387 */ /* 0x0003e20000100800 */
[----:B0-----:R-:W-:-:S03]  /*10910*/  IADD3 R17, P2, R24, R7, RZ ;  /* 0x0000000718117210 */ /* 0x001fc60007f5e0ff */
[----:B------:R0:W-:Y:S01]  /*10920*/  STL [R1+0x650], R29 ;  /* 0x0006501d01007387 */ /* 0x0001e20000100800 */
[C---:B--2---:R-:W-:Y:S02]  /*10930*/  IMAD.X R24, R26.reuse, 0x1, R28, P4 ;  /* 0x000000011a187824 */ /* 0x044fe400020e061c */
[----:B-1----:R-:W-:Y:S01]  /*10940*/  IMAD.X R20, R26, 0x1, R11, P5 ;  /* 0x000000011a147824 */ /* 0x002fe200028e060b */
[----:B0-----:R-:W2:Y:S04]  /*10950*/  LDL.LU R29, [R1+0x2c8] ;  /* 0x0002c800011d7983 */ /* 0x001ea80000300800 */
[----:B------:R0:W-:Y:S04]  /*10960*/  STL [R1+0x644], R17 ;  /* 0x0006441101007387 */ /* 0x0001e80000100800 */
[----:B------:R1:W-:Y:S01]  /*10970*/  STL [R1+0x63c], R20 ;  /* 0x00063c1401007387 */ /* 0x0003e20000100800 */
[----:B0-----:R-:W-:-:S05]  /*10980*/  IADD3 R17, P5, R27, R15, RZ ;  /* 0x0000000f1b117210 */ /* 0x001fca0007fbe0ff */
[----:B------:R4:W-:Y:S04]  /*10990*/  STL [R1+0x648], R17 ;  /* 0x0006481101007387 */ /* 0x0009e80000100800 */
[----:B------:R-:W-:Y:S04]  /*109a0*/  STL [R1+0x640], R24 ;  /* 0x0006401801007387 */ /* 0x000fe80000100800 */
[----:B------:R-:W2:Y:S01]  /*109b0*/  LDL.LU R26, [R1+0x2cc] ;  /* 0x0002cc00011a7983 */ /* 0x000ea20000300800 */
[----:B-1----:R-:W-:Y:S01]  /*109c0*/  IADD3 R20, P4, R27, R7, RZ ;  /* 0x000000071b147210 */ /* 0x002fe20007f9e0ff */
[----:B----4-:R-:W-:-:S04]  /*109d0*/  IMAD.X R17, R13, 0x1, R11, P3 ;  /* 0x000000010d117824 */ /* 0x010fc800018e060b */
[----:B------:R0:W-:Y:S04]  /*109e0*/  STL [R1+0x634], R20 ;  /* 0x0006341401007387 */ /* 0x0001e80000100800 */
[----:B------:R1:W-:Y:S01]  /*109f0*/  STL [R1+0x62c], R17 ;  /* 0x00062c1101007387 */ /* 0x0003e20000100800 */
[C---:B0-----:R-:W-:Y:S01]  /*10a00*/  IADD3 R20, P3, R2.reuse, R15, RZ ;  /* 0x0000000f02147210 */ /* 0x041fe20007f7e0ff */
[----:B-1----:R-:W-:Y:S01]  /*10a10*/  IMAD.X R17, R13, 0x1, R28, P2 ;  /* 0x000000010d117824 */ /* 0x002fe200010e061c */
[----:B------:R-:W-:-:S03]  /*10a20*/  IADD3 R13, P2, R2, R7, RZ ;  /* 0x00000007020d7210 */ /* 0x000fc60007f5e0ff */
[----:B------:R-:W-:Y:S01]  /*10a30*/  STL [R1+0x638], R20 ;  /* 0x0006381401007387 */ /* 0x000fe20000100800 */
[----:B-----5:R-:W-:-:S03]  /*10a40*/  IMAD.X R2, R9, 0x1, R11, P5 ;  /* 0x0000000109027824 */ /* 0x020fc600028e060b */
[----:B------:R0:W-:Y:S01]  /*10a50*/  STL [R1+0x630], R17 ;  /* 0x0006301101007387 */ /* 0x0001e20000100800 */
[----:B------:R-:W-:-:S03]  /*10a60*/  IMAD.X R9, R9, 0x1, R28, P4 ;  /* 0x0000000109097824 */ /* 0x000fc600020e061c */
[----:B0-----:R-:W4:Y:S04]  /*10a70*/  LDL.LU R17, [R1+0x2d0] ;  /* 0x0002d00001117983 */ /* 0x001f280000300800 */
[----:B------:R0:W-:Y:S04]  /*10a80*/  STL [R1+0x624], R13 ;  /* 0x0006240d01007387 */ /* 0x0001e80000100800 */
[----:B------:R1:W-:Y:S01]  /*10a90*/  STL [R1+0x61c], R2 ;  /* 0x00061c0201007387 */ /* 0x0003e20000100800 */
[----:B0-----:R-:W-:-:S05]  /*10aa0*/  IADD3 R13, P5, R4, R15, RZ ;  /* 0x0000000f040d7210 */ /* 0x001fca0007fbe0ff */
[----:B------:R0:W-:Y:S01]  /*10ab0*/  STL [R1+0x628], R13 ;  /* 0x0006280d01007387 */ /* 0x0001e20000100800 */
[----:B-1----:R-:W-:-:S03]  /*10ac0*/  IADD3 R2, P4, R4, R7, RZ ;  /* 0x0000000704027210 */ /* 0x002fc60007f9e0ff */
[----:B0-----:R-:W5:Y:S04]  /*10ad0*/  LDL.LU R13, [R1+0x2d4] ;  /* 0x0002d400010d7983 */ /* 0x001f680000300800 */
[----:B------:R0:W-:Y:S04]  /*10ae0*/  STL [R1+0x620], R9 ;  /* 0x0006200901007387 */ /* 0x0001e80000100800 */
[----:B------:R1:W-:Y:S01]  /*10af0*/  STL [R1+0x614], R2 ;  /* 0x0006140201007387 */ /* 0x0003e20000100800 */
[C---:B0-----:R-:W-:Y:S01]  /*10b00*/  IMAD.X R9, R5.reuse, 0x1, R11, P3 ;  /* 0x0000000105097824 */ /* 0x041fe200018e060b */
[----:B------:R-:W-:Y:S01]  /*10b10*/  IADD3 R4, P3, R6, R15, RZ ;  /* 0x0000000f06047210 */ /* 0x000fe20007f7e0ff */
[----:B-1----:R-:W-:-:S03]  /*10b20*/  IMAD.X R2, R5, 0x1, R28, P2 ;  /* 0x0000000105027824 */ /* 0x002fc600010e061c */
[----:B------:R0:W-:Y:S01]  /*10b30*/  STL [R1+0x60c], R9 ;  /* 0x00060c0901007387 */ /* 0x0001e20000100800 */
[----:B------:R-:W-:-:S03]  /*10b40*/  IADD3 R5, P2, R6, R7, RZ ;  /* 0x0000000706057210 */ /* 0x000fc60007f5e0ff */
[----:B0-----:R-:W5:Y:S04]  /*10b50*/  LDL.LU R9, [R1+0x2d8] ;  /* 0x0002d80001097983 */ /* 0x001f680000300800 */
[----:B------:R0:W-:Y:S04]  /*10b60*/  STL [R1+0x618], R4 ;  /* 0x0006180401007387 */ /* 0x0001e80000100800 */
[----:B------:R1:W-:Y:S04]  /*10b70*/  STL [R1+0x610], R2 ;  /* 0x0006100201007387 */ /* 0x0003e80000100800 */
[----:B------:R1:W-:Y:S01]  /*10b80*/  STL [R1+0x604], R5 ;  /* 0x0006040501007387 */ /* 0x0003e20000100800 */
[----:B0-----:R-:W-:-:S02]  /*10b90*/  IMAD.X R4, R0, 0x1, R11, P5 ;  /* 0x0000000100047824 */ /* 0x001fc400028e060b */
[----:B------:R-:W-:Y:S01]  /*10ba0*/  IMAD.X R0, R0, 0x1, R28, P4 ;  /* 0x0000000100007824 */ /* 0x000fe200020e061c */
[C---:B-1----:R-:W-:Y:S01]  /*10bb0*/  IADD3 R2, P5, R8.reuse, R15, RZ ;  /* 0x0000000f08027210 */ /* 0x042fe20007fbe0ff */
[----:B------:R-:W5:Y:S04]  /*10bc0*/  LDL.LU R5, [R1+0x2dc] ;  /* 0x0002dc0001057983 */ /* 0x000f680000300800 */
[----:B------:R0:W-:Y:S04]  /*10bd0*/  STL [R1+0x5fc], R4 ;  /* 0x0005fc0401007387 */ /* 0x0001e80000100800 */
[----:B------:R-:W-:Y:S04]  /*10be0*/  STL [R1+0x608], R2 ;  /* 0x0006080201007387 */ /* 0x000fe80000100800 */
[----:B------:R1:W-:Y:S01]  /*10bf0*/  STL [R1+0x600], R0 ;  /* 0x0006000001007387 */ /* 0x0003e20000100800 */
[----:B0-----:R-:W-:-:S03]  /*10c00*/  IADD3 R4, P4, R8, R7, RZ ;  /* 0x0000000708047210 */ /* 0x001fc60007f9e0ff */
[----:B-1----:R-:W5:Y:S04]  /*10c10*/  LDL.LU R0, [R1+0x2e0] ;  /* 0x0002e00001007983 */ /* 0x002f680000300800 */
[----:B------:R0:W-:Y:S01]  /*10c20*/  STL [R1+0x5f4], R4 ;  /* 0x0005f40401007387 */ /* 0x0001e20000100800 */
[----:B---3--:R-:W-:Y:S01]  /*10c30*/  IMAD.X R2, R22, 0x1, R11, P3 ;  /* 0x0000000116027824 */ /* 0x008fe200018e060b */
[----:B------:R-:W-:Y:S01]  /*10c40*/  IADD3 R6, P3, R10, R15, RZ ;  /* 0x0000000f0a067210 */ /* 0x000fe20007f7e0ff */
[----:B0-----:R-:W-:-:S03]  /*10c50*/  IMAD.X R4, R22, 0x1, R28, P2 ;  /* 0x0000000116047824 */ /* 0x001fc600010e061c */
[----:B------:R0:W-:Y:S04]  /*10c60*/  STL [R1+0x5ec], R2 ;  /* 0x0005ec0201007387 */ /* 0x0001e80000100800 */
[----:B------:R2:W-:Y:S04]  /*10c70*/  STL [R1+0x5f8], R6 ;  /* 0x0005f80601007387 */ /* 0x0005e80000100800 */
[----:B------:R-:W3:Y:S01]  /*10c80*/  LDL.LU R22, [R1+0x2e4] ;  /* 0x0002e40001167983 */ /* 0x000ee20000300800 */
[----:B0-----:R-:W-:-:S03]  /*10c90*/  IADD3 R2, P2, R10, R7, RZ ;  /* 0x000000070a027210 */ /* 0x001fc60007f5e0ff */
[----:B------:R-:W-:Y:S04]  /*10ca0*/  STL [R1+0x5f0], R4 ;  /* 0x0005f00401007387 */ /* 0x000fe80000100800 */
[----:B------:R0:W-:Y:S01]  /*10cb0*/  STL [R1+0x5e4], R2 ;  /* 0x0005e40201007387 */ /* 0x0001e20000100800 */
[C---:B--2---:R-:W-:Y:S01]  /*10cc0*/  IMAD.X R6, R29.reuse, 0x1, R11, P5 ;  /* 0x000000011d067824 */ /* 0x044fe200028e060b */
[----:B0-----:R-:W-:Y:S01]  /*10cd0*/  IADD3 R2, P5, R12, R15, RZ ;  /* 0x0000000f0c027210 */ /* 0x001fe20007fbe0ff */
[----:B------:R-:W-:-:S03]  /*10ce0*/  IMAD.X R4, R29, 0x1, R28, P4 ;  /* 0x000000011d047824 */ /* 0x000fc600020e061c */
[----:B------:R-:W-:Y:S04]  /*10cf0*/  STL [R1+0x5dc], R6 ;  /* 0x0005dc0601007387 */ /* 0x000fe80000100800 */
[----:B------:R-:W2:Y:S04]  /*10d00*/  LDL.LU R29, [R1+0x2e8] ;  /* 0x0002e800011d7983 */ /* 0x000ea80000300800 */
[----:B------:R0:W-:Y:S04]  /*10d10*/  STL [R1+0x5e8], R2 ;  /* 0x0005e80201007387 */ /* 0x0001e80000100800 */
[----:B------:R-:W-:Y:S01]  /*10d20*/  STL [R1+0x5e0], R4 ;  /* 0x0005e00401007387 */ /* 0x000fe20000100800 */
[----:B0-----:R-:W-:Y:S01]  /*10d30*/  IADD3 R2, P4, R12, R7, RZ ;  /* 0x000000070c027210 */ /* 0x001fe20007f9e0ff */
[----:B------:R-:W-:-:S04]  /*10d40*/  IMAD.X R6, R26, 0x1, R11, P3 ;  /* 0x000000011a067824 */ /* 0x000fc800018e060b */
[----:B------:R0:W-:Y:S04]  /*10d50*/  STL [R1+0x5d4], R2 ;  /* 0x0005d40201007387 */ /* 0x0001e80000100800 */
[----:B------:R1:W-:Y:S01]  /*10d60*/  STL [R1+0x5cc], R6 ;  /* 0x0005cc0601007387 */ /* 0x0003e20000100800 */
[----:B0-----:R-:W-:-:S03]  /*10d70*/  IMAD.X R2, R26, 0x1, R28, P2 ;  /* 0x000000011a027824 */ /* 0x001fc600010e061c */
[----:B------:R-:W2:Y:S01]  /*10d80*/  LDL.LU R26, [R1+0x2ec] ;  /* 0x0002ec00011a7983 */ /* 0x000ea20000300800 */
[C---:B------:R-:W-:Y:S02]  /*10d90*/  IADD3 R4, P3, R14.reuse, R15, RZ ;  /* 0x0000000f0e047210 */ /* 0x040fe40007f7e0ff */
[----:B-1----:R-:W-:-:S03]  /*10da0*/  IADD3 R6, P2, R14, R7, RZ ;  /* 0x000000070e067210 */ /* 0x002fc60007f5e0ff */
[----:B------:R4:W-:Y:S04]  /*10db0*/  STL [R1+0x5d8], R4 ;  /* 0x0005d80401007387 */ /* 0x0009e80000100800 */
[----:B------:R0:W-:Y:S04]  /*10dc0*/  STL [R1+0x5d0], R2 ;  /* 0x0005d00201007387 */ /* 0x0001e80000100800 */
[----:B------:R1:W-:Y:S01]  /*10dd0*/  STL [R1+0x5c4], R6 ;  /* 0x0005c40601007387 */ /* 0x0003e20000100800 */
[C---:B----4-:R-:W-:Y:S01]  /*10de0*/  IMAD.X R4, R17.reuse, 0x1, R11, P5 ;  /* 0x0000000111047824 */ /* 0x050fe200028e060b */
[----:B0-----:R-:W-:Y:S01]  /*10df0*/  IADD3 R2, P5, R16, R15, RZ ;  /* 0x0000000f10027210 */ /* 0x001fe20007fbe0ff */
[----:B-1----:R-:W-:-:S03]  /*10e00*/  IMAD.X R6, R17, 0x1, R28, P4 ;  /* 0x0000000111067824 */ /* 0x002fc600020e061c */
[----:B------:R0:W-:Y:S04]  /*10e10*/  STL [R1+0x5bc], R4 ;  /* 0x0005bc0401007387 */ /* 0x0001e80000100800 */
[----:B------:R5:W-:Y:S01]  /*10e20*/  STL [R1+0x5c8], R2 ;  /* 0x0005c80201007387 */ /* 0x000be20000100800 */
[----:B0-----:R-:W-:-:S03]  /*10e30*/  IADD3 R4, P4, R16, R7, RZ ;  /* 0x0000000710047210 */ /* 0x001fc60007f9e0ff */
[----:B------:R0:W-:Y:S04]  /*10e40*/  STL [R1+0x5c0], R6 ;  /* 0x0005c00601007387 */ /* 0x0001e80000100800 */
[----:B------:R1:W-:Y:S01]  /*10e50*/  STL [R1+0x5b4], R4 ;  /* 0x0005b40401007387 */ /* 0x0003e20000100800 */
[C---:B-----5:R-:W-:Y:S01]  /*10e60*/  IMAD.X R2, R13.reuse, 0x1, R11, P3 ;  /* 0x000000010d027824 */ /* 0x060fe200018e060b */
[----:B0-----:R-:W-:Y:S01]  /*10e70*/  IADD3 R6, P3, R18, R15, RZ ;  /* 0x0000000f12067210 */ /* 0x001fe20007f7e0ff */
[----:B-1----:R-:W-:-:S03]  /*10e80*/  IMAD.X R4, R13, 0x1, R28, P2 ;  /* 0x000000010d047824 */ /* 0x002fc600010e061c */
[----:B------:R0:W-:Y:S04]  /*10e90*/  STL [R1+0x5ac], R2 ;  /* 0x0005ac0201007387 */ /* 0x0001e80000100800 */
[----:B------:R1:W-:Y:S01]  /*10ea0*/  STL [R1+0x5b8], R6 ;  /* 0x0005b80601007387 */ /* 0x0003e20000100800 */
[----:B0-----:R-:W-:-:S03]  /*10eb0*/  IADD3 R2, P2, R18, R7, RZ ;  /* 0x0000000712027210 */ /* 0x001fc60007f5e0ff */
[----:B------:R0:W-:Y:S04]  /*10ec0*/  STL [R1+0x5b0], R4 ;  /* 0x0005b00401007387 */ /* 0x0001e80000100800 */
[----:B------:R4:W-:Y:S01]  /*10ed0*/  STL [R1+0x5a4], R2 ;  /* 0x0005a40201007387 */ /* 0x0009e20000100800 */
[----:B-1----:R-:W-:Y:S01]  /*10ee0*/  IMAD.X R6, R9, 0x1, R11, P5 ;  /* 0x0000000109067824 */ /* 0x002fe200028e060b */
[----:B0-----:R-:W-:Y:S01]  /*10ef0*/  IADD3 R4, P5, R19, R15, RZ ;  /* 0x0000000f13047210 */ /* 0x001fe20007fbe0ff */
[----:B----4-:R-:W-:-:S03]  /*10f00*/  IMAD.X R2, R9, 0x1, R28, P4 ;  /* 0x0000000109027824 */ /* 0x010fc600020e061c */
[----:B------:R0:W-:Y:S04]  /*10f10*/  STL [R1+0x59c], R6 ;  /* 0x00059c0601007387 */ /* 0x0001e80000100800 */
[----:B------:R1:W-:Y:S04]  /*10f20*/  STL [R1+0x5a8], R4 ;  /* 0x0005a80401007387 */ /* 0x0003e80000100800 */
[----:B------:R4:W-:Y:S01]  /*10f30*/  STL [R1+0x5a0], R2 ;  /* 0x0005a00201007387 */ /* 0x0009e20000100800 */
[----:B0-----:R-:W-:Y:S01]  /*10f40*/  IADD3 R6, P4, R19, R7, RZ ;  /* 0x0000000713067210 */ /* 0x001fe20007f9e0ff */
[----:B-1----:R-:W-:Y:S01]  /*10f50*/  IMAD.X R4, R5, 0x1, R11, P3 ;  /* 0x0000000105047824 */ /* 0x002fe200018e060b */
[----:B----4-:R-:W-:-:S03]  /*10f60*/  IADD3 R2, P3, R21, R15, RZ ;  /* 0x0000000f15027210 */ /* 0x010fc60007f7e0ff */
[----:B------:R-:W-:Y:S01]  /*10f70*/  STL [R1+0x594], R6 ;  /* 0x0005940601007387 */ /* 0x000fe20000100800 */
[----:B------:R-:W-:-:S03]  /*10f80*/  IMAD.X R5, R5, 0x1, R28, P2 ;  /* 0x0000000105057824 */ /* 0x000fc600010e061c */
[----:B------:R0:W-:Y:S04]  /*10f90*/  STL [R1+0x58c], R4 ;  /* 0x00058c0401007387 */ /* 0x0001e80000100800 */
[----:B------:R1:W-:Y:S01]  /*10fa0*/  STL [R1+0x598], R2 ;  /* 0x0005980201007387 */ /* 0x0003e20000100800 */
[----:B0-----:R-:W-:-:S03]  /*10fb0*/  IADD3 R4, P2, R21, R7, RZ ;  /* 0x0000000715047210 */ /* 0x001fc60007f5e0ff */
[----:B------:R0:W-:Y:S01]  /*10fc0*/  STL [R1+0x590], R5 ;  /* 0x0005900501007387 */ /* 0x0001e20000100800 */
[----:B-1----:R-:W-:-:S03]  /*10fd0*/  IMAD.X R2, R0, 0x1, R11, P5 ;  /* 0x0000000100027824 */ /* 0x002fc600028e060b */
[----:B------:R1:W-:Y:S01]  /*10fe0*/  STL [R1+0x584], R4 ;  /* 0x0005840401007387 */ /* 0x0003e20000100800 */
[----:B0-----:R-:W-:-:S03]  /*10ff0*/  IADD3 R5, P5, R23, R15, RZ ;  /* 0x0000000f17057210 */ /* 0x001fc60007fbe0ff */
[----:B------:R0:W-:Y:S01]  /*11000*/  STL [R1+0x57c], R2 ;  /* 0x00057c0201007387 */ /* 0x0001e20000100800 */
[----:B-1----:R-:W-:-:S03]  /*11010*/  IMAD.X R4, R0, 0x1, R28, P4 ;  /* 0x0000000100047824 */ /* 0x002fc600020e061c */
[----:B------:R-:W-:Y:S01]  /*11020*/  STL [R1+0x588], R5 ;  /* 0x0005880501007387 */ /* 0x000fe20000100800 */
[----:B0-----:R-:W-:-:S03]  /*11030*/  IADD3 R2, P4, R23, R7, RZ ;  /* 0x0000000717027210 */ /* 0x001fc60007f9e0ff */
[----:B------:R0:W-:Y:S04]  /*11040*/  STL [R1+0x580], R4 ;  /* 0x0005800401007387 */ /* 0x0001e80000100800 */
[----:B------:R1:W-:Y:S01]  /*11050*/  STL [R1+0x574], R2 ;  /* 0x0005740201007387 */ /* 0x0003e20000100800 */
[C---:B---3--:R-:W-:Y:S01]  /*11060*/  IMAD.X R0, R22.reuse, 0x1, R11, P3 ;  /* 0x0000000116007824 */ /* 0x048fe200018e060b */
[----:B0-----:R-:W-:Y:S01]  /*11070*/  IADD3 R4, P3, R25, R15, RZ ;  /* 0x0000000f19047210 */ /* 0x001fe20007f7e0ff */
[----:B-1----:R-:W-:-:S03]  /*11080*/  IMAD.X R2, R22, 0x1, R28, P2 ;  /* 0x0000000116027824 */ /* 0x002fc600010e061c */
[----:B------:R0:W-:Y:S04]  /*11090*/  STL [R1+0x56c], R0 ;  /* 0x00056c0001007387 */ /* 0x0001e80000100800 */
[----:B------:R2:W-:Y:S01]  /*110a0*/  STL [R1+0x578], R4 ;  /* 0x0005780401007387 */ /* 0x0005e20000100800 */
[----:B0-----:R-:W-:-:S03]  /*110b0*/  IADD3 R0, P2, R25, R7, RZ ;  /* 0x0000000719007210 */ /* 0x001fc60007f5e0ff */
[----:B------:R0:W-:Y:S04]  /*110c0*/  STL [R1+0x570], R2 ;  /* 0x0005700201007387 */ /* 0x0001e80000100800 */
[----:B------:R1:W-:Y:S01]  /*110d0*/  STL [R1+0x564], R0 ;  /* 0x0005640001007387 */ /* 0x0003e20000100800 */
[----:B--2---:R-:W-:Y:S01]  /*110e0*/  IMAD.X R4, R29, 0x1, R11, P5 ;  /* 0x000000011d047824 */ /* 0x004fe200028e060b */
[----:B0-----:R-:W-:Y:S01]  /*110f0*/  IADD3 R2, P5, R3, R15, RZ ;  /* 0x0000000f03027210 */ /* 0x001fe20007fbe0ff */
[----:B-1----:R-:W-:-:S03]  /*11100*/  IMAD.X R0, R29, 0x1, R28, P4 ;  /* 0x000000011d007824 */ /* 0x002fc600020e061c */
[----:B------:R-:W-:Y:S01]  /*11110*/  STL [R1+0x55c], R4 ;  /* 0x00055c0401007387 */ /* 0x000fe20000100800 */
[----:B------:R-:W-:-:S03]  /*11120*/  SHF.R.S32.HI R29, RZ, 0x1f, R3 ;  /* 0x0000001fff1d7819 */ /* 0x000fc60000011403 */
[----:B------:R0:W-:Y:S04]  /*11130*/  STL [R1+0x568], R2 ;  /* 0x0005680201007387 */ /* 0x0001e80000100800 */
[----:B------:R1:W-:Y:S01]  /*11140*/  STL [R1+0x560], R0 ;  /* 0x0005600001007387 */ /* 0x0003e20000100800 */
[----:B0-----:R-:W-:-:S05]  /*11150*/  IADD3 R2, P4, R3, R7, RZ ;  /* 0x0000000703027210 */ /* 0x001fca0007f9e0ff */
[----:B------:R0:W-:Y:S01]  /*11160*/  STL [R1+0x558], R2 ;  /* 0x0005580201007387 */ /* 0x0001e20000100800 */
[C-C-:B-1----:R-:W-:Y:S02]  /*11170*/  IMAD.X R0, R26.reuse, 0x1, R11.reuse, P3 ;  /* 0x000000011a007824 */ /* 0x142fe400018e060b */
[--C-:B------:R-:W-:Y:S02]  /*11180*/  IMAD.X R3, R26, 0x1, R28.reuse, P2 ;  /* 0x000000011a037824 */ /* 0x100fe400010e061c */
[C---:B0-----:R-:W-:Y:S01]  /*11190*/  IMAD.X R2, R29.reuse, 0x1, R11, P5 ;  /* 0x000000011d027824 */ /* 0x041fe200028e060b */
[----:B------:R0:W-:Y:S04]  /*111a0*/  STL [R1+0x548], R0 ;  /* 0x0005480001007387 */ /* 0x0001e80000100800 */
[----:B------:R1:W-:Y:S01]  /*111b0*/  STL [R1+0x54c], R3 ;  /* 0x00054c0301007387 */ /* 0x0003e20000100800 */
[----:B0-----:R-:W-:-:S03]  /*111c0*/  IMAD.X R0, R29, 0x1, R28, P4 ;  /* 0x000000011d007824 */ /* 0x001fc600020e061c */
        /* <DEDUP_REMOVED lines=62> */
[----:B------:R-:W-:Y:S01]  /*115b0*/  UMOV UR4, URZ ;  /* 0x0000003f00047c82 */ /* 0x000fe20008000000 */
[----:B------:R-:W-:Y:S01]  /*115c0*/  UMOV UR5, URZ ;  /* 0x0000003f00057c82 */ /* 0x000fe20008000000 */
[----:B------:R-:W-:-:S05]  /*115d0*/  UMOV UR6, URZ ;  /* 0x0000003f00067c82 */ /* 0x000fca0008000000 */
.L_x_1:
[----:B-12---:R-:W2:Y:S04]  /*115e0*/  LDL R3, [R1+0xc14] ;  /* 0x000c140001037983 */ /* 0x006ea80000100800 */
[----:B------:R-:W3:Y:S04]  /*115f0*/  LDL R2, [R1+0xc04] ;  /* 0x000c040001027983 */ /* 0x000ee80000100800 */
[----:B------:R-:W4:Y:S04]  /*11600*/  LDL R7, [R1+0xbf0] ;  /* 0x000bf00001077983 */ /* 0x000f280000100800 */
[----:B------:R-:W5:Y:S04]  /*11610*/  LDL R0, [R1+0xbec] ;  /* 0x000bec0001007983 */ /* 0x000f680000100800 */
[----:B------:R-:W5:Y:S04]  /*11620*/  LDL R12, [R1+0xbf4] ;  /* 0x000bf400010c7983 */ /* 0x000f680000100800 */
[----:B------:R-:W5:Y:S01]  /*11630*/  LDL R6, [R1+0xc08] ;  /* 0x000c080001067983 */ /* 0x000f620000100800 */
[----:B------:R-:W-:-:S03]  /*11640*/  USHF.R.S32.HI UR19, URZ, 0x1f, UR4 ;  /* 0x0000001f3f137899 */ /* 0x000fc60008011404 */
[----:B------:R-:W5:Y:S04]  /*11650*/  LDL R11, [R1+0xbe0] ;  /* 0x000be000010b7983 */ /* 0x000f680000100800 */
[----:B------:R-:W5:Y:S04]  /*11660*/  LDL R16, [R1+0xbf8] ;  /* 0x000bf80001107983 */ /* 0x000f680000100800 */
[----:B------:R-:W5:Y:S04]  /*11670*/  LDL R9, [R1+0xbdc] ;  /* 0x000bdc0001097983 */ /* 0x000f680000100800 */
[----:B------:R-:W5:Y:S04]  /*11680*/  LDL R14, [R1+0xbe4] ;  /* 0x000be400010e7983 */ /* 0x000f680000100800 */
[----:B------:R-:W5:Y:S04]  /*11690*/  LDL R10, [R1+0xbd0] ;  /* 0x000bd000010a7983 */ /* 0x000f680000100800 */
[----:B------:R-:W5:Y:S04]  /*116a0*/  LDL R15, [R1+0xbe8] ;  /* 0x000be800010f7983 */ /* 0x000f680000100800 */
[----:B------:R-:W5:Y:S04]  /*116b0*/  LDL R8, [R1+0xbcc] ;  /* 0x000bcc0001087983 */ /* 0x000f680000100800 */
[----:B------:R-:W5:Y:S01]  /*116c0*/  LDL R13, [R1+0xbd4] ;  /* 0x000bd400010d7983 */ /* 0x000f620000100800 */
[----:B--2---:R-:W-:-:S02]  /*116d0*/  IADD3 R4, P2, R3, UR4, RZ ;  /* 0x0000000403047c10 */ /* 0x004fc4000ff5e0ff */
[----:B---3--:R-:W-:Y:S02]  /*116e0*/  IADD3 R2, P3, R2, UR4, RZ ;  /* 0x0000000402027c10 */ /* 0x008fe4000ff7e0ff */
[----:B----4-:R-:W-:Y:S02]  /*116f0*/  IADD3.X R5, R7, UR19, RZ, P2, !PT ;  /* 0x0000001307057c10 */ /* 0x010fe400097fe4ff */
[----:B-----5:R-:W-:-:S03]  /*11700*/  IADD3.X R3, R0, UR19, RZ, P3, !PT ;  /* 0x0000001300037c10 */ /* 0x020fc60009ffe4ff */
[----:B------:R0:W2:Y:S04]  /*11710*/  LDG.E.U8 R20, desc[UR10][R4.64] ;  /* 0x0000000a04147981 */ /* 0x0000a8000c1e1100 */
[----:B------:R-:W3:Y:S01]  /*11720*/  LDL R0, [R1+0xbc0] ;  /* 0x000bc00001007983 */ /* 0x000ee20000100800 */
[----:B------:R-:W-:-:S03]  /*11730*/  IADD3 R6, P2, R6, UR4, RZ ;  /* 0x0000000406067c10 */ /* 0x000fc6000ff5e0ff */
[----:B------:R1:W4:Y:S01]  /*11740*/  LDG.E.U8 R18, desc[UR10][R2.64] ;  /* 0x0000000a02127981 */ /* 0x000322000c1e1100 */
[----:B0-----:R-:W-:-:S03]  /*11750*/  IADD3 R4, P3, R12, UR4, RZ ;  /* 0x000000040c047c10 */ /* 0x001fc6000ff7e0ff */
[----:B------:R-:W5:Y:S01]  /*11760*/  LDL R12, [R1+0xbd8] ;  /* 0x000bd800010c7983 */ /* 0x000f620000100800 */
[----:B------:R-:W-:-:S03]  /*11770*/  IADD3.X R7, R11, UR19, RZ, P2, !PT ;  /* 0x000000130b077c10 */ /* 0x000fc600097fe4ff */
[----:B------:R-:W2:Y:S01]  /*11780*/  LDL R11, [R1+0xbbc] ;  /* 0x000bbc00010b7983 */ /* 0x000ea20000100800 */
[----:B-1----:R-:W-:Y:S02]  /*11790*/  IADD3 R2, P2, R16, UR4, RZ ;  /* 0x0000000410027c10 */ /* 0x002fe4000ff5e0ff */
[----:B------:R-:W-:Y:S01]  /*117a0*/  IADD3.X R5, R9, UR19, RZ, P3, !PT ;  /* 0x0000001309057c10 */ /* 0x000fe20009ffe4ff */
[----:B------:R-:W4:Y:S04]  /*117b0*/  LDL R16, [R1+0xbc4] ;  /* 0x000bc40001107983 */ /* 0x000f280000100800 */
[----:B------:R-:W4:Y:S01]  /*117c0*/  LDL R9, [R1+0xbb0] ;  /* 0x000bb00001097983 */ /* 0x000f220000100800 */
[----:B------:R-:W-:-:S03]  /*117d0*/  IADD3.X R3, R10, UR19, RZ, P2, !PT ;  /* 0x000000130a037c10 */ /* 0x000fc600097fe4ff */
[----:B------:R0:W4:Y:S04]  /*117e0*/  LDG.E.U8 R23, desc[UR10][R6.64] ;  /* 0x0000000a06177981 */ /* 0x000128000c1e1100 */
[----:B------:R-:W4:Y:S04]  /*117f0*/  LDL R10, [R1+0xbac] ;  /* 0x000bac00010a7983 */ /* 0x000f280000100800 */
[----:B------:R1:W4:Y:S01]  /*11800*/  LDG.E.U8 R19, desc[UR10][R4.64] ;  /* 0x0000000a04137981 */ /* 0x000322000c1e1100 */
[----:B0-----:R-:W-:-:S03]  /*11810*/  IADD3 R6, P3, R14, UR4, RZ ;  /* 0x000000040e067c10 */ /* 0x001fc6000ff7e0ff */
[----:B------:R-:W4:Y:S01]  /*11820*/  LDL R14, [R1+0xbc8] ;  /* 0x000bc800010e7983 */ /* 0x000f220000100800 */
[----:B------:R-:W-:-:S03]  /*11830*/  IADD3.X R7, R8, UR19, RZ, P3, !PT ;  /* 0x0000001308077c10 */ /* 0x000fc60009ffe4ff */
[----:B------:R-:W4:Y:S01]  /*11840*/  LDL R8, [R1+0xba0] ;  /* 0x000ba00001087983 */ /* 0x000f220000100800 */
[----:B-1----:R-:W-:-:S03]  /*11850*/  IADD3 R4, P2, R15, UR4, RZ ;  /* 0x000000040f047c10 */ /* 0x002fc6000ff5e0ff */
[----:B------:R-:W4:Y:S04]  /*11860*/  LDL R15, [R1+0xbb4] ;  /* 0x000bb400010f7983 */ /* 0x000f280000100800 */
[----:B------:R0:W4:Y:S04]  /*11870*/  LDG.E.U8 R22, desc[UR10][R2.64] ;  /* 0x0000000a02167981 */ /* 0x000128000c1e1100 */
[----:B------:R5:W4:Y:S01]  /*11880*/  LDG.E.U8 R17, desc[UR10][R6.64] ;  /* 0x0000000a06117981 */ /* 0x000b22000c1e1100 */
[----:B0-----:R-:W-:-:S03]  /*11890*/  IADD3 R2, P3, R13, UR4, RZ ;  /* 0x000000040d027c10 */ /* 0x001fc6000ff7e0ff */
[----:B------:R-:W4:Y:S01]  /*118a0*/  LDL R13, [R1+0xbb8] ;  /* 0x000bb800010d7983 */ /* 0x000f220000100800 */
[----:B---3--:R-:W-:-:S03]  /*118b0*/  IADD3.X R5, R0, UR19, RZ, P2, !PT ;  /* 0x0000001300057c10 */ /* 0x008fc600097fe4ff */
[----:B------:R-:W3:Y:S04]  /*118c0*/  LDL R0, [R1+0xb9c] ;  /* 0x000b9c0001007983 */ /* 0x000ee80000100800 */
[----:B------:R4:W3:Y:S01]  /*118d0*/  LDG.E.U8 R21, desc[UR10][R4.64] ;  /* 0x0000000a04157981 */ /* 0x0008e2000c1e1100 */
[----:B-----5:R-:W-:-:S03]  /*118e0*/  IADD3 R6, P2, R12, UR4, RZ ;  /* 0x000000040c067c10 */ /* 0x020fc6000ff5e0ff */
[----:B------:R-:W5:Y:S01]  /*118f0*/  LDL R12, [R1+0xba4] ;  /* 0x000ba400010c7983 */ /* 0x000f620000100800 */
[----:B--2---:R-:W-:-:S03]  /*11900*/  IADD3.X R3, R11, UR19, RZ, P3, !PT ;  /* 0x000000130b037c10 */ /* 0x004fc60009ffe4ff */
[----:B------:R-:W2:Y:S01]  /*11910*/  LDL R11, [R1+0xb90] ;  /* 0x000b9000010b7983 */ /* 0x000ea20000100800 */
[----:B----4-:R-:W-:-:S03]  /*11920*/  IADD3 R4, P3, R16, UR4, RZ ;  /* 0x0000000410047c10 */ /* 0x010fc6000ff7e0ff */
[----:B------:R0:W-:Y:S01]  /*11930*/  STL [R1+0x3b4], R20 ;  /* 0x0003b41401007387 */ /* 0x0001e20000100800 */
[----:B------:R-:W-:-:S03]  /*11940*/  IADD3.X R7, R9, UR19, RZ, P2, !PT ;  /* 0x0000001309077c10 */ /* 0x000fc600097fe4ff */
[----:B------:R-:W4:Y:S04]  /*11950*/  LDL R16, [R1+0xba8] ;  /* 0x000ba80001107983 */ /* 0x000f280000100800 */
[----:B------:R-:W4:Y:S01]  /*11960*/  LDL R9, [R1+0xb8c] ;  /* 0x000b8c0001097983 */ /* 0x000f220000100800 */
[----:B------:R-:W-:-:S03]  /*11970*/  IADD3.X R5, R10, UR19, RZ, P3, !PT ;  /* 0x000000130a057c10 */ /* 0x000fc60009ffe4ff */
[----:B0-----:R0:W4:Y:S04]  /*11980*/  LDG.E.U8 R20, desc[UR10][R2.64] ;  /* 0x0000000a02147981 */ /* 0x001128000c1e1100 */
[----:B------:R1:W-:Y:S04]  /*11990*/  STL [R1+0x3b0], R18 ;  /* 0x0003b01201007387 */ /* 0x0003e80000100800 */
[----:B------:R-:W4:Y:S01]  /*119a0*/  LDL R10, [R1+0xb80] ;  /* 0x000b8000010a7983 */ /* 0x000f220000100800 */
[----:B0-----:R-:W-:-:S03]  /*119b0*/  IADD3 R2, P2, R14, UR4, RZ ;  /* 0x000000040e027c10 */ /* 0x001fc6000ff5e0ff */
[----:B------:R-:W4:Y:S04]  /*119c0*/  LDL R14, [R1+0xb94] ;  /* 0x000b9400010e7983 */ /* 0x000f280000100800 */
[----:B-1----:R0:W4:Y:S01]  /*119d0*/  LDG.E.U8 R18, desc[UR10][R6.64] ;  /* 0x0000000a06127981 */ /* 0x002122000c1e1100 */
[----:B------:R-:W-:-:S03]  /*119e0*/  IADD3.X R3, R8, UR19, RZ, P2, !PT ;  /* 0x0000001308037c10 */ /* 0x000fc600097fe4ff */
[----:B------:R1:W-:Y:S04]  /*119f0*/  STL [R1+0x3ac], R23 ;  /* 0x0003ac1701007387 */ /* 0x0003e80000100800 */
[----:B------:R-:W4:Y:S01]  /*11a00*/  LDL R8, [R1+0xb7c] ;  /* 0x000b7c0001087983 */ /* 0x000f220000100800 */
[----:B0-----:R-:W-:-:S03]  /*11a10*/  IADD3 R6, P3, R15, UR4, RZ ;  /* 0x000000040f067c10 */ /* 0x001fc6000ff7e0ff */
[----:B------:R-:W4:Y:S04]  /*11a20*/  LDL R15, [R1+0xb98] ;  /* 0x000b9800010f7983 */ /* 0x000f280000100800 */
[----:B------:R0:W-:Y:S04]  /*11a30*/  STL [R1+0x3a8], R19 ;  /* 0x0003a81301007387 */ /* 0x0001e80000100800 */
[----:B-1----:R1:W4:Y:S04]  /*11a40*/  LDG.E.U8 R23, desc[UR10][R4.64] ;  /* 0x0000000a04177981 */ /* 0x002328000c1e1100 */
[----:B0-----:R5:W4:Y:S01]  /*11a50*/  LDG.E.U8 R19, desc[UR10][R2.64] ;  /* 0x0000000a02137981 */ /* 0x001b22000c1e1100 */
[----:B-1----:R-:W-:-:S03]  /*11a60*/  IADD3 R4, P2, R13, UR4, RZ ;  /* 0x000000040d047c10 */ /* 0x002fc6000ff5e0ff */
[----:B------:R-:W4:Y:S01]  /*11a70*/  LDL R13, [R1+0xb84] ;  /* 0x000b8400010d7983 */ /* 0x000f220000100800 */
[----:B---3--:R-:W-:-:S03]  /*11a80*/  IADD3.X R7, R0, UR19, RZ, P3, !PT ;  /* 0x0000001300077c10 */ /* 0x008fc60009ffe4ff */
[----:B------:R-:W3:Y:S04]  /*11a90*/  LDL R0, [R1+0xb70] ;  /* 0x000b700001007983 */ /* 0x000ee80000100800 */
[----:B------:R0:W-:Y:S01]  /*11aa0*/  STL [R1+0x3a4], R22 ;  /* 0x0003a41601007387 */ /* 0x0001e20000100800 */
[----:B-----5:R-:W-:-:S03]  /*11ab0*/  IADD3 R2, P3, R12, UR4, RZ ;  /* 0x000000040c027c10 */ /* 0x020fc6000ff7e0ff */
[----:B------:R-:W5:Y:S01]  /*11ac0*/  LDL R12, [R1+0xb88] ;  /* 0x000b8800010c7983 */ /* 0x000f620000100800 */
[----:B--2---:R-:W-:-:S03]  /*11ad0*/  IADD3.X R5, R11, UR19, RZ, P2, !PT ;  /* 0x000000130b057c10 */ /* 0x004fc600097fe4ff */
[----:B------:R-:W2:Y:S04]  /*11ae0*/  LDL R11, [R1+0xb6c] ;  /* 0x000b6c00010b7983 */ /* 0x000ea80000100800 */
[----:B0-----:R0:W2:Y:S04]  /*11af0*/  LDG.E.U8 R22, desc[UR10][R6.64] ;  /* 0x0000000a06167981 */ /* 0x0010a8000c1e1100 */
[----:B------:R1:W-:Y:S01]  /*11b00*/  STL [R1+0x3a0], R17 ;  /* 0x0003a01101007387 */ /* 0x0003e20000100800 */
[----:B----4-:R-:W-:-:S03]  /*11b10*/  IADD3.X R3, R9, UR19, RZ, P3, !PT ;  /* 0x0000001309037c10 */ /* 0x010fc60009ffe4ff */
        /* <DEDUP_REMOVED lines=33> */
[----:B-1----:R0:W4:Y:S04]  /*11d30*/  LDG.E.U8 R19, desc[UR10][R6.64] ;  /* 0x0000000a06137981 */ /* 0x002128000c1e1100 */
[----:B------:R1:W-:Y:S01]  /*11d40*/  STL [R1+0x2fc], R22 ;  /* 0x0002fc1601007387 */ /* 0x0003e20000100800 */
[----:B------:R-:W-:-:S03]  /*11d50*/  IADD3.X R3, R10, UR19, RZ, P3, !PT ;  /* 0x000000130a037c10 */ /* 0x000fc60009ffe4ff */
        /* <DEDUP_REMOVED lines=574> */
[----:B------:R-:W-:Y:S01]  /*14140*/  STL [R1+0x1f0], R23 ;  /* 0x0001f01701007387 */ /* 0x000fe20000100800 */
[----:B------:R-:W-:-:S03]  /*14150*/  IADD3.X R3, R8, UR19, RZ, P3, !PT ;  /* 0x0000001308037c10 */ /* 0x000fc60009ffe4ff */
[----:B------:R-:W4:Y:S01]  /*14160*/  LDL R8, [R1+0x830] ;  /* 0x0008300001087983 */ /* 0x000f220000100800 */
[----:B0-----:R-:W-:-:S03]  /*14170*/  IADD3 R6, P2, R15, UR4, RZ ;  /* 0x000000040f067c10 */ /* 0x001fc6000ff5e0ff */
[----:B------:R-:W4:Y:S04]  /*14180*/  LDL R15, [R1+0x844] ;  /* 0x00084400010f7983 */ /* 0x000f280000100800 */
[----:B------:R0:W-:Y:S04]  /*14190*/  STL [R1+0x210], R19 ;  /* 0x0002101301007387 */ /* 0x0001e80000100800 */
[----:B------:R1:W4:Y:S04]  /*141a0*/  LDG.E.U8 R24, desc[UR10][R4.64] ;  /* 0x0000000a04187981 */ /* 0x000328000c1e1100 */
        /* <DEDUP_REMOVED lines=15> */
[----:B------:R0:W4:Y:S04]  /*142a0*/  LDG.E.U8 R23, desc[UR10][R4.64] ;  /* 0x0000000a04177981 */ /* 0x000128000c1e1100 */
[----:B-1----:R-:W4:Y:S04]  /*142b0*/  LDL R17, [R1+0x838] ;  /* 0x0008380001117983 */ /* 0x002f280000100800 */
        /* <DEDUP_REMOVED lines=14> */
[----:B---3--:R-:W-:-:S02]  /*143a0*/  IADD3.X R3, R0, UR19, RZ, P3, !PT ;  /* 0x0000001300037c10 */ /* 0x008fc40009ffe4ff */
[----:B-1----:R-:W-:Y:S01]  /*143b0*/  IADD3 R6, P2, R13, UR4, RZ ;  /* 0x000000040d067c10 */ /* 0x002fe2000ff5e0ff */
[----:B------:R-:W3:Y:S04]  /*143c0*/  LDL R0, [R1+0x814] ;  /* 0x0008140001007983 */ /* 0x000ee80000100800 */
[----:B------:R-:W3:Y:S01]  /*143d0*/  LDL R13, [R1+0x800] ;  /* 0x00080000010d7983 */ /* 0x000ee20000100800 */
[----:B-----5:R-:W-:-:S03]  /*143e0*/  IADD3 R4, P3, R12, UR4, RZ ;  /* 0x000000040c047c10 */ /* 0x020fc6000ff7e0ff */
[----:B------:R0:W5:Y:S01]  /*143f0*/  LDG.E.U8 R12, desc[UR10][R2.64] ;  /* 0x0000000a020c7981 */ /* 0x000162000c1e1100 */
[----:B--2---:R-:W-:-:S03]  /*14400*/  IADD3.X R7, R11, UR19, RZ, P2, !PT ;  /* 0x000000130b077c10 */ /* 0x004fc600097fe4ff */
[----:B------:R-:W-:Y:S04]  /*14410*/  STL [R1+0x1e8], R24 ;  /* 0x0001e81801007387 */ /* 0x000fe80000100800 */
[----:B------:R-:W2:Y:S04]  /*14420*/  LDL R15, [R1+0x818] ;  /* 0x00081800010f7983 */ /* 0x000ea80000100800 */
[----:B------:R-:W2:Y:S01]  /*14430*/  LDL R11, [R1+0x7fc] ;  /* 0x0007fc00010b7983 */ /* 0x000ea20000100800 */
[----:B----4-:R-:W-:-:S03]  /*14440*/  IADD3.X R5, R9, UR19, RZ, P3, !PT ;  /* 0x0000001309057c10 */ /* 0x010fc60009ffe4ff */
[----:B------:R1:W-:Y:S01]  /*14450*/  STL [R1+0x1e4], R19 ;  /* 0x0001e41301007387 */ /* 0x0003e20000100800 */
[----:B0-----:R-:W-:-:S03]  /*14460*/  IADD3 R2, P2, R17, UR4, RZ ;  /* 0x0000000411027c10 */ /* 0x001fc6000ff5e0ff */
[----:B-1----:R0:W4:Y:S01]  /*14470*/  LDG.E.U8 R19, desc[UR10][R6.64] ;  /* 0x0000000a06137981 */ /* 0x002122000c1e1100 */
[----:B------:R-:W-:-:S03]  /*14480*/  IADD3.X R3, R10, UR19, RZ, P2, !PT ;  /* 0x000000130a037c10 */ /* 0x000fc600097fe4ff */
[----:B-----5:R-:W-:Y:S04]  /*14490*/  STL [R1+0x190c], R12 ;  /* 0x00190c0c01007387 */ /* 0x020fe80000100800 */
[----:B------:R-:W5:Y:S04]  /*144a0*/  LDL R17, [R1+0x804] ;  /* 0x0008040001117983 */ /* 0x000f680000100800 */
[----:B------:R1:W-:Y:S04]  /*144b0*/  STL [R1+0x1e0], R22 ;  /* 0x0001e01601007387 */ /* 0x0003e80000100800 */
[----:B------:R-:W4:Y:S04]  /*144c0*/  LDL R9, [R1+0x7f0] ;  /* 0x0007f00001097983 */ /* 0x000f280000100800 */
[----:B------:R-:W4:Y:S01]  /*144d0*/  LDL R10, [R1+0x808] ;  /* 0x00080800010a7983 */ /* 0x000f220000100800 */
[----:B0-----:R-:W-:-:S03]  /*144e0*/  IADD3 R6, P3, R14, UR4, RZ ;  /* 0x000000040e067c10 */ /* 0x001fc6000ff7e0ff */
[----:B------:R-:W-:Y:S01]  /*144f0*/  STL [R1+0x1dc], R23 ;  /* 0x0001dc1701007387 */ /* 0x000fe20000100800 */
[----:B------:R-:W-:-:S03]  /*14500*/  IADD3.X R7, R8, UR19, RZ, P3, !PT ;  /* 0x0000001308077c10 */ /* 0x000fc60009ffe4ff */
[----:B-1----:R0:W4:Y:S04]  /*14510*/  LDG.E.U8 R22, desc[UR10][R4.64] ;  /* 0x0000000a04167981 */ /* 0x002128000c1e1100 */
[----:B------:R-:W4:Y:S04]  /*14520*/  LDL R14, [R1+0x7ec] ;  /* 0x0007ec00010e7983 */ /* 0x000f280000100800 */
[----:B------:R-:W4:Y:S01]  /*14530*/  LDL R8, [R1+0x7e0] ;  /* 0x0007e00001087983 */ /* 0x000f220000100800 */
[----:B0-----:R-:W-:-:S03]  /*14540*/  IADD3 R4, P2, R16, UR4, RZ ;  /* 0x0000000410047c10 */ /* 0x001fc6000ff5e0ff */
[----:B------:R-:W4:Y:S01]  /*14550*/  LDL R16, [R1+0x7f4] ;  /* 0x0007f40001107983 */ /* 0x000f220000100800 */
[----:B---3--:R-:W-:-:S03]  /*14560*/  IADD3.X R5, R13, UR19, RZ, P2, !PT ;  /* 0x000000130d057c10 */ /* 0x008fc600097fe4ff */
[----:B------:R0:W-:Y:S04]  /*14570*/  STL [R1+0x1d8], R21 ;  /* 0x0001d81501007387 */ /* 0x0001e80000100800 */
[----:B------:R-:W3:Y:S04]  /*14580*/  LDL R13, [R1+0x7dc] ;  /* 0x0007dc00010d7983 */ /* 0x000ee80000100800 */
[----:B0-----:R0:W3:Y:S02]  /*14590*/  LDG.E.U8 R21, desc[UR10][R2.64] ;  /* 0x0000000a02157981 */ /* 0x0010e4000c1e1100 */
[----:B0-----:R-:W-:-:S02]  /*145a0*/  IADD3 R2, P3, R0, UR4, RZ ;  /* 0x0000000400027c10 */ /* 0x001fc4000ff7e0ff */
[----:B------:R-:W3:Y:S04]  /*145b0*/  LDL R0, [R1+0x7f8] ;  /* 0x0007f80001007983 */ /* 0x000ee80000100800 */
[----:B------:R0:W-:Y:S01]  /*145c0*/  STL [R1+0x1d4], R20 ;  /* 0x0001d41401007387 */ /* 0x0001e20000100800 */
[----:B--2---:R-:W-:-:S03]  /*145d0*/  IADD3.X R3, R11, UR19, RZ, P3, !PT ;  /* 0x000000130b037c10 */ /* 0x004fc60009ffe4ff */
[----:B------:R-:W2:Y:S04]  /*145e0*/  LDL R12, [R1+0x7e4] ;  /* 0x0007e400010c7983 */ /* 0x000ea80000100800 */
[----:B------:R1:W-:Y:S04]  /*145f0*/  STL [R1+0xc0], R18 ;  /* 0x0000c01201007387 */ /* 0x0003e80000100800 */
[----:B0-----:R0:W2:Y:S04]  /*14600*/  LDG.E.U8 R20, desc[UR10][R6.64] ;  /* 0x0000000a06147981 */ /* 0x0010a8000c1e1100 */
[----:B------:R-:W2:Y:S04]  /*14610*/  LDL R11, [R1+0x7e8] ;  /* 0x0007e800010b7983 */ /* 0x000ea80000100800 */
[----:B-1----:R5:W2:Y:S01]  /*14620*/  LDG.E.U8 R18, desc[UR10][R4.64] ;  /* 0x0000000a04127981 */ /* 0x002aa2000c1e1100 */
[----:B0-----:R-:W-:-:S03]  /*14630*/  IADD3 R6, P2, R15, UR4, RZ ;  /* 0x000000040f067c10 */ /* 0x001fc6000ff5e0ff */
[----:B------:R-:W2:Y:S01]  /*14640*/  LDL R15, [R1+0x7d0] ;  /* 0x0007d000010f7983 */ /* 0x000ea20000100800 */
[----:B-----5:R-:W-:-:S03]  /*14650*/  IADD3 R4, P3, R17, UR4, RZ ;  /* 0x0000000411047c10 */ /* 0x020fc6000ff7e0ff */
[----:B------:R0:W5:Y:S01]  /*14660*/  LDG.E.U8 R17, desc[UR10][R2.64] ;  /* 0x0000000a02117981 */ /* 0x000162000c1e1100 */
[----:B----4-:R-:W-:-:S03]  /*14670*/  IADD3.X R7, R9, UR19, RZ, P2, !PT ;  /* 0x0000001309077c10 */ /* 0x010fc600097fe4ff */
[----:B------:R-:W4:Y:S01]  /*14680*/  LDL R9, [R1+0x7cc] ;  /* 0x0007cc0001097983 */ /* 0x000f220000100800 */
[----:B0-----:R-:W-:-:S03]  /*14690*/  IADD3 R2, P2, R10, UR4, RZ ;  /* 0x000000040a027c10 */ /* 0x001fc6000ff5e0ff */
[----:B------:R-:W5:Y:S04]  /*146a0*/  LDL R10, [R1+0x7d4] ;  /* 0x0007d400010a7983 */ /* 0x000f680000100800 */
[----:B------:R0:W5:Y:S04]  /*146b0*/  LDG.E.U8 R25, desc[UR10][R6.64] ;  /* 0x0000000a06197981 */ /* 0x000168000c1e1100 */
[----:B------:R1:W-:Y:S01]  /*146c0*/  STL [R1+0x1bc], R19 ;  /* 0x0001bc1301007387 */ /* 0x0003e20000100800 */
[----:B------:R-:W-:-:S03]  /*146d0*/  IADD3.X R5, R14, UR19, RZ, P3, !PT ;  /* 0x000000130e057c10 */ /* 0x000fc60009ffe4ff */
[----:B------:R-:W5:Y:S01]  /*146e0*/  LDL R14, [R1+0x7c0] ;  /* 0x0007c000010e7983 */ /* 0x000f620000100800 */
[----:B------:R-:W-:-:S03]  /*146f0*/  IADD3.X R3, R8, UR19, RZ, P2, !PT ;  /* 0x0000001308037c10 */ /* 0x000fc600097fe4ff */
[----:B------:R-:W5:Y:S01]  /*14700*/  LDL R8, [R1+0x7d8] ;  /* 0x0007d80001087983 */ /* 0x000f620000100800 */
[----:B0-----:R-:W-:-:S03]  /*14710*/  IADD3 R6, P3, R16, UR4, RZ ;  /* 0x0000000410067c10 */ /* 0x001fc6000ff7e0ff */
[----:B-1----:R0:W5:Y:S04]  /*14720*/  LDG.E.U8 R19, desc[UR10][R4.64] ;  /* 0x0000000a04137981 */ /* 0x002168000c1e1100 */
[----:B------:R1:W-:Y:S01]  /*14730*/  STL [R1+0x1b0], R22 ;  /* 0x0001b01601007387 */ /* 0x0003e20000100800 */
[----:B---3--:R-:W-:-:S03]  /*14740*/  IADD3.X R7, R13, UR19, RZ, P3, !PT ;  /* 0x000000130d077c10 */ /* 0x008fc60009ffe4ff */
[----:B------:R2:W3:Y:S04]  /*14750*/  LDG.E.U8 R24, desc[UR10][R2.64] ;  /* 0x0000000a02187981 */ /* 0x0004e8000c1e1100 */
[----:B------:R-:W3:Y:S04]  /*14760*/  LDL R13, [R1+0x7c4] ;  /* 0x0007c400010d7983 */ /* 0x000ee80000100800 */
[----:B------:R1:W3:Y:S01]  /*14770*/  LDG.E.U8 R23, desc[UR10][R6.64] ;  /* 0x0000000a06177981 */ /* 0x0002e2000c1e1100 */
[----:B0-----:R-:W-:-:S03]  /*14780*/  IADD3 R4, P2, R0, UR4, RZ ;  /* 0x0000000400047c10 */ /* 0x001fc6000ff5e0ff */
[----:B------:R-:W3:Y:S04]  /*14790*/  LDL R0, [R1+0x7bc] ;  /* 0x0007bc0001007983 */ /* 0x000ee80000100800 */
[----:B------:R0:W-:Y:S01]  /*147a0*/  STL [R1+0x1d0], R21 ;  /* 0x0001d01501007387 */ /* 0x0001e20000100800 */
[----:B--2---:R-:W-:-:S03]  /*147b0*/  IADD3 R2, P3, R12, UR4, RZ ;  /* 0x000000040c027c10 */ /* 0x004fc6000ff7e0ff */
[----:B------:R-:W2:Y:S04]  /*147c0*/  LDL R12, [R1+0x7b0] ;  /* 0x0007b000010c7983 */ /* 0x000ea80000100800 */
[----:B------:R-:W2:Y:S04]  /*147d0*/  LDL R16, [R1+0x7c8] ;  /* 0x0007c80001107983 */ /* 0x000ea80000100800 */
[----:B------:R-:W-:Y:S01]  /*147e0*/  STL [R1+0x1c8], R20 ;  /* 0x0001c81401007387 */ /* 0x000fe20000100800 */
[----:B------:R-:W-:Y:S02]  /*147f0*/  IADD3.X R5, R15, UR19, RZ, P2, !PT ;  /* 0x000000130f057c10 */ /* 0x000fe400097fe4ff */
[----:B-1----:R-:W-:-:S02]  /*14800*/  IADD3 R6, P2, R11, UR4, RZ ;  /* 0x000000040b067c10 */ /* 0x002fc4000ff5e0ff */
[----:B------:R-:W2:Y:S04]  /*14810*/  LDL R11, [R1+0x7ac] ;  /* 0x0007ac00010b7983 */ /* 0x000ea80000100800 */
[----:B------:R5:W2:Y:S01]  /*14820*/  LDG.E.U8 R22, desc[UR10][R4.64] ;  /* 0x0000000a04167981 */ /* 0x000aa2000c1e1100 */
[----:B----4-:R-:W-:-:S03]  /*14830*/  IADD3.X R3, R9, UR19, RZ, P3, !PT ;  /* 0x0000001309037c10 */ /* 0x010fc60009ffe4ff */
[----:B------:R-:W4:Y:S01]  /*14840*/  LDL R9, [R1+0x7b4] ;  /* 0x0007b40001097983 */ /* 0x000f220000100800 */
[----:B-----5:R-:W-:-:S03]  /*14850*/  IADD3 R4, P3, R10, UR4, RZ ;  /* 0x000000040a047c10 */ /* 0x020fc6000ff7e0ff */
[----:B------:R1:W-:Y:S04]  /*14860*/  STL [R1+0x1c4], R18 ;  /* 0x0001c41201007387 */ /* 0x0003e80000100800 */
[----:B------:R-:W5:Y:S04]  /*14870*/  LDL R10, [R1+0x7a0] ;  /* 0x0007a000010a7983 */ /* 0x000f680000100800 */
[----:B0-----:R0:W4:Y:S01]  /*14880*/  LDG.E.U8 R21, desc[UR10][R2.64] ;  /* 0x0000000a02157981 */ /* 0x001122000c1e1100 */
[----:B------:R-:W-:-:S03]  /*14890*/  IADD3.X R7, R14, UR19, RZ, P2, !PT ;  /* 0x000000130e077c10 */ /* 0x000fc600097fe4ff */
[----:B-1----:R-:W4:Y:S04]  /*148a0*/  LDL R18, [R1+0x7b8] ;  /* 0x0007b80001127983 */ /* 0x002f280000100800 */
[----:B------:R-:W4:Y:S01]  /*148b0*/  LDL R14, [R1+0x79c] ;  /* 0x00079c00010e7983 */ /* 0x000f220000100800 */
[----:B0-----:R-:W-:-:S03]  /*148c0*/  IADD3 R2, P2, R8, UR4, RZ ;  /* 0x0000000408027c10 */ /* 0x001fc6000ff5e0ff */
[----:B------:R0:W-:Y:S04]  /*148d0*/  STL [R1+0x1b8], R17 ;  /* 0x0001b81101007387 */ /* 0x0001e80000100800 */
[----:B------:R1:W4:Y:S04]  /*148e0*/  LDG.E.U8 R20, desc[UR10][R6.64] ;  /* 0x0000000a06147981 */ /* 0x000328000c1e1100 */
[----:B------:R-:W4:Y:S04]  /*148f0*/  LDL R8, [R1+0x790] ;  /* 0x0007900001087983 */ /* 0x000f280000100800 */
[----:B0-----:R-:W4:Y:S04]  /*14900*/  LDL R17, [R1+0x7a4] ;  /* 0x0007a40001117983 */ /* 0x001f280000100800 */
[----:B------:R-:W-:Y:S04]  /*14910*/  STL [R1+0x1b4], R25 ;  /* 0x0001b41901007387 */ /* 0x000fe80000100800 */
[----:B------:R-:W4:Y:S01]  /*14920*/  LDL R15, [R1+0x7a8] ;  /* 0x0007a800010f7983 */ /* 0x000f220000100800 */
[----:B---3--:R-:W-:-:S02]  /*14930*/  IADD3.X R5, R0, UR19, RZ, P3, !PT ;  /* 0x0000001300057c10 */ /* 0x008fc40009ffe4ff */
[----:B-1----:R-:W-:Y:S01]  /*14940*/  IADD3 R6, P3, R13, UR4, RZ ;  /* 0x000000040d067c10 */ /* 0x002fe2000ff7e0ff */
[----:B------:R-:W3:Y:S01]  /*14950*/  LDL R0, [R1+0x78c] ;  /* 0x00078c0001007983 */ /* 0x000ee20000100800 */
[----:B--2---:R-:W-:-:S03]  /*14960*/  IADD3.X R3, R12, UR19, RZ, P2, !PT ;  /* 0x000000130c037c10 */ /* 0x004fc600097fe4ff */
[----:B------:R0:W-:Y:S04]  /*14970*/  STL [R1+0x1ac], R19 ;  /* 0x0001ac1301007387 */ /* 0x0001e80000100800 */
[----:B------:R-:W2:Y:S04]  /*14980*/  LDL R13, [R1+0x794] ;  /* 0x00079400010d7983 */ /* 0x000ea80000100800 */
[----:B------:R-:W2:Y:S04]  /*14990*/  LDL R12, [R1+0x780] ;  /* 0x00078000010c7983 */ /* 0x000ea80000100800 */
[----:B0-----:R0:W2:Y:S01]  /*149a0*/  LDG.E.U8 R19, desc[UR10][R4.64] ;  /* 0x0000000a04137981 */ /* 0x0010a2000c1e1100 */
[----:B------:R-:W-:-:S02]  /*149b0*/  IADD3.X R7, R11, UR19, RZ, P3, !PT ;  /* 0x000000130b077c10 */ /* 0x000fc40009ffe4ff */
[----:B0-----:R-:W-:Y:S01]  /*149c0*/  IADD3 R4, P2, R16, UR4, RZ ;  /* 0x0000000410047c10 */ /* 0x001fe2000ff5e0ff */
[----:B------:R4:W3:Y:S03]  /*149d0*/  LDG.E.U8 R11, desc[UR10][R2.64] ;  /* 0x0000000a020b7981 */ /* 0x0008e6000c1e1100 */
[----:B-----5:R-:W-:Y:S02]  /*149e0*/  IADD3.X R5, R10, UR19, RZ, P2, !PT ;  /* 0x000000130a057c10 */ /* 0x020fe400097fe4ff */
[----:B------:R0:W5:Y:S01]  /*149f0*/  LDG.E.U8 R10, desc[UR10][R6.64] ;  /* 0x0000000a060a7981 */ /* 0x000162000c1e1100 */
[----:B----4-:R-:W-:-:S03]  /*14a00*/  IADD3 R2, P3, R9, UR4, RZ ;  /* 0x0000000409027c10 */ /* 0x010fc6000ff7e0ff */
[----:B------:R-:W-:Y:S01]  /*14a10*/  STL [R1+0x1a8], R24 ;  /* 0x0001a81801007387 */ /* 0x000fe20000100800 */
[----:B0-----:R-:W-:Y:S02]  /*14a20*/  IADD3 R6, P2, R18, UR4, RZ ;  /* 0x0000000412067c10 */ /* 0x001fe4000ff5e0ff */
[----:B------:R-:W-:Y:S02]  /*14a30*/  IADD3.X R3, R14, UR19, RZ, P3, !PT ;  /* 0x000000130e037c10 */ /* 0x000fe40009ffe4ff */
[----:B------:R-:W-:Y:S01]  /*14a40*/  IADD3.X R7, R8, UR19, RZ, P2, !PT ;  /* 0x0000001308077c10 */ /* 0x000fe200097fe4ff */
[----:B---3--:R-:W-:Y:S04]  /*14a50*/  STL [R1+0x1910], R11 ;  /* 0x0019100b01007387 */ /* 0x008fe80000100800 */
[----:B------:R-:W3:Y:S04]  /*14a60*/  LDL R16, [R1+0x798] ;  /* 0x0007980001107983 */ /* 0x000ee80000100800 */
[----:B------:R0:W-:Y:S04]  /*14a70*/  STL [R1+0x1a4], R23 ;  /* 0x0001a41701007387 */ /* 0x0001e80000100800 */
[----:B------:R-:W4:Y:S04]  /*14a80*/  LDL R9, [R1+0x77c] ;  /* 0x00077c0001097983 */ /* 0x000f280000100800 */
[----:B0-----:R0:W4:Y:S04]  /*14a90*/  LDG.E.U8 R23, desc[UR10][R4.64] ;  /* 0x0000000a04177981 */ /* 0x001128000c1e1100 */
[----:B-----5:R1:W-:Y:S04]  /*14aa0*/  STL [R1+0x1914], R10 ;  /* 0x0019140a01007387 */ /* 0x0203e80000100800 */
[----:B------:R5:W-:Y:S04]  /*14ab0*/  STL [R1+0x1a0], R22 ;  /* 0x0001a01601007387 */ /* 0x000be80000100800 */
[----:B------:R-:W4:Y:S04]  /*14ac0*/  LDL R14, [R1+0x784] ;  /* 0x00078400010e7983 */ /* 0x000f280000100800 */
[----:B------:R-:W4:Y:S04]  /*14ad0*/  LDL R11, [R1+0x770] ;  /* 0x00077000010b7983 */ /* 0x000f280000100800 */
[----:B------:R-:W4:Y:S01]  /*14ae0*/  LDL R8, [R1+0x788] ;  /* 0x0007880001087983 */ /* 0x000f220000100800 */
[----:B0-----:R-:W-:-:S03]  /*14af0*/  IADD3 R4, P3, R17, UR4, RZ ;  /* 0x0000000411047c10 */ /* 0x001fc6000ff7e0ff */
[----:B------:R0:W4:Y:S01]  /*14b00*/  LDG.E.U8 R17, desc[UR10][R2.64] ;  /* 0x0000000a02117981 */ /* 0x000122000c1e1100 */
[----:B------:R-:W-:-:S03]  /*14b10*/  IADD3.X R5, R0, UR19, RZ, P3, !PT ;  /* 0x0000001300057c10 */ /* 0x000fc60009ffe4ff */
[----:B------:R5:W-:Y:S04]  /*14b20*/  STL [R1+0x19c], R21 ;  /* 0x00019c1501007387 */ /* 0x000be80000100800 */
[----:B-1----:R-:W4:Y:S01]  /*14b30*/  LDL R10, [R1+0x76c] ;  /* 0x00076c00010a7983 */ /* 0x002f220000100800 */
[----:B0-----:R-:W-:-:S03]  /*14b40*/  IADD3 R2, P2, R15, UR4, RZ ;  /* 0x000000040f027c10 */ /* 0x001fc6000ff5e0ff */
[----:B------:R-:W4:Y:S04]  /*14b50*/  LDL R15, [R1+0x774] ;  /* 0x00077400010f7983 */ /* 0x000f280000100800 */
[----:B------:R0:W-:Y:S04]  /*14b60*/  STL [R1+0x198], R20 ;  /* 0x0001981401007387 */ /* 0x0001e80000100800 */
[----:B------:R-:W4:Y:S01]  /*14b70*/  LDL R0, [R1+0x760] ;  /* 0x0007600001007983 */ /* 0x000f220000100800 */
[----:B--2---:R-:W-:-:S03]  /*14b80*/  IADD3.X R3, R12, UR19, RZ, P2, !PT ;  /* 0x000000130c037c10 */ /* 0x004fc600097fe4ff */
[----:B-----5:R1:W2:Y:S04]  /*14b90*/  LDG.E.U8 R22, desc[UR10][R6.64] ;  /* 0x0000000a06167981 */ /* 0x0202a8000c1e1100 */
[----:B------:R3:W5:Y:S04]  /*14ba0*/  LDG.E.U8 R21, desc[UR10][R4.64] ;  /* 0x0000000a04157981 */ /* 0x000768000c1e1100 */
[----:B0-----:R0:W5:Y:S01]  /*14bb0*/  LDG.E.U8 R20, desc[UR10][R2.64] ;  /* 0x0000000a02147981 */ /* 0x001162000c1e1100 */
[----:B-1----:R-:W-:-:S03]  /*14bc0*/  IADD3 R6, P3, R13, UR4, RZ ;  /* 0x000000040d067c10 */ /* 0x002fc6000ff7e0ff */
[----:B------:R-:W2:Y:S04]  /*14bd0*/  LDL R13, [R1+0x778] ;  /* 0x00077800010d7983 */ /* 0x000ea80000100800 */
[----:B------:R1:W-:Y:S04]  /*14be0*/  STL [R1+0x194], R19 ;  /* 0x0001941301007387 */ /* 0x0003e80000100800 */
[----:B------:R-:W5:Y:S01]  /*14bf0*/  LDL R12, [R1+0x75c] ;  /* 0x00075c00010c7983 */ /* 0x000f620000100800 */
[----:B---3--:R-:W-:-:S03]  /*14c00*/  IADD3 R4, P2, R16, UR4, RZ ;  /* 0x0000000410047c10 */ /* 0x008fc6000ff5e0ff */
[----:B------:R-:W3:Y:S01]  /*14c10*/  LDL R16, [R1+0x764] ;  /* 0x0007640001107983 */ /* 0x000ee20000100800 */
[----:B----4-:R-:W-:-:S03]  /*14c20*/  IADD3.X R7, R9, UR19, RZ, P3, !PT ;  /* 0x0000001309077c10 */ /* 0x010fc60009ffe4ff */
[----:B------:R-:W4:Y:S04]  /*14c30*/  LDL R9, [R1+0x750] ;  /* 0x0007500001097983 */ /* 0x000f280000100800 */
[----:B-1----:R1:W4:Y:S01]  /*14c40*/  LDG.E.U8 R19, desc[UR10][R6.64] ;  /* 0x0000000a06137981 */ /* 0x002322000c1e1100 */
[----:B0-----:R-:W-:-:S03]  /*14c50*/  IADD3 R2, P3, R14, UR4, RZ ;  /* 0x000000040e027c10 */ /* 0x001fc6000ff7e0ff */
[----:B------:R-:W4:Y:S01]  /*14c60*/  LDL R14, [R1+0x768] ;  /* 0x00076800010e7983 */ /* 0x000f220000100800 */
[----:B------:R-:W-:-:S03]  /*14c70*/  IADD3.X R5, R11, UR19, RZ, P2, !PT ;  /* 0x000000130b057c10 */ /* 0x000fc600097fe4ff */
[----:B------:R-:W4:Y:S01]  /*14c80*/  LDL R11, [R1+0x74c] ;  /* 0x00074c00010b7983 */ /* 0x000f220000100800 */
[----:B-1----:R-:W-:-:S03]  /*14c90*/  IADD3 R6, P2, R8, UR4, RZ ;  /* 0x0000000408067c10 */ /* 0x002fc6000ff5e0ff */
[----:B------:R-:W4:Y:S04]  /*14ca0*/  LDL R8, [R1+0x754] ;  /* 0x0007540001087983 */ /* 0x000f280000100800 */
[----:B------:R0:W4:Y:S01]  /*14cb0*/  LDG.E.U8 R18, desc[UR10][R4.64] ;  /* 0x0000000a04127981 */ /* 0x000122000c1e1100 */
[----:B------:R-:W-:-:S03]  /*14cc0*/  IADD3.X R3, R10, UR19, RZ, P3, !PT ;  /* 0x000000130a037c10 */ /* 0x000fc60009ffe4ff */
[----:B------:R-:W4:Y:S01]  /*14cd0*/  LDL R10, [R1+0x740] ;  /* 0x00074000010a7983 */ /* 0x000f220000100800 */
[----:B0-----:R-:W-:-:S03]  /*14ce0*/  IADD3 R4, P3, R15, UR4, RZ ;  /* 0x000000040f047c10 */ /* 0x001fc6000ff7e0ff */
[----:B------:R-:W-:Y:S04]  /*14cf0*/  STL [R1+0x17c], R23 ;  /* 0x00017c1701007387 */ /* 0x000fe80000100800 */
[----:B------:R-:W4:Y:S01]  /*14d00*/  LDL R15, [R1+0x758] ;  /* 0x00075800010f7983 */ /* 0x000f220000100800 */
[----:B------:R-:W-:-:S03]  /*14d10*/  IADD3.X R7, R0, UR19, RZ, P2, !PT ;  /* 0x0000001300077c10 */ /* 0x000fc600097fe4ff */
[----:B------:R-:W4:Y:S04]  /*14d20*/  LDL R0, [R1+0x73c] ;  /* 0x00073c0001007983 */ /* 0x000f280000100800 */
[----:B------:R0:W-:Y:S04]  /*14d30*/  STL [R1+0x170], R17 ;  /* 0x0001701101007387 */ /* 0x0001e80000100800 */
[----:B------:R-:W4:Y:S04]  /*14d40*/  LDG.E.U8 R24, desc[UR10][R6.64] ;  /* 0x0000000a06187981 */ /* 0x000f28000c1e1100 */
[----:B0-----:R2:W4:Y:S01]  /*14d50*/  LDG.E.U8 R17, desc[UR10][R2.64] ;  /* 0x0000000a02117981 */ /* 0x001522000c1e1100 */
[----:B-----5:R-:W-:-:S02]  /*14d60*/  IADD3.X R5, R12, UR19, RZ, P3, !PT ;  /* 0x000000130c057c10 */ /* 0x020fc40009ffe4ff */
[----:B--2---:R-:W-:Y:S01]  /*14d70*/  IADD3 R2, P2, R13, UR4, RZ ;  /* 0x000000040d027c10 */ /* 0x004fe2000ff5e0ff */
[----:B------:R-:W2:Y:S04]  /*14d80*/  LDL R12, [R1+0x730] ;  /* 0x00073000010c7983 */ /* 0x000ea80000100800 */
[----:B------:R-:W5:Y:S04]  /*14d90*/  LDL R13, [R1+0x744] ;  /* 0x00074400010d7983 */ /* 0x000f680000100800 */
[----:B------:R0:W-:Y:S01]  /*14da0*/  STL [R1+0x190], R22 ;  /* 0x0001901601007387 */ /* 0x0001e20000100800 */
[----:B---3--:R-:W-:-:S03]  /*14db0*/  IADD3 R6, P3, R16, UR4, RZ ;  /* 0x0000000410067c10 */ /* 0x008fc6000ff7e0ff */
[----:B------:R-:W3:Y:S04]  /*14dc0*/  LDL R16, [R1+0x748] ;  /* 0x0007480001107983 */ /* 0x000ee80000100800 */
[----:B------:R1:W3:Y:S01]  /*14dd0*/  LDG.E.U8 R23, desc[UR10][R4.64] ;  /* 0x0000000a04177981 */ /* 0x0002e2000c1e1100 */
[----:B----4-:R-:W-:-:S03]  /*14de0*/  IADD3.X R3, R9, UR19, RZ, P2, !PT ;  /* 0x0000001309037c10 */ /* 0x010fc600097fe4ff */
[----:B------:R-:W4:Y:S04]  /*14df0*/  LDL R9, [R1+0x72c] ;  /* 0x00072c0001097983 */ /* 0x000f280000100800 */
[----:B------:R1:W-:Y:S04]  /*14e00*/  STL [R1+0x188], R21 ;  /* 0x0001881501007387 */ /* 0x0003e80000100800 */
[----:B0-----:R0:W4:Y:S01]  /*14e10*/  LDG.E.U8 R22, desc[UR10][R2.64] ;  /* 0x0000000a02167981 */ /* 0x001122000c1e1100 */
[----:B-1----:R-:W-:-:S03]  /*14e20*/  IADD3 R4, P2, R14, UR4, RZ ;  /* 0x000000040e047c10 */ /* 0x002fc6000ff5e0ff */
[----:B------:R-:W4:Y:S01]  /*14e30*/  LDL R14, [R1+0x734] ;  /* 0x00073400010e7983 */ /* 0x000f220000100800 */
[----:B------:R-:W-:-:S03]  /*14e40*/  IADD3.X R7, R11, UR19, RZ, P3, !PT ;  /* 0x000000130b077c10 */ /* 0x000fc60009ffe4ff */
[----:B------:R1:W-:Y:S01]  /*14e50*/  STL [R1+0x184], R20 ;  /* 0x0001841401007387 */ /* 0x0003e20000100800 */
[----:B0-----:R-:W-:-:S03]  /*14e60*/  IADD3 R2, P3, R8, UR4, RZ ;  /* 0x0000000408027c10 */ /* 0x001fc6000ff7e0ff */
[----:B------:R-:W4:Y:S04]  /*14e70*/  LDL R8, [R1+0x720] ;  /* 0x0007200001087983 */ /* 0x000f280000100800 */
[----:B------:R0:W4:Y:S04]  /*14e80*/  LDG.E.U8 R21, desc[UR10][R6.64] ;  /* 0x0000000a06157981 */ /* 0x000128000c1e1100 */
[----:B------:R-:W4:Y:S01]  /*14e90*/  LDL R11, [R1+0x738] ;  /* 0x00073800010b7983 */ /* 0x000f220000100800 */
[----:B------:R-:W-:-:S03]  /*14ea0*/  IADD3.X R5, R10, UR19, RZ, P2, !PT ;  /* 0x000000130a057c10 */ /* 0x000fc600097fe4ff */
[----:B------:R-:W4:Y:S04]  /*14eb0*/  LDL R10, [R1+0x71c] ;  /* 0x00071c00010a7983 */ /* 0x000f280000100800 */
[----:B-1----:R5:W4:Y:S01]  /*14ec0*/  LDG.E.U8 R20, desc[UR10][R4.64] ;  /* 0x0000000a04147981 */ /* 0x002b22000c1e1100 */
[----:B0-----:R-:W-:Y:S02]  /*14ed0*/  IADD3 R6, P2, R15, UR4, RZ ;  /* 0x000000040f067c10 */ /* 0x001fe4000ff5e0ff */
[----:B------:R-:W-:Y:S01]  /*14ee0*/  IADD3.X R3, R0, UR19, RZ, P3, !PT ;  /* 0x0000001300037c10 */ /* 0x000fe20009ffe4ff */
[----:B------:R0:W-:Y:S04]  /*14ef0*/  STL [R1+0x178], R19 ;  /* 0x0001781301007387 */ /* 0x0001e80000100800 */
[----:B------:R-:W4:Y:S04]  /*14f00*/  LDL R15, [R1+0x724] ;  /* 0x00072400010f7983 */ /* 0x000f280000100800 */
[----:B------:R-:W4:Y:S04]  /*14f10*/  LDL R0, [R1+0x710] ;  /* 0x0007100001007983 */ /* 0x000f280000100800 */
[----:B0-----:R3:W4:Y:S01]  /*14f20*/  LDG.E.U8 R19, desc[UR10][R2.64] ;  /* 0x0000000a02137981 */ /* 0x001722000c1e1100 */
[----:B--2---:R-:W-:-:S02]  /*14f30*/  IADD3.X R7, R12, UR19, RZ, P2, !PT ;  /* 0x000000130c077c10 */ /* 0x004fc400097fe4ff */
[----:B-----5:R-:W-:Y:S02]  /*14f40*/  IADD3 R4, P3, R13, UR4, RZ ;  /* 0x000000040d047c10 */ /* 0x020fe4000ff7e0ff */
[----:B---3--:R-:W-:Y:S02]  /*14f50*/  IADD3 R2, P2, R16, UR4, RZ ;  /* 0x0000000410027c10 */ /* 0x008fe4000ff5e0ff */
[----:B----4-:R-:W-:Y:S02]  /*14f60*/  IADD3.X R5, R9, UR19, RZ, P3, !PT ;  /* 0x0000001309057c10 */ /* 0x010fe40009ffe4ff */
[----:B------:R0:W2:Y:S04]  /*14f70*/  LDG.E.U8 R9, desc[UR10][R6.64] ;  /* 0x0000000a06097981 */ /* 0x0000a8000c1e1100 */
[----:B------:R1:W-:Y:S04]  /*14f80*/  STL [R1+0x174], R18 ;  /* 0x0001741201007387 */ /* 0x0003e80000100800 */
[----:B------:R-:W3:Y:S04]  /*14f90*/  LDL R13, [R1+0x728] ;  /* 0x00072800010d7983 */ /* 0x000ee80000100800 */
[----:B------:R-:W4:Y:S01]  /*14fa0*/  LDL R12, [R1+0x70c] ;  /* 0x00070c00010c7983 */ /* 0x000f220000100800 */
[----:B------:R-:W-:-:S03]  /*14fb0*/  IADD3.X R3, R8, UR19, RZ, P2, !PT ;  /* 0x0000001308037c10 */ /* 0x000fc600097fe4ff */
[----:B------:R5:W4:Y:S01]  /*14fc0*/  LDG.E.U8 R8, desc[UR10][R4.64] ;  /* 0x0000000a04087981 */ /* 0x000b22000c1e1100 */
[----:B0-----:R-:W-:-:S03]  /*14fd0*/  IADD3 R6, P3, R14, UR4, RZ ;  /* 0x000000040e067c10 */ /* 0x001fc6000ff7e0ff */
[----:B------:R0:W-:Y:S04]  /*14fe0*/  STL [R1+0x16c], R17 ;  /* 0x00016c1101007387 */ /* 0x0001e80000100800 */
[----:B-1----:R-:W4:Y:S04]  /*14ff0*/  LDL R18, [R1+0x714] ;  /* 0x0007140001127983 */ /* 0x002f280000100800 */
[----:B0-----:R-:W4:Y:S04]  /*15000*/  LDL R17, [R1+0x6fc] ;  /* 0x0006fc0001117983 */ /* 0x001f280000100800 */
[----:B------:R-:W-:Y:S01]  /*15010*/  STL [R1+0x168], R24 ;  /* 0x0001681801007387 */ /* 0x000fe20000100800 */
[----:B-----5:R-:W-:-:S02]  /*15020*/  IADD3 R4, P2, R11, UR4, RZ ;  /* 0x000000040b047c10 */ /* 0x020fc4000ff5e0ff */
[----:B------:R-:W-:Y:S02]  /*15030*/  IADD3.X R7, R10, UR19, RZ, P3, !PT ;  /* 0x000000130a077c10 */ /* 0x000fe40009ffe4ff */
[----:B------:R-:W-:Y:S01]  /*15040*/  IADD3.X R5, R0, UR19, RZ, P2, !PT ;  /* 0x0000001300057c10 */ /* 0x000fe200097fe4ff */
[----:B--2---:R-:W-:Y:S04]  /*15050*/  STL [R1+0x1918], R9 ;  /* 0x0019180901007387 */ /* 0x004fe80000100800 */
[----:B------:R-:W2:Y:S04]  /*15060*/  LDL R16, [R1+0x718] ;  /* 0x0007180001107983 */ /* 0x000ea80000100800 */
[----:B------:R-:W5:Y:S04]  /*15070*/  LDL R14, [R1+0x700] ;  /* 0x00070000010e7983 */ /* 0x000f680000100800 */
[----:B------:R0:W-:Y:S04]  /*15080*/  STL [R1+0x164], R23 ;  /* 0x0001641701007387 */ /* 0x0001e80000100800 */
[----:B0-----:R3:W5:Y:S02]  /*15090*/  LDG.E.U8 R23, desc[UR10][R6.64] ;  /* 0x0000000a06177981 */ /* 0x001764000c1e1100 */
[----:B---3--:R-:W-:-:S02]  /*150a0*/  IADD3 R6, P2, R13, UR4, RZ ;  /* 0x000000040d067c10 */ /* 0x008fc4000ff5e0ff */
[----:B----4-:R-:W-:Y:S04]  /*150b0*/  STL [R1+0x191c], R8 ;  /* 0x00191c0801007387 */ /* 0x010fe80000100800 */
[----:B------:R0:W-:Y:S04]  /*150c0*/  STL [R1+0x160], R22 ;  /* 0x0001601601007387 */ /* 0x0001e80000100800 */
[----:B------:R-:W3:Y:S04]  /*150d0*/  LDL R11, [R1+0x704] ;  /* 0x00070400010b7983 */ /* 0x000ee80000100800 */
[----:B------:R-:W4:Y:S04]  /*150e0*/  LDL R10, [R1+0x6ec] ;  /* 0x0006ec00010a7983 */ /* 0x000f280000100800 */
[----:B0-----:R0:W4:Y:S02]  /*150f0*/  LDG.E.U8 R22, desc[UR10][R2.64] ;  /* 0x0000000a02167981 */ /* 0x001124000c1e1100 */
[----:B0-----:R-:W-:-:S02]  /*15100*/  IADD3 R2, P3, R15, UR4, RZ ;  /* 0x000000040f027c10 */ /* 0x001fc4000ff7e0ff */
[----:B------:R-:W4:Y:S04]  /*15110*/  LDL R15, [R1+0x708] ;  /* 0x00070800010f7983 */ /* 0x000f280000100800 */
[----:B------:R0:W-:Y:S04]  /*15120*/  STL [R1+0x15c], R21 ;  /* 0x00015c1501007387 */ /* 0x0001e80000100800 */
[----:B------:R-:W4:Y:S01]  /*15130*/  LDL R0, [R1+0x6f0] ;  /* 0x0006f00001007983 */ /* 0x000f220000100800 */
[----:B------:R-:W-:-:S03]  /*15140*/  IADD3.X R3, R12, UR19, RZ, P3, !PT ;  /* 0x000000130c037c10 */ /* 0x000fc60009ffe4ff */
[----:B------:R-:W4:Y:S04]  /*15150*/  LDL R13, [R1+0x6f4] ;  /* 0x0006f400010d7983 */ /* 0x000f280000100800 */
[----:B------:R1:W-:Y:S04]  /*15160*/  STL [R1+0x158], R20 ;  /* 0x0001581401007387 */ /* 0x0003e80000100800 */
[----:B------:R-:W4:Y:S04]  /*15170*/  LDL R12, [R1+0x6dc] ;  /* 0x0006dc00010c7983 */ /* 0x000f280000100800 */
[----:B------:R-:W4:Y:S04]  /*15180*/  LDL R9, [R1+0x6f8] ;  /* 0x0006f80001097983 */ /* 0x000f280000100800 */
[----:B------:R5:W-:Y:S04]  /*15190*/  STL [R1+0x154], R19 ;  /* 0x0001541301007387 */ /* 0x000be80000100800 */
[----:B------:R-:W4:Y:S01]  /*151a0*/  LDL R8, [R1+0x6e0] ;  /* 0x0006e00001087983 */ /* 0x000f220000100800 */
[----:B------:R-:W-:-:S03]  /*151b0*/  IADD3.X R7, R17, UR19, RZ, P2, !PT ;  /* 0x0000001311077c10 */ /* 0x000fc600097fe4ff */
[----:B0-----:R0:W4:Y:S04]  /*151c0*/  LDG.E.U8 R21, desc[UR10][R4.64] ;  /* 0x0000000a04157981 */ /* 0x001128000c1e1100 */
[----:B------:R2:W4:Y:S04]  /*151d0*/  LDG.E.U8 R17, desc[UR10][R2.64] ;  /* 0x0000000a02117981 */ /* 0x000528000c1e1100 */
[----:B-1----:R3:W4:Y:S01]  /*151e0*/  LDG.E.U8 R20, desc[UR10][R6.64] ;  /* 0x0000000a06147981 */ /* 0x002722000c1e1100 */
[----:B0-----:R-:W-:Y:S02]  /*151f0*/  IADD3 R4, P3, R18, UR4, RZ ;  /* 0x0000000412047c10 */ /* 0x001fe4000ff7e0ff */
[----:B--2---:R-:W-:-:S02]  /*15200*/  IADD3 R2, P2, R16, UR4, RZ ;  /* 0x0000000410027c10 */ /* 0x004fc4000ff5e0ff */
[----:B-----5:R-:W-:Y:S01]  /*15210*/  IADD3.X R5, R14, UR19, RZ, P3, !PT ;  /* 0x000000130e057c10 */ /* 0x020fe20009ffe4ff */
[----:B------:R-:W2:Y:S04]  /*15220*/  LDL R16, [R1+0x6e4] ;  /* 0x0006e40001107983 */ /* 0x000ea80000100800 */
[----:B------:R-:W5:Y:S04]  /*15230*/  LDL R14, [R1+0x6cc] ;  /* 0x0006cc00010e7983 */ /* 0x000f680000100800 */
[----:B------:R0:W5:Y:S01]  /*15240*/  LDG.E.U8 R19, desc[UR10][R4.64] ;  /* 0x0000000a04137981 */ /* 0x000162000c1e1100 */
[----:B---3--:R-:W-:-:S03]  /*15250*/  IADD3 R6, P3, R11, UR4, RZ ;  /* 0x000000040b067c10 */ /* 0x008fc6000ff7e0ff */
[----:B------:R-:W3:Y:S01]  /*15260*/  LDL R11, [R1+0x6e8] ;  /* 0x0006e800010b7983 */ /* 0x000ee20000100800 */
[----:B----4-:R-:W-:-:S03]  /*15270*/  IADD3.X R3, R10, UR19, RZ, P2, !PT ;  /* 0x000000130a037c10 */ /* 0x010fc600097fe4ff */
[----:B------:R-:W4:Y:S01]  /*15280*/  LDL R10, [R1+0x6d0] ;  /* 0x0006d000010a7983 */ /* 0x000f220000100800 */
[----:B0-----:R-:W-:-:S03]  /*15290*/  IADD3 R4, P2, R15, UR4, RZ ;  /* 0x000000040f047c10 */ /* 0x001fc6000ff5e0ff */
[----:B------:R-:W4:Y:S01]  /*152a0*/  LDL R15, [R1+0x6d4] ;  /* 0x0006d400010f7983 */ /* 0x000f220000100800 */
[----:B------:R-:W-:-:S03]  /*152b0*/  IADD3.X R7, R0, UR19, RZ, P3, !PT ;  /* 0x0000001300077c10 */ /* 0x000fc60009ffe4ff */
[----:B------:R-:W4:Y:S04]  /*152c0*/  LDL R0, [R1+0x6bc] ;  /* 0x0006bc0001007983 */ /* 0x000f280000100800 */
[----:B------:R0:W-:Y:S04]  /*152d0*/  STL [R1+0x13c], R22 ;  /* 0x00013c1601007387 */ /* 0x0001e80000100800 */
[----:B------:R1:W4:Y:S01]  /*152e0*/  LDG.E.U8 R18, desc[UR10][R6.64] ;  /* 0x0000000a06127981 */ /* 0x000322000c1e1100 */
[----:B------:R-:W-:-:S03]  /*152f0*/  IADD3.X R5, R12, UR19, RZ, P2, !PT ;  /* 0x000000130c057c10 */ /* 0x000fc600097fe4ff */
[----:B------:R-:W4:Y:S04]  /*15300*/  LDL R12, [R1+0x6c0] ;  /* 0x0006c000010c7983 */ /* 0x000f280000100800 */
[----:B0-----:R0:W4:Y:S01]  /*15310*/  LDG.E.U8 R22, desc[UR10][R2.64] ;  /* 0x0000000a02167981 */ /* 0x001122000c1e1100 */
[----:B-1----:R-:W-:-:S03]  /*15320*/  IADD3 R6, P2, R9, UR4, RZ ;  /* 0x0000000409067c10 */ /* 0x002fc6000ff5e0ff */
[----:B------:R2:W4:Y:S01]  /*15330*/  LDG.E.U8 R24, desc[UR10][R4.64] ;  /* 0x0000000a04187981 */ /* 0x000522000c1e1100 */
[----:B0-----:R-:W-:-:S03]  /*15340*/  IADD3 R2, P3, R13, UR4, RZ ;  /* 0x000000040d027c10 */ /* 0x001fc6000ff7e0ff */
[----:B------:R-:W4:Y:S01]  /*15350*/  LDL R13, [R1+0x6d8] ;  /* 0x0006d800010d7983 */ /* 0x000f220000100800 */
[----:B------:R-:W-:-:S03]  /*15360*/  IADD3.X R3, R8, UR19, RZ, P3, !PT ;  /* 0x0000001308037c10 */ /* 0x000fc60009ffe4ff */
[----:B------:R0:W-:Y:S04]  /*15370*/  STL [R1+0x130], R23 ;  /* 0x0001301701007387 */ /* 0x0001e80000100800 */
[----:B------:R-:W4:Y:S04]  /*15380*/  LDL R8, [R1+0x6ac] ;  /* 0x0006ac0001087983 */ /* 0x000f280000100800 */
[----:B------:R-:W4:Y:S01]  /*15390*/  LDL R9, [R1+0x6c4] ;  /* 0x0006c40001097983 */ /* 0x000f220000100800 */
[----:B--2---:R-:W-:-:S03]  /*153a0*/  IADD3 R4, P3, R16, UR4, RZ ;  /* 0x0000000410047c10 */ /* 0x004fc6000ff7e0ff */
[----:B------:R1:W-:Y:S01]  /*153b0*/  STL [R1+0x150], R21 ;  /* 0x0001501501007387 */ /* 0x0003e20000100800 */
[----:B-----5:R-:W-:-:S03]  /*153c0*/  IADD3.X R7, R14, UR19, RZ, P2, !PT ;  /* 0x000000130e077c10 */ /* 0x020fc600097fe4ff */
[----:B0-----:R3:W2:Y:S04]  /*153d0*/  LDG.E.U8 R23, desc[UR10][R2.64] ;  /* 0x0000000a02177981 */ /* 0x0016a8000c1e1100 */
[----:B------:R-:W5:Y:S04]  /*153e0*/  LDL R14, [R1+0x6c8] ;  /* 0x0006c800010e7983 */ /* 0x000f680000100800 */
[----:B------:R0:W-:Y:S04]  /*153f0*/  STL [R1+0x148], R17 ;  /* 0x0001481101007387 */ /* 0x0001e80000100800 */
[----:B-1----:R1:W2:Y:S04]  /*15400*/  LDG.E.U8 R21, desc[UR10][R6.64] ;  /* 0x0000000a06157981 */ /* 0x0022a8000c1e1100 */
[----:B0-----:R-:W2:Y:S01]  /*15410*/  LDL R17, [R1+0x6b4] ;  /* 0x0006b40001117983 */ /* 0x001ea20000100800 */
[----:B---3--:R-:W-:-:S03]  /*15420*/  IADD3 R2, P2, R11, UR4, RZ ;  /* 0x000000040b027c10 */ /* 0x008fc6000ff5e0ff */
[----:B------:R-:W3:Y:S01]  /*15430*/  LDL R11, [R1+0x6b0] ;  /* 0x0006b000010b7983 */ /* 0x000ee20000100800 */
[----:B----4-:R-:W-:-:S03]  /*15440*/  IADD3.X R5, R10, UR19, RZ, P3, !PT ;  /* 0x000000130a057c10 */ /* 0x010fc60009ffe4ff */
[----:B------:R-:W4:Y:S04]  /*15450*/  LDL R10, [R1+0x69c] ;  /* 0x00069c00010a7983 */ /* 0x000f280000100800 */
[----:B------:R0:W-:Y:S04]  /*15460*/  STL [R1+0x144], R20 ;  /* 0x0001441401007387 */ /* 0x0001e80000100800 */
[----:B------:R-:W4:Y:S01]  /*15470*/  LDL R16, [R1+0x6b8] ;  /* 0x0006b80001107983 */ /* 0x000f220000100800 */
[----:B-1----:R-:W-:-:S03]  /*15480*/  IADD3 R6, P3, R15, UR4, RZ ;  /* 0x000000040f067c10 */ /* 0x002fc6000ff7e0ff */
[----:B0-----:R0:W4:Y:S01]  /*15490*/  LDG.E.U8 R20, desc[UR10][R4.64] ;  /* 0x0000000a04147981 */ /* 0x001122000c1e1100 */
[----:B------:R-:W-:-:S03]  /*154a0*/  IADD3.X R3, R0, UR19, RZ, P2, !PT ;  /* 0x0000001300037c10 */ /* 0x000fc600097fe4ff */
[----:B------:R-:W4:Y:S04]  /*154b0*/  LDL R0, [R1+0x6a0] ;  /* 0x0006a00001007983 */ /* 0x000f280000100800 */
[----:B------:R1:W-:Y:S01]  /*154c0*/  STL [R1+0x138], R19 ;  /* 0x0001381301007387 */ /* 0x0003e20000100800 */
[----:B------:R-:W-:-:S03]  /*154d0*/  IADD3.X R7, R12, UR19, RZ, P3, !PT ;  /* 0x000000130c077c10 */ /* 0x000fc60009ffe4ff */
[----:B------:R-:W4:Y:S04]  /*154e0*/  LDL R12, [R1+0x68c] ;  /* 0x00068c00010c7983 */ /* 0x000f280000100800 */
[----:B-1----:R1:W4:Y:S01]  /*154f0*/  LDG.E.U8 R19, desc[UR10][R2.64] ;  /* 0x0000000a02137981 */ /* 0x002322000c1e1100 */
[----:B0-----:R-:W-:-:S03]  /*15500*/  IADD3 R4, P2, R13, UR4, RZ ;  /* 0x000000040d047c10 */ /* 0x001fc6000ff5e0ff */
[----:B------:R-:W4:Y:S01]  /*15510*/  LDL R13, [R1+0x6a4] ;  /* 0x0006a400010d7983 */ /* 0x000f220000100800 */
[----:B------:R-:W-:-:S03]  /*15520*/  IADD3.X R5, R8, UR19, RZ, P2, !PT ;  /* 0x0000001308057c10 */ /* 0x000fc600097fe4ff */
[----:B------:R0:W-:Y:S01]  /*15530*/  STL [R1+0x134], R22 ;  /* 0x0001341601007387 */ /* 0x0001e20000100800 */
[----:B-1----:R-:W-:-:S03]  /*15540*/  IADD3 R2, P3, R9, UR4, RZ ;  /* 0x0000000409027c10 */ /* 0x002fc6000ff7e0ff */
[----:B------:R-:W4:Y:S04]  /*15550*/  LDL R8, [R1+0x690] ;  /* 0x0006900001087983 */ /* 0x000f280000100800 */
[----:B------:R-:W4:Y:S04]  /*15560*/  LDL R9, [R1+0x6a8] ;  /* 0x0006a80001097983 */ /* 0x000f280000100800 */
[----:B0-----:R-:W4:Y:S04]  /*15570*/  LDG.E.U8 R22, desc[UR10][R6.64] ;  /* 0x0000000a06167981 */ /* 0x001f28000c1e1100 */
[----:B------:R2:W4:Y:S04]  /*15580*/  LDG.E.U8 R7, desc[UR10][R4.64] ;  /* 0x0000000a04077981 */ /* 0x000528000c1e1100 */
[----:B------:R0:W-:Y:S01]  /*15590*/  STL [R1+0x12c], R18 ;  /* 0x00012c1201007387 */ /* 0x0001e20000100800 */
[----:B-----5:R-:W-:-:S03]  /*155a0*/  IADD3 R14, P2, R14, UR4, RZ ;  /* 0x000000040e0e7c10 */ /* 0x020fc6000ff5e0ff */
[----:B0-----:R-:W5:Y:S01]  /*155b0*/  LDL R18, [R1+0x694] ;  /* 0x0006940001127983 */ /* 0x001f620000100800 */
[----:B---3--:R-:W-:-:S03]  /*155c0*/  IADD3.X R3, R11, UR19, RZ, P3, !PT ;  /* 0x000000130b037c10 */ /* 0x008fc60009ffe4ff */
[----:B------:R-:W3:Y:S01]  /*155d0*/  LDL R11, [R1+0x67c] ;  /* 0x00067c00010b7983 */ /* 0x000ee20000100800 */
[----:B--2---:R-:W-:-:S03]  /*155e0*/  IADD3 R4, P3, R17, UR4, RZ ;  /* 0x0000000411047c10 */ /* 0x004fc6000ff7e0ff */
[----:B------:R-:W-:Y:S01]  /*155f0*/  STL [R1+0x128], R24 ;  /* 0x0001281801007387 */ /* 0x000fe20000100800 */
[----:B----4-:R-:W-:-:S03]  /*15600*/  IADD3.X R15, R10, UR19, RZ, P2, !PT ;  /* 0x000000130a0f7c10 */ /* 0x010fc600097fe4ff */
[----:B------:R0:W2:Y:S01]  /*15610*/  LDG.E.U8 R6, desc[UR10][R2.64] ;  /* 0x0000000a02067981 */ /* 0x0000a2000c1e1100 */
[----:B------:R-:W-:Y:S02]  /*15620*/  IADD3.X R5, R0, UR19, RZ, P3, !PT ;  /* 0x0000001300057c10 */ /* 0x000fe40009ffe4ff */
[----:B0-----:R-:W-:-:S04]  /*15630*/  IADD3 R2, P2, R16, UR4, RZ ;  /* 0x0000000410027c10 */ /* 0x001fc8000ff5e0ff */
[----:B------:R-:W-:Y:S01]  /*15640*/  IADD3.X R3, R12, UR19, RZ, P2, !PT ;  /* 0x000000130c037c10 */ /* 0x000fe200097fe4ff */
[----:B------:R-:W-:Y:S04]  /*15650*/  STL [R1+0x1920], R7 ;  /* 0x0019200701007387 */ /* 0x000fe80000100800 */
[----:B------:R-:W4:Y:S04]  /*15660*/  LDL R17, [R1+0x698] ;  /* 0x0006980001117983 */ /* 0x000f280000100800 */
[----:B------:R-:W-:Y:S04]  /*15670*/  STL [R1+0x124], R23 ;  /* 0x0001241701007387 */ /* 0x000fe80000100800 */
[----:B------:R-:W2:Y:S04]  /*15680*/  LDL R10, [R1+0x680] ;  /* 0x00068000010a7983 */ /* 0x000ea80000100800 */
[----:B------:R0:W-:Y:S04]  /*15690*/  STL [R1+0x120], R21 ;  /* 0x0001201501007387 */ /* 0x0001e80000100800 */
[----:B------:R-:W2:Y:S04]  /*156a0*/  LDL R0, [R1+0x66c] ;  /* 0x00066c0001007983 */ /* 0x000ea80000100800 */
[----:B------:R-:W2:Y:S04]  /*156b0*/  LDL R16, [R1+0x684] ;  /* 0x0006840001107983 */ /* 0x000ea80000100800 */
[----:B0-----:R0:W2:Y:S04]  /*156c0*/  LDG.E.U8 R21, desc[UR10][R14.64] ;  /* 0x0000000a0e157981 */ /* 0x0010a8000c1e1100 */
[----:B------:R1:W2:Y:S01]  /*156d0*/  LDG.E.U8 R23, desc[UR10][R4.64] ;  /* 0x0000000a04177981 */ /* 0x0002a2000c1e1100 */
[----:B0-----:R-:W-:-:S03]  /*156e0*/  IADD3 R14, P3, R13, UR4, RZ ;  /* 0x000000040d0e7c10 */ /* 0x001fc6000ff7e0ff */
[----:B------:R-:W2:Y:S01]  /*156f0*/  LDL R13, [R1+0x688] ;  /* 0x00068800010d7983 */ /* 0x000ea20000100800 */
[----:B-1----:R-:W-:-:S03]  /*15700*/  IADD3 R4, P2, R9, UR4, RZ ;  /* 0x0000000409047c10 */ /* 0x002fc6000ff5e0ff */
[----:B------:R0:W-:Y:S04]  /*15710*/  STL [R1+0x11c], R20 ;  /* 0x00011c1401007387 */ /* 0x0001e80000100800 */
[----:B------:R-:W2:Y:S04]  /*15720*/  LDL R12, [R1+0x670] ;  /* 0x00067000010c7983 */ /* 0x000ea80000100800 */
[----:B------:R-:W2:Y:S01]  /*15730*/  LDL R9, [R1+0x674] ;  /* 0x0006740001097983 */ /* 0x000ea20000100800 */
[----:B------:R-:W-:-:S03]  /*15740*/  IADD3.X R15, R8, UR19, RZ, P3, !PT ;  /* 0x00000013080f7c10 */ /* 0x000fc60009ffe4ff */
[----:B------:R1:W-:Y:S04]  /*15750*/  STL [R1+0x118], R19 ;  /* 0x0001181301007387 */ /* 0x0003e80000100800 */
[----:B------:R-:W2:Y:S04]  /*15760*/  LDL R8, [R1+0x65c] ;  /* 0x00065c0001087983 */ /* 0x000ea80000100800 */
[----:B0-----:R5:W2:Y:S04]  /*15770*/  LDG.E.U8 R20, desc[UR10][R2.64] ;  /* 0x0000000a02147981 */ /* 0x001aa8000c1e1100 */
[----:B-1----:R4:W2:Y:S01]  /*15780*/  LDG.E.U8 R19, desc[UR10][R14.64] ;  /* 0x0000000a0e137981 */ /* 0x0028a2000c1e1100 */
[----:B-----5:R-:W-:-:S02]  /*15790*/  IADD3 R2, P3, R18, UR4, RZ ;  /* 0x0000000412027c10 */ /* 0x020fc4000ff7e0ff */
[----:B---3--:R-:W-:Y:S02]  /*157a0*/  IADD3.X R5, R11, UR19, RZ, P2, !PT ;  /* 0x000000130b057c10 */ /* 0x008fe400097fe4ff */
[----:B------:R-:W3:Y:S04]  /*157b0*/  LDL R11, [R1+0x678] ;  /* 0x00067800010b7983 */ /* 0x000ee80000100800 */
[----:B------:R0:W-:Y:S04]  /*157c0*/  STL [R1+0x114], R22 ;  /* 0x0001141601007387 */ /* 0x0001e80000100800 */
[----:B------:R-:W5:Y:S04]  /*157d0*/  LDL R7, [R1+0x660] ;  /* 0x0006600001077983 */ /* 0x000f680000100800 */
[----:B------:R1:W5:Y:S01]  /*157e0*/  LDG.E.U8 R18, desc[UR10][R4.64] ;  /* 0x0000000a04127981 */ /* 0x000362000c1e1100 */
[----:B----4-:R-:W-:-:S03]  /*157f0*/  IADD3 R14, P2, R17, UR4, RZ ;  /* 0x00000004110e7c10 */ /* 0x010fc6000ff5e0ff */
[----:B------:R-:W4:Y:S01]  /*15800*/  LDL R17, [R1+0x664] ;  /* 0x0006640001117983 */ /* 0x000f220000100800 */
[----:B--2---:R-:W-:-:S03]  /*15810*/  IADD3.X R3, R10, UR19, RZ, P3, !PT ;  /* 0x000000130a037c10 */ /* 0x004fc60009ffe4ff */
[----:B------:R-:W2:Y:S04]  /*15820*/  LDL R10, [R1+0x64c] ;  /* 0x00064c00010a7983 */ /* 0x000ea80000100800 */
[----:B0-----:R0:W2:Y:S01]  /*15830*/  LDG.E.U8 R22, desc[UR10][R2.64] ;  /* 0x0000000a02167981 */ /* 0x0010a2000c1e1100 */
[----:B------:R-:W-:-:S03]  /*15840*/  IADD3.X R15, R0, UR19, RZ, P2, !PT ;  /* 0x00000013000f7c10 */ /* 0x000fc600097fe4ff */
[----:B------:R-:W2:Y:S01]  /*15850*/  LDL R0, [R1+0x650] ;  /* 0x0006500001007983 */ /* 0x000ea20000100800 */
[----:B-1----:R-:W-:-:S03]  /*15860*/  IADD3 R4, P3, R16, UR4, RZ ;  /* 0x0000000410047c10 */ /* 0x002fc6000ff7e0ff */
[----:B------:R-:W2:Y:S04]  /*15870*/  LDL R16, [R1+0x668] ;  /* 0x0006680001107983 */ /* 0x000ea80000100800 */
[----:B------:R1:W2:Y:S01]  /*15880*/  LDG.E.U8 R26, desc[UR10][R14.64] ;  /* 0x0000000a0e1a7981 */ /* 0x0002a2000c1e1100 */
[----:B0-----:R-:W-:-:S03]  /*15890*/  IADD3 R2, P2, R13, UR4, RZ ;  /* 0x000000040d027c10 */ /* 0x001fc6000ff5e0ff */
[----:B------:R-:W2:Y:S04]  /*158a0*/  LDL R13, [R1+0x654] ;  /* 0x00065400010d7983 */ /* 0x000ea80000100800 */
[----:B------:R0:W-:Y:S01]  /*158b0*/  STL [R1+0xf0], R21 ;  /* 0x0000f01501007387 */ /* 0x0001e20000100800 */
[----:B------:R-:W-:Y:S02]  /*158c0*/  IADD3.X R5, R12, UR19, RZ, P3, !PT ;  /* 0x000000130c057c10 */ /* 0x000fe40009ffe4ff */
[----:B-1----:R-:W-:Y:S02]  /*158d0*/  IADD3 R14, P3, R9, UR4, RZ ;  /* 0x00000004090e7c10 */ /* 0x002fe4000ff7e0ff */
[----:B------:R-:W2:Y:S04]  /*158e0*/  LDL R9, [R1+0x63c] ;  /* 0x00063c0001097983 */ /* 0x000ea80000100800 */
[----:B------:R1:W-:Y:S01]  /*158f0*/  STL [R1+0xe0], R23 ;  /* 0x0000e01701007387 */ /* 0x0003e20000100800 */
[----:B------:R-:W-:-:S03]  /*15900*/  IADD3.X R3, R8, UR19, RZ, P2, !PT ;  /* 0x0000001308037c10 */ /* 0x000fc600097fe4ff */
[----:B------:R-:W2:Y:S04]  /*15910*/  LDL R12, [R1+0x658] ;  /* 0x00065800010c7983 */ /* 0x000ea80000100800 */
[----:B------:R-:W2:Y:S04]  /*15920*/  LDL R8, [R1+0x640] ;  /* 0x0006400001087983 */ /* 0x000ea80000100800 */
[----:B0-----:R3:W2:Y:S04]  /*15930*/  LDG.E.U8 R21, desc[UR10][R4.64] ;  /* 0x0000000a04157981 */ /* 0x0016a8000c1e1100 */
[----:B------:R4:W2:Y:S01]  /*15940*/  LDG.E.U8 R25, desc[UR10][R2.64] ;  /* 0x0000000a02197981 */ /* 0x0008a2000c1e1100 */
[----:B---3--:R-:W-:-:S03]  /*15950*/  IADD3 R4, P2, R11, UR4, RZ ;  /* 0x000000040b047c10 */ /* 0x008fc6000ff5e0ff */
[----:B------:R-:W3:Y:S04]  /*15960*/  LDL R11, [R1+0x644] ;  /* 0x00064400010b7983 */ /* 0x000ee80000100800 */
[----:B------:R0:W-:Y:S01]  /*15970*/  STL [R1+0x110], R20 ;  /* 0x0001101401007387 */ /* 0x0001e20000100800 */
[----:B-----5:R-:W-:-:S03]  /*15980*/  IADD3.X R15, R7, UR19, RZ, P3, !PT ;  /* 0x00000013070f7c10 */ /* 0x020fc60009ffe4ff */
[----:B------:R-:W5:Y:S04]  /*15990*/  LDL R7, [R1+0x62c] ;  /* 0x00062c0001077983 */ /* 0x000f680000100800 */
[----:B------:R0:W-:Y:S04]  /*159a0*/  STL [R1+0x108], R19 ;  /* 0x0001081301007387 */ /* 0x0001e80000100800 */
[----:B-1----:R1:W5:Y:S01]  /*159b0*/  LDG.E.U8 R23, desc[UR10][R14.64] ;  /* 0x0000000a0e177981 */ /* 0x002362000c1e1100 */
[----:B----4-:R-:W-:Y:S02]  /*159c0*/  IADD3 R2, P3, R17, UR4, RZ ;  /* 0x0000000411027c10 */ /* 0x010fe4000ff7e0ff */
[----:B--2---:R-:W-:-:S02]  /*159d0*/  IADD3.X R5, R10, UR19, RZ, P2, !PT ;  /* 0x000000130a057c10 */ /* 0x004fc400097fe4ff */
[----:B------:R-:W2:Y:S04]  /*159e0*/  LDL R10, [R1+0x648] ;  /* 0x00064800010a7983 */ /* 0x000ea80000100800 */
[----:B0-----:R0:W4:Y:S01]  /*159f0*/  LDG.E.U8 R20, desc[UR10][R4.64] ;  /* 0x0000000a04147981 */ /* 0x001122000c1e1100 */
[----:B------:R-:W-:-:S03]  /*15a00*/  IADD3.X R3, R0, UR19, RZ, P3, !PT ;  /* 0x0000001300037c10 */ /* 0x000fc60009ffe4ff */
[----:B------:R-:W4:Y:S01]  /*15a10*/  LDL R0, [R1+0x630] ;  /* 0x0006300001007983 */ /* 0x000f220000100800 */
[----:B-1----:R-:W-:-:S03]  /*15a20*/  IADD3 R14, P2, R16, UR4, RZ ;  /* 0x00000004100e7c10 */ /* 0x002fc6000ff5e0ff */
[----:B------:R1:W-:Y:S04]  /*15a30*/  STL [R1+0x104], R18 ;  /* 0x0001041201007387 */ /* 0x0003e80000100800 */
[----:B------:R-:W4:Y:S04]  /*15a40*/  LDL R19, [R1+0x634] ;  /* 0x0006340001137983 */ /* 0x000f280000100800 */
[----:B------:R0:W4:Y:S04]  /*15a50*/  LDG.E.U8 R24, desc[UR10][R2.64] ;  /* 0x0000000a02187981 */ /* 0x000128000c1e1100 */
[----:B-1----:R-:W4:Y:S01]  /*15a60*/  LDL R18, [R1+0x61c] ;  /* 0x00061c0001127983 */ /* 0x002f220000100800 */
[----:B0-----:R-:W-:-:S03]  /*15a70*/  IADD3 R4, P3, R13, UR4, RZ ;  /* 0x000000040d047c10 */ /* 0x001fc6000ff7e0ff */
[----:B------:R-:W4:Y:S01]  /*15a80*/  LDL R13, [R1+0x638] ;  /* 0x00063800010d7983 */ /* 0x000f220000100800 */
[----:B------:R-:W-:-:S03]  /*15a90*/  IADD3.X R15, R9, UR19, RZ, P2, !PT ;  /* 0x00000013090f7c10 */ /* 0x000fc600097fe4ff */
[----:B------:R-:W4:Y:S04]  /*15aa0*/  LDL R9, [R1+0x620] ;  /* 0x0006200001097983 */ /* 0x000f280000100800 */
[----:B------:R0:W-:Y:S01]  /*15ab0*/  STL [R1+0xfc], R22 ;  /* 0x0000fc1601007387 */ /* 0x0001e20000100800 */
[----:B------:R-:W-:-:S03]  /*15ac0*/  IADD3 R2, P2, R12, UR4, RZ ;  /* 0x000000040c027c10 */ /* 0x000fc6000ff5e0ff */
[----:B------:R-:W4:Y:S01]  /*15ad0*/  LDL R12, [R1+0x624] ;  /* 0x00062400010c7983 */ /* 0x000f220000100800 */
[----:B------:R-:W-:-:S03]  /*15ae0*/  IADD3.X R5, R8, UR19, RZ, P3, !PT ;  /* 0x0000001308057c10 */ /* 0x000fc60009ffe4ff */
[----:B------:R-:W-:Y:S04]  /*15af0*/  STL [R1+0xf8], R26 ;  /* 0x0000f81a01007387 */ /* 0x000fe80000100800 */
[----:B------:R-:W4:Y:S04]  /*15b00*/  LDL R8, [R1+0x60c] ;  /* 0x00060c0001087983 */ /* 0x000f280000100800 */
[----:B0-----:R3:W4:Y:S02]  /*15b10*/  LDG.E.U8 R22, desc[UR10][R14.64] ;  /* 0x0000000a0e167981 */ /* 0x001724000c1e1100 */
[----:B---3--:R-:W-:-:S02]  /*15b20*/  IADD3 R14, P3, R11, UR4, RZ ;  /* 0x000000040b0e7c10 */ /* 0x008fc4000ff7e0ff */
[----:B------:R-:W3:Y:S04]  /*15b30*/  LDL R11, [R1+0x628] ;  /* 0x00062800010b7983 */ /* 0x000ee80000100800 */
[----:B------:R0:W-:Y:S01]  /*15b40*/  STL [R1+0xf4], R21 ;  /* 0x0000f41501007387 */ /* 0x0001e20000100800 */
[----:B-----5:R-:W-:-:S03]  /*15b50*/  IADD3.X R3, R7, UR19, RZ, P2, !PT ;  /* 0x0000001307037c10 */ /* 0x020fc600097fe4ff */
[----:B------:R-:W5:Y:S04]  /*15b60*/  LDL R7, [R1+0x610] ;  /* 0x0006100001077983 */ /* 0x000f680000100800 */
[----:B0-----:R-:W3:Y:S04]  /*15b70*/  LDG.E.U8 R21, desc[UR10][R4.64] ;  /* 0x0000000a04157981 */ /* 0x001ee8000c1e1100 */
[----:B------:R0:W3:Y:S01]  /*15b80*/  LDG.E.U8 R5, desc[UR10][R2.64] ;  /* 0x0000000a02057981 */ /* 0x0000e2000c1e1100 */
[----:B--2---:R-:W-:-:S03]  /*15b90*/  IADD3 R16, P2, R10, UR4, RZ ;  /* 0x000000040a107c10 */ /* 0x004fc6000ff5e0ff */
[----:B------:R-:W2:Y:S04]  /*15ba0*/  LDL R10, [R1+0x614] ;  /* 0x00061400010a7983 */ /* 0x000ea80000100800 */
[----:B------:R-:W-:Y:S01]  /*15bb0*/  STL [R1+0xec], R25 ;  /* 0x0000ec1901007387 */ /* 0x000fe20000100800 */
[----:B----4-:R-:W-:-:S03]  /*15bc0*/  IADD3.X R15, R0, UR19, RZ, P3, !PT ;  /* 0x00000013000f7c10 */ /* 0x010fc60009ffe4ff */
[----:B------:R-:W4:Y:S04]  /*15bd0*/  LDL R0, [R1+0x5fc] ;  /* 0x0005fc0001007983 */ /* 0x000f280000100800 */
[----:B------:R1:W-:Y:S01]  /*15be0*/  STL [R1+0xe8], R23 ;  /* 0x0000e81701007387 */ /* 0x0003e20000100800 */
[----:B0-----:R-:W-:-:S03]  /*15bf0*/  IADD3 R2, P3, R19, UR4, RZ ;  /* 0x0000000413027c10 */ /* 0x001fc6000ff7e0ff */
[----:B------:R0:W4:Y:S01]  /*15c00*/  LDG.E.U8 R4, desc[UR10][R14.64] ;  /* 0x0000000a0e047981 */ /* 0x000122000c1e1100 */
[----:B------:R-:W-:-:S03]  /*15c10*/  IADD3.X R17, R18, UR19, RZ, P2, !PT ;  /* 0x0000001312117c10 */ /* 0x000fc600097fe4ff */
[----:B------:R-:W4:Y:S01]  /*15c20*/  LDL R18, [R1+0x618] ;  /* 0x0006180001127983 */ /* 0x000f220000100800 */
[----:B0-----:R-:W-:-:S03]  /*15c30*/  IADD3 R14, P2, R13, UR4, RZ ;  /* 0x000000040d0e7c10 */ /* 0x001fc6000ff5e0ff */
[----:B------:R-:W4:Y:S04]  /*15c40*/  LDL R13, [R1+0x600] ;  /* 0x00060000010d7983 */ /* 0x000f280000100800 */
[----:B------:R0:W-:Y:S04]  /*15c50*/  STL [R1+0xe4], R20 ;  /* 0x0000e41401007387 */ /* 0x0001e80000100800 */
[----:B-1----:R1:W4:Y:S01]  /*15c60*/  LDG.E.U8 R23, desc[UR10][R16.64] ;  /* 0x0000000a10177981 */ /* 0x002322000c1e1100 */
[----:B------:R-:W-:-:S03]  /*15c70*/  IADD3.X R3, R9, UR19, RZ, P3, !PT ;  /* 0x0000001309037c10 */ /* 0x000fc60009ffe4ff */
[----:B------:R-:W4:Y:S04]  /*15c80*/  LDL R9, [R1+0x604] ;  /* 0x0006040001097983 */ /* 0x000f280000100800 */
[----:B0-----:R3:W4:Y:S01]  /*15c90*/  LDG.E.U8 R20, desc[UR10][R2.64] ;  /* 0x0000000a02147981 */ /* 0x001722000c1e1100 */
[----:B------:R-:W-:-:S03]  /*15ca0*/  IADD3.X R15, R8, UR19, RZ, P2, !PT ;  /* 0x00000013080f7c10 */ /* 0x000fc600097fe4ff */
[----:B------:R-:W4:Y:S01]  /*15cb0*/  LDL R8, [R1+0x5f0] ;  /* 0x0005f00001087983 */ /* 0x000f220000100800 */
[----:B-1----:R-:W-:-:S03]  /*15cc0*/  IADD3 R16, P3, R12, UR4, RZ ;  /* 0x000000040c107c10 */ /* 0x002fc6000ff7e0ff */
[----:B------:R-:W4:Y:S04]  /*15cd0*/  LDL R12, [R1+0x5ec] ;  /* 0x0005ec00010c7983 */ /* 0x000f280000100800 */
[----:B------:R-:W-:Y:S04]  /*15ce0*/  STL [R1+0xdc], R24 ;  /* 0x0000dc1801007387 */ /* 0x000fe80000100800 */
[----:B------:R2:W4:Y:S01]  /*15cf0*/  LDG.E.U8 R19, desc[UR10][R14.64] ;  /* 0x0000000a0e137981 */ /* 0x000522000c1e1100 */
[----:B-----5:R-:W-:-:S03]  /*15d00*/  IADD3.X R17, R7, UR19, RZ, P3, !PT ;  /* 0x0000001307117c10 */ /* 0x020fc60009ffe4ff */
[----:B------:R-:W5:Y:S01]  /*15d10*/  LDL R7, [R1+0x608] ;  /* 0x0006080001077983 */ /* 0x000f620000100800 */
[----:B---3--:R-:W-:-:S03]  /*15d20*/  IADD3 R2, P2, R11, UR4, RZ ;  /* 0x000000040b027c10 */ /* 0x008fc6000ff5e0ff */
[----:B------:R0:W-:Y:S04]  /*15d30*/  STL [R1+0xd8], R22 ;  /* 0x0000d81601007387 */ /* 0x0001e80000100800 */
[----:B------:R-:W3:Y:S04]  /*15d40*/  LDL R11, [R1+0x5f4] ;  /* 0x0005f400010b7983 */ /* 0x000ee80000100800 */
[----:B------:R1:W3:Y:S01]  /*15d50*/  LDG.E.U8 R27, desc[UR10][R16.64] ;  /* 0x0000000a101b7981 */ /* 0x0002e2000c1e1100 */
[----:B--2---:R-:W-:-:S03]  /*15d60*/  IADD3 R14, P3, R10, UR4, RZ ;  /* 0x000000040a0e7c10 */ /* 0x004fc6000ff7e0ff */
[----:B------:R-:W2:Y:S01]  /*15d70*/  LDL R10, [R1+0x5dc] ;  /* 0x0005dc00010a7983 */ /* 0x000ea20000100800 */
[----:B----4-:R-:W-:-:S03]  /*15d80*/  IADD3.X R3, R0, UR19, RZ, P2, !PT ;  /* 0x0000001300037c10 */ /* 0x010fc600097fe4ff */
[----:B------:R-:W4:Y:S04]  /*15d90*/  LDL R0, [R1+0x5e0] ;  /* 0x0005e00001007983 */ /* 0x000f280000100800 */
[----:B------:R1:W-:Y:S04]  /*15da0*/  STL [R1+0xd4], R21 ;  /* 0x0000d41501007387 */ /* 0x0003e80000100800 */
[----:B0-----:R0:W4:Y:S01]  /*15db0*/  LDG.E.U8 R22, desc[UR10][R2.64] ;  /* 0x0000000a02167981 */ /* 0x001122000c1e1100 */
[----:B-1----:R-:W-:-:S03]  /*15dc0*/  IADD3 R16, P2, R18, UR4, RZ ;  /* 0x0000000412107c10 */ /* 0x002fc6000ff5e0ff */
[----:B------:R-:W4:Y:S01]  /*15dd0*/  LDL R18, [R1+0x5f8] ;  /* 0x0005f80001127983 */ /* 0x000f220000100800 */
[----:B------:R-:W-:-:S03]  /*15de0*/  IADD3.X R15, R13, UR19, RZ, P3, !PT ;  /* 0x000000130d0f7c10 */ /* 0x000fc60009ffe4ff */
[----:B------:R-:W4:Y:S04]  /*15df0*/  LDL R13, [R1+0x5e4] ;  /* 0x0005e400010d7983 */ /* 0x000f280000100800 */
[----:B------:R5:W4:Y:S01]  /*15e00*/  LDG.E.U8 R21, desc[UR10][R14.64] ;  /* 0x0000000a0e157981 */ /* 0x000b22000c1e1100 */
[----:B0-----:R-:W-:-:S03]  /*15e10*/  IADD3 R2, P3, R9, UR4, RZ ;  /* 0x0000000409027c10 */ /* 0x001fc6000ff7e0ff */
[----:B------:R-:W4:Y:S01]  /*15e20*/  LDL R9, [R1+0x5cc] ;  /* 0x0005cc0001097983 */ /* 0x000f220000100800 */
[----:B------:R-:W-:-:S03]  /*15e30*/  IADD3.X R3, R8, UR19, RZ, P3, !PT ;  /* 0x0000001308037c10 */ /* 0x000fc60009ffe4ff */
[----:B------:R-:W4:Y:S01]  /*15e40*/  LDL R8, [R1+0x5d0] ;  /* 0x0005d00001087983 */ /* 0x000f220000100800 */
[----:B------:R-:W-:-:S03]  /*15e50*/  IADD3.X R17, R12, UR19, RZ, P2, !PT ;  /* 0x000000130c117c10 */ /* 0x000fc600097fe4ff */
[----:B------:R3:W4:Y:S04]  /*15e60*/  LDG.E.U8 R26, desc[UR10][R2.64] ;  /* 0x0000000a021a7981 */ /* 0x000728000c1e1100 */
[----:B------:R-:W4:Y:S01]  /*15e70*/  LDG.E.U8 R16, desc[UR10][R16.64] ;  /* 0x0000000a10107981 */ /* 0x000f22000c1e1100 */
[----:B-----5:R-:W-:-:S03]  /*15e80*/  IADD3 R14, P2, R7, UR4, RZ ;  /* 0x00000004070e7c10 */ /* 0x020fc6000ff5e0ff */
[----:B------:R-:W5:Y:S04]  /*15e90*/  LDL R7, [R1+0x5e8] ;  /* 0x0005e80001077983 */ /* 0x000f680000100800 */
[----:B------:R-:W-:Y:S01]  /*15ea0*/  STL [R1+0xb8], R23 ;  /* 0x0000b81701007387 */ /* 0x000fe20000100800 */
[----:B---3--:R-:W-:-:S03]  /*15eb0*/  IADD3 R2, P3, R11, UR4, RZ ;  /* 0x000000040b027c10 */ /* 0x008fc6000ff7e0ff */
[----:B------:R-:W3:Y:S04]  /*15ec0*/  LDL R12, [R1+0x5bc] ;  /* 0x0005bc00010c7983 */ /* 0x000ee80000100800 */
[----:B------:R0:W-:Y:S04]  /*15ed0*/  STL [R1+0xb0], R20 ;  /* 0x0000b01401007387 */ /* 0x0001e80000100800 */
[----:B------:R-:W3:Y:S01]  /*15ee0*/  LDL R11, [R1+0x5ac] ;  /* 0x0005ac00010b7983 */ /* 0x000ee20000100800 */
[----:B--2---:R-:W-:-:S03]  /*15ef0*/  IADD3.X R15, R10, UR19, RZ, P2, !PT ;  /* 0x000000130a0f7c10 */ /* 0x004fc600097fe4ff */
[----:B------:R-:W2:Y:S04]  /*15f00*/  LDL R10, [R1+0x5c4] ;  /* 0x0005c400010a7983 */ /* 0x000ea80000100800 */
[----:B------:R-:W2:Y:S01]  /*15f10*/  LDG.E.U8 R25, desc[UR10][R14.64] ;  /* 0x0000000a0e197981 */ /* 0x000ea2000c1e1100 */
[----:B----4-:R-:W-:-:S03]  /*15f20*/  IADD3.X R3, R0, UR19, RZ, P3, !PT ;  /* 0x0000001300037c10 */ /* 0x010fc60009ffe4ff */
[----:B------:R-:W4:Y:S04]  /*15f30*/  LDL R0, [R1+0x5d8] ;  /* 0x0005d80001007983 */ /* 0x000f280000100800 */
[----:B------:R1:W-:Y:S04]  /*15f40*/  STL [R1+0xd0], R19 ;  /* 0x0000d01301007387 */ /* 0x0003e80000100800 */
[----:B0-----:R-:W2:Y:S04]  /*15f50*/  LDL R20, [R1+0x5b0] ;  /* 0x0005b00001147983 */ /* 0x001ea80000100800 */
[----:B------:R0:W2:Y:S04]  /*15f60*/  LDG.E.U8 R24, desc[UR10][R2.64] ;  /* 0x0000000a02187981 */ /* 0x0000a8000c1e1100 */
[----:B-1----:R-:W2:Y:S01]  /*15f70*/  LDL R19, [R1+0x5c8] ;  /* 0x0005c80001137983 */ /* 0x002ea20000100800 */
[----:B0-----:R-:W-:-:S04]  /*15f80*/  IADD3 R2, P2, R18, UR4, RZ ;  /* 0x0000000412027c10 */ /* 0x001fc8000ff5e0ff */
[----:B------:R-:W-:Y:S02]  /*15f90*/  IADD3.X R3, R9, UR19, RZ, P2, !PT ;  /* 0x0000001309037c10 */ /* 0x000fe400097fe4ff */
[----:B------:R-:W2:Y:S04]  /*15fa0*/  LDL R9, [R1+0x59c] ;  /* 0x00059c0001097983 */ /* 0x000ea80000100800 */
[----:B------:R0:W2:Y:S04]  /*15fb0*/  LDG.E.U8 R23, desc[UR10][R2.64] ;  /* 0x0000000a02177981 */ /* 0x0000a8000c1e1100 */
[----:B------:R-:W-:Y:S01]  /*15fc0*/  STL [R1+0xcc], R27 ;  /* 0x0000cc1b01007387 */ /* 0x000fe20000100800 */
[----:B0-----:R-:W-:-:S04]  /*15fd0*/  IADD3 R2, P2, R13, UR4, RZ ;  /* 0x000000040d027c10 */ /* 0x001fc8000ff5e0ff */
[----:B------:R-:W-:Y:S02]  /*15fe0*/  IADD3.X R3, R8, UR19, RZ, P2, !PT ;  /* 0x0000001308037c10 */ /* 0x000fe400097fe4ff */
[----:B------:R-:W2:Y:S04]  /*15ff0*/  LDL R8, [R1+0x5b4] ;  /* 0x0005b40001087983 */ /* 0x000ea80000100800 */
[----:B------:R0:W-:Y:S04]  /*16000*/  STL [R1+0xc4], R22 ;  /* 0x0000c41601007387 */ /* 0x0001e80000100800 */
[----:B------:R-:W2:Y:S04]  /*16010*/  LDL R18, [R1+0x5a0] ;  /* 0x0005a00001127983 */ /* 0x000ea80000100800 */
[----:B------:R-:W2:Y:S04]  /*16020*/  LDL R17, [R1+0x5b8] ;  /* 0x0005b80001117983 */ /* 0x000ea80000100800 */
[----:B0-----:R5:W2:Y:S02]  /*16030*/  LDG.E.U8 R22, desc[UR10][R2.64] ;  /* 0x0000000a02167981 */ /* 0x001aa4000c1e1100 */
[----:B-----5:R-:W-:-:S02]  /*16040*/  IADD3 R2, P2, R7, UR4, RZ ;  /* 0x0000000407027c10 */ /* 0x020fc4000ff5e0ff */
[----:B------:R-:W5:Y:S04]  /*16050*/  LDL R7, [R1+0x58c] ;  /* 0x00058c0001077983 */ /* 0x000f680000100800 */
[----:B------:R0:W-:Y:S04]  /*16060*/  STL [R1+0xbc], R21 ;  /* 0x0000bc1501007387 */ /* 0x0001e80000100800 */
[----:B------:R1:W-:Y:S01]  /*16070*/  STL [R1+0xb4], R16 ;  /* 0x0000b41001007387 */ /* 0x0003e20000100800 */
[----:B---3--:R-:W-:-:S03]  /*16080*/  IADD3.X R3, R12, UR19, RZ, P2, !PT ;  /* 0x000000130c037c10 */ /* 0x008fc600097fe4ff */
[----:B------:R-:W3:Y:S04]  /*16090*/  LDL R13, [R1+0x590] ;  /* 0x00059000010d7983 */ /* 0x000ee80000100800 */
[----:B0-----:R4:W3:Y:S04]  /*160a0*/  LDG.E.U8 R21, desc[UR10][R2.64] ;  /* 0x0000000a02157981 */ /* 0x0018e8000c1e1100 */
[----:B-1----:R-:W3:Y:S01]  /*160b0*/  LDL R16, [R1+0x5a4] ;  /* 0x0005a40001107983 */ /* 0x002ee20000100800 */
[----:B----4-:R-:W-:-:S03]  /*160c0*/  IADD3 R2, P2, R0, UR4, RZ ;  /* 0x0000000400027c10 */ /* 0x010fc6000ff5e0ff */
[----:B------:R-:W4:Y:S01]  /*160d0*/  LDL R0, [R1+0x5a8] ;  /* 0x0005a80001007983 */ /* 0x000f220000100800 */
[----:B------:R-:W-:Y:S02]  /*160e0*/  IADD3.X R3, R11, UR19, RZ, P2, !PT ;  /* 0x000000130b037c10 */ /* 0x000fe400097fe4ff */
[----:B--2---:R-:W-:Y:S01]  /*160f0*/  IADD3 R14, P2, R10, UR4, RZ ;  /* 0x000000040a0e7c10 */ /* 0x004fe2000ff5e0ff */
[----:B------:R-:W-:Y:S03]  /*16100*/  STL [R1+0xac], R26 ;  /* 0x0000ac1a01007387 */ /* 0x000fe60000100800 */
[----:B------:R-:W-:Y:S01]  /*16110*/  IADD3.X R15, R20, UR19, RZ, P2, !PT ;  /* 0x00000013140f7c10 */ /* 0x000fe200097fe4ff */
[----:B------:R-:W2:Y:S04]  /*16120*/  LDL R12, [R1+0x57c] ;  /* 0x00057c00010c7983 */ /* 0x000ea80000100800 */
[----:B------:R-:W2:Y:S04]  /*16130*/  LDG.E.U8 R3, desc[UR10][R2.64] ;  /* 0x0000000a02037981 */ /* 0x000ea8000c1e1100 */
[----:B------:R-:W2:Y:S04]  /*16140*/  LDL R11, [R1+0x594] ;  /* 0x00059400010b7983 */ /* 0x000ea80000100800 */
[----:B------:R-:W2:Y:S04]  /*16150*/  LDL R10, [R1+0x580] ;  /* 0x00058000010a7983 */ /* 0x000ea80000100800 */
[----:B------:R0:W2:Y:S04]  /*16160*/  LDG.E.U8 R2, desc[UR10][R14.64] ;  /* 0x0000000a0e027981 */ /* 0x0000a8000c1e1100 */
[----:B------:R1:W-:Y:S01]  /*16170*/  STL [R1+0xa8], R25 ;  /* 0x0000a81901007387 */ /* 0x0003e20000100800 */
[----:B0-----:R-:W-:-:S03]  /*16180*/  IADD3 R14, P2, R19, UR4, RZ ;  /* 0x00000004130e7c10 */ /* 0x001fc6000ff5e0ff */
[----:B------:R0:W-:Y:S01]  /*16190*/  STL [R1+0xa4], R24 ;  /* 0x0000a41801007387 */ /* 0x0001e20000100800 */
[----:B------:R-:W-:-:S03]  /*161a0*/  IADD3.X R15, R9, UR19, RZ, P2, !PT ;  /* 0x00000013090f7c10 */ /* 0x000fc600097fe4ff */
[----:B------:R-:W2:Y:S04]  /*161b0*/  LDL R9, [R1+0x598] ;  /* 0x0005980001097983 */ /* 0x000ea80000100800 */
[----:B------:R1:W2:Y:S02]  /*161c0*/  LDG.E.U8 R28, desc[UR10][R14.64] ;  /* 0x0000000a0e1c7981 */ /* 0x0002a4000c1e1100 */
[----:B-1----:R-:W-:-:S04]  /*161d0*/  IADD3 R14, P2, R8, UR4, RZ ;  /* 0x00000004080e7c10 */ /* 0x002fc8000ff5e0ff */
[----:B------:R-:W-:-:S05]  /*161e0*/  IADD3.X R15, R18, UR19, RZ, P2, !PT ;  /* 0x00000013120f7c10 */ /* 0x000fca00097fe4ff */
[----:B------:R1:W2:Y:S02]  /*161f0*/  LDG.E.U8 R27, desc[UR10][R14.64] ;  /* 0x0000000a0e1b7981 */ /* 0x0002a4000c1e1100 */
[----:B-1----:R-:W-:Y:S02]  /*16200*/  IADD3 R14, P2, R17, UR4, RZ ;  /* 0x00000004110e7c10 */ /* 0x002fe4000ff5e0ff */
[----:B------:R-:W-:Y:S04]  /*16210*/  STL [R1+0xa0], R23 ;  /* 0x0000a01701007387 */ /* 0x000fe80000100800 */
[----:B------:R-:W2:Y:S01]  /*16220*/  LDL R8, [R1+0x56c] ;  /* 0x00056c0001087983 */ /* 0x000ea20000100800 */
[----:B-----5:R-:W-:-:S03]  /*16230*/  IADD3.X R15, R7, UR19, RZ, P2, !PT ;  /* 0x00000013070f7c10 */ /* 0x020fc600097fe4ff */
[----:B------:R-:W5:Y:S04]  /*16240*/  LDL R7, [R1+0x584] ;  /* 0x0005840001077983 */ /* 0x000f680000100800 */
[----:B------:R3:W5:Y:S04]  /*16250*/  LDG.E.U8 R25, desc[UR10][R14.64] ;  /* 0x0000000a0e197981 */ /* 0x000768000c1e1100 */
[----:B------:R-:W-:Y:S01]  /*16260*/  STL [R1+0x9c], R22 ;  /* 0x00009c1601007387 */ /* 0x000fe20000100800 */
[----:B---3--:R-:W-:-:S04]  /*16270*/  IADD3 R14, P2, R16, UR4, RZ ;  /* 0x00000004100e7c10 */ /* 0x008fc8000ff5e0ff */
[----:B------:R-:W-:-:S05]  /*16280*/  IADD3.X R15, R13, UR19, RZ, P2, !PT ;  /* 0x000000130d0f7c10 */ /* 0x000fca00097fe4ff */
[----:B------:R4:W3:Y:S02]  /*16290*/  LDG.E.U8 R26, desc[UR10][R14.64] ;  /* 0x0000000a0e1a7981 */ /* 0x0008e4000c1e1100 */
[----:B----4-:R-:W-:Y:S02]  /*162a0*/  IADD3 R14, P2, R0, UR4, RZ ;  /* 0x00000004000e7c10 */ /* 0x010fe4000ff5e0ff */
[----:B------:R-:W4:Y:S04]  /*162b0*/  LDL R0, [R1+0x570] ;  /* 0x0005700001007983 */ /* 0x000f280000100800 */
[----:B------:R1:W-:Y:S01]  /*162c0*/  STL [R1+0x98], R21 ;  /* 0x0000981501007387 */ /* 0x0003e20000100800 */
[----:B--2---:R-:W-:-:S03]  /*162d0*/  IADD3.X R15, R12, UR19, RZ, P2, !PT ;  /* 0x000000130c0f7c10 */ /* 0x004fc600097fe4ff */
[----:B------:R-:W2:Y:S04]  /*162e0*/  LDL R13, [R1+0x55c] ;  /* 0x00055c00010d7983 */ /* 0x000ea80000100800 */
[----:B0-----:R0:W3:Y:S04]  /*162f0*/  LDG.E.U8 R24, desc[UR10][R14.64] ;  /* 0x0000000a0e187981 */ /* 0x0010e8000c1e1100 */
[----:B-1----:R-:W2:Y:S04]  /*16300*/  LDL R21, [R1+0x588] ;  /* 0x0005880001157983 */ /* 0x002ea80000100800 */
[----:B------:R-:W3:Y:S01]  /*16310*/  LDL R20, [R1+0x560] ;  /* 0x0005600001147983 */ /* 0x000ee20000100800 */
[----:B0-----:R-:W-:-:S03]  /*16320*/  IADD3 R14, P2, R11, UR4, RZ ;  /* 0x000000040b0e7c10 */ /* 0x001fc6000ff5e0ff */
[----:B------:R-:W3:Y:S01]  /*16330*/  LDL R12, [R1+0x578] ;  /* 0x00057800010c7983 */ /* 0x000ee20000100800 */
[----:B------:R-:W-:-:S03]  /*16340*/  IADD3.X R15, R10, UR19, RZ, P2, !PT ;  /* 0x000000130a0f7c10 */ /* 0x000fc600097fe4ff */
[----:B------:R-:W3:Y:S04]  /*16350*/  LDL R10, [R1+0x548] ;  /* 0x00054800010a7983 */ /* 0x000ee80000100800 */
[----:B------:R-:W3:Y:S04]  /*16360*/  LDL R11, [R1+0x564] ;  /* 0x00056400010b7983 */ /* 0x000ee80000100800 */
[----:B------:R2:W3:Y:S01]  /*16370*/  LDG.E.U8 R23, desc[UR10][R14.64] ;  /* 0x0000000a0e177981 */ /* 0x0004e2000c1e1100 */
[----:B------:R-:W-:-:S03]  /*16380*/  IADD3 R16, P2, R9, UR4, RZ ;  /* 0x0000000409107c10 */ /* 0x000fc6000ff5e0ff */
[----:B------:R-:W3:Y:S01]  /*16390*/  LDL R9, [R1+0x574] ;  /* 0x0005740001097983 */ /* 0x000ee20000100800 */
[----:B------:R-:W-:-:S03]  /*163a0*/  IADD3.X R17, R8, UR19, RZ, P2, !PT ;  /* 0x0000001308117c10 */ /* 0x000fc600097fe4ff */
[----:B------:R-:W3:Y:S04]  /*163b0*/  LDL R8, [R1+0x54c] ;  /* 0x00054c0001087983 */ /* 0x000ee80000100800 */
[----:B------:R-:W-:Y:S04]  /*163c0*/  STL [R1+0x80], R28 ;  /* 0x0000801c01007387 */ /* 0x000fe80000100800 */
[----:B------:R-:W3:Y:S04]  /*163d0*/  LDL R29, [R1+0x324] ;  /* 0x00032400011d7983 */ /* 0x000ee80000100800 */
[----:B------:R-:W3:Y:S01]  /*163e0*/  LDG.E.U8 R22, desc[UR10][R16.64] ;  /* 0x0000000a10167981 */ /* 0x000ee2000c1e1100 */
[----:B-----5:R-:W-:-:S03]  /*163f0*/  IADD3 R18, P2, R7, UR4, RZ ;  /* 0x0000000407127c10 */ /* 0x020fc6000ff5e0ff */
[----:B------:R-:W5:Y:S04]  /*16400*/  LDL R7, [R1+0x4d4] ;  /* 0x0004d40001077983 */ /* 0x000f680000100800 */
[----:B------:R-:W-:Y:S01]  /*16410*/  STL [R1+0x60], R27 ;  /* 0x0000601b01007387 */ /* 0x000fe20000100800 */
[----:B----4-:R-:W-:-:S03]  /*16420*/  IADD3.X R19, R0, UR19, RZ, P2, !PT ;  /* 0x0000001300137c10 */ /* 0x010fc600097fe4ff */
[----:B------:R-:W4:Y:S04]  /*16430*/  LDL R0, [R1+0x4d8] ;  /* 0x0004d80001007983 */ /* 0x000f280000100800 */
[----:B------:R0:W-:Y:S04]  /*16440*/  STL [R1+0x94], R25 ;  /* 0x0000941901007387 */ /* 0x0001e80000100800 */
[----:B------:R-:W4:Y:S04]  /*16450*/  LDG.E.U8 R16, desc[UR10][R18.64] ;  /* 0x0000000a12107981 */ /* 0x000f28000c1e1100 */
[----:B0-----:R-:W4:Y:S01]  /*16460*/  LDL R25, [R1+0x328] ;  /* 0x0003280001197983 */ /* 0x001f220000100800 */
[----:B--2---:R-:W-:-:S04]  /*16470*/  IADD3 R14, P2, R21, UR4, RZ ;  /* 0x00000004150e7c10 */ /* 0x004fc8000ff5e0ff */
[----:B------:R-:W-:Y:S02]  /*16480*/  IADD3.X R15, R13, UR19, RZ, P2, !PT ;  /* 0x000000130d0f7c10 */ /* 0x000fe400097fe4ff */
[----:B------:R-:W2:Y:S04]  /*16490*/  LDL R13, [R1+0xc9c] ;  /* 0x000c9c00010d7983 */ /* 0x000ea80000100800 */
[----:B------:R0:W2:Y:S04]  /*164a0*/  LDG.E.U8 R21, desc[UR10][R14.64] ;  /* 0x0000000a0e157981 */ /* 0x0000a8000c1e1100 */
[----:B---3--:R-:W-:Y:S01]  /*164b0*/  STL [R1+0x90], R26 ;  /* 0x0000901a01007387 */ /* 0x008fe20000100800 */
[----:B0-----:R-:W-:-:S03]  /*164c0*/  IADD3 R14, P2, R9, UR4, RZ ;  /* 0x00000004090e7c10 */ /* 0x001fc6000ff5e0ff */
[----:B------:R-:W3:Y:S01]  /*164d0*/  LDL R9, [R1+0xc98] ;  /* 0x000c980001097983 */ /* 0x000ee20000100800 */
[----:B------:R-:W-:-:S05]  /*164e0*/  IADD3.X R15, R20, UR19, RZ, P2, !PT ;  /* 0x00000013140f7c10 */ /* 0x000fca00097fe4ff */
[----:B------:R0:W3:Y:S02]  /*164f0*/  LDG.E.U8 R19, desc[UR10][R14.64] ;  /* 0x0000000a0e137981 */ /* 0x0000e4000c1e1100 */
[----:B0-----:R-:W-:-:S04]  /*16500*/  IADD3 R14, P2, R12, UR4, RZ ;  /* 0x000000040c0e7c10 */ /* 0x001fc8000ff5e0ff */
[----:B------:R-:W-:Y:S01]  /*16510*/  IADD3.X R15, R10, UR19, RZ, P2, !PT ;  /* 0x000000130a0f7c10 */ /* 0x000fe200097fe4ff */
[----:B------:R-:W-:Y:S04]  /*16520*/  STL [R1+0x8c], R24 ;  /* 0x00008c1801007387 */ /* 0x000fe80000100800 */
[----:B------:R0:W3:Y:S04]  /*16530*/  LDG.E.U8 R18, desc[UR10][R14.64] ;  /* 0x0000000a0e127981 */ /* 0x0000e8000c1e1100 */
[----:B------:R-:W3:Y:S01]  /*16540*/  LDL R10, [R1+0xc94] ;  /* 0x000c9400010a7983 */ /* 0x000ee20000100800 */
[----:B------:R-:W-:-:S02]  /*16550*/  USHF.R.S32.HI UR9, URZ, 0x1f, UR4 ;  /* 0x0000001f3f097899 */ /* 0x000fc40008011404 */
[----:B0-----:R-:W-:-:S04]  /*16560*/  IADD3 R14, P2, R11, UR4, RZ ;  /* 0x000000040b0e7c10 */ /* 0x001fc8000ff5e0ff */
[----:B------:R-:W-:Y:S01]  /*16570*/  IADD3.X R15, R8, UR19, RZ, P2, !PT ;  /* 0x00000013080f7c10 */ /* 0x000fe200097fe4ff */
[----:B------:R-:W-:Y:S01]  /*16580*/  STL [R1+0x88], R23 ;  /* 0x0000881701007387 */ /* 0x000fe20000100800 */
[----:B------:R-:W-:-:S03]  /*16590*/  IADD3 RZ, P2, R29, UR4, RZ ;  /* 0x000000041dff7c10 */ /* 0x000fc6000ff5e0ff */
[----:B------:R0:W3:Y:S04]  /*165a0*/  LDG.E.U8 R17, desc[UR10][R14.64] ;  /* 0x0000000a0e117981 */ /* 0x0000e8000c1e1100 */
[----:B------:R-:W3:Y:S01]  /*165b0*/  LDL R11, [R1+0xc90] ;  /* 0x000c9000010b7983 */ /* 0x000ee20000100800 */
[----:B0-----:R-:W-:-:S03]  /*165c0*/  VIADD R14, R29, UR4 ;  /* 0x000000041d0e7c36 */ /* 0x001fc60008000000 */
[----:B------:R-:W-:Y:S04]  /*165d0*/  STL [R1+0x84], R22 ;  /* 0x0000841601007387 */ /* 0x000fe80000100800 */
[----:B------:R-:W3:Y:S01]  /*165e0*/  LDL R12, [R1+0xc8c] ;  /* 0x000c8c00010c7983 */ /* 0x000ee20000100800 */
[----:B-----5:R-:W-:-:S05]  /*165f0*/  IADD3.X R15, R7, UR9, RZ, P2, !PT ;  /* 0x00000009070f7c10 */ /* 0x020fca00097fe4ff */
[----:B------:R0:W5:Y:S01]  /*16600*/  LDG.E.U8 R7, desc[UR10][R14.64] ;  /* 0x0000000a0e077981 */ /* 0x000162000c1e1100 */
[C---:B----4-:R-:W-:Y:S01]  /*16610*/  IADD3 RZ, P2, R25.reuse, UR4, RZ ;  /* 0x0000000419ff7c10 */ /* 0x050fe2000ff5e0ff */
[----:B0-----:R-:W-:-:S03]  /*16620*/  VIADD R14, R25, UR4 ;  /* 0x00000004190e7c36 */ /* 0x001fc60008000000 */
[----:B------:R-:W-:Y:S01]  /*16630*/  IADD3.X R15, R0, UR9, RZ, P2, !PT ;  /* 0x00000009000f7c10 */ /* 0x000fe200097fe4ff */
[----:B------:R-:W-:-:S04]  /*16640*/  VIADD R0, R29, UR15 ;  /* 0x0000000f1d007c36 */ /* 0x000fc80008000000 */
[----:B------:R0:W4:Y:S01]  /*16650*/  LDG.E.U8 R8, desc[UR10][R14.64] ;  /* 0x0000000a0e087981 */ /* 0x000122000c1e1100 */
[----:B------:R-:W-:-:S03]  /*16660*/  IADD3 RZ, P2, R0, UR4, RZ ;  /* 0x0000000400ff7c10 */ /* 0x000fc6000ff5e0ff */
[----:B------:R1:W-:Y:S01]  /*16670*/  STL [R1+0x7c], R16 ;  /* 0x00007c1001007387 */ /* 0x0003e20000100800 */
[----:B0-----:R-:W-:Y:S02]  /*16680*/  VIADD R14, R0, UR4 ;  /* 0x00000004000e7c36 */ /* 0x001fe40008000000 */
[----:B------:R-:W-:Y:S01]  /*16690*/  VIADD R0, R25, UR15 ;  /* 0x0000000f19007c36 */ /* 0x000fe20008000000 */
[----:B--2---:R-:W-:Y:S02]  /*166a0*/  IADD3.X R15, R13, UR9, RZ, P2, !PT ;  /* 0x000000090d0f7c10 */ /* 0x004fe400097fe4ff */
[----:B------:R-:W2:Y:S02]  /*166b0*/  LDL R13, [R1+0xc88] ;  /* 0x000c8800010d7983 */ /* 0x000ea40000100800 */
[C---:B------:R-:W-:Y:S02]  /*166c0*/  IADD3 RZ, P2, R0.reuse, UR4, RZ ;  /* 0x0000000400ff7c10 */ /* 0x040fe4000ff5e0ff */
[----:B-1----:R0:W5:Y:S04]  /*166d0*/  LDG.E.U8 R16, desc[UR10][R14.64] ;  /* 0x0000000a0e107981 */ /* 0x002168000c1e1100 */
[----:B------:R1:W-:Y:S01]  /*166e0*/  STL [R1+0x78], R21 ;  /* 0x0000781501007387 */ /* 0x0003e20000100800 */
[----:B0-----:R-:W-:Y:S01]  /*166f0*/  VIADD R14, R0, UR4 ;  /* 0x00000004000e7c36 */ /* 0x001fe20008000000 */
[----:B---3--:R-:W-:-:S02]  /*16700*/  IADD3.X R15, R9, UR9, RZ, P2, !PT ;  /* 0x00000009090f7c10 */ /* 0x008fc400097fe4ff */
[----:B------:R-:W3:Y:S04]  /*16710*/  LDL R9, [R1+0xc84] ;  /* 0x000c840001097983 */ /* 0x000ee80000100800 */
[----:B------:R0:W4:Y:S01]  /*16720*/  LDG.E.U8 R20, desc[UR10][R14.64] ;  /* 0x0000000a0e147981 */ /* 0x000122000c1e1100 */
[----:B------:R-:W-:-:S06]  /*16730*/  USHF.L.U32 UR16, UR15, 0x1, URZ ;  /* 0x000000010f107899 */ /* 0x000fcc000800063f */
[----:B------:R-:W-:-:S05]  /*16740*/  VIADD R0, R29, UR16 ;  /* 0x000000101d007c36 */ /* 0x000fca0008000000 */
[C---:B------:R-:W-:Y:S01]  /*16750*/  IADD3 RZ, P2, R0.reuse, UR4, RZ ;  /* 0x0000000400ff7c10 */ /* 0x040fe2000ff5e0ff */
[----:B0-----:R-:W-:-:S03]  /*16760*/  VIADD R14, R0, UR4 ;  /* 0x00000004000e7c36 */ /* 0x001fc60008000000 */
[----:B------:R-:W-:Y:S01]  /*16770*/  IADD3.X R15, R10, UR9, RZ, P2, !PT ;  /* 0x000000090a0f7c10 */ /* 0x000fe200097fe4ff */
[----:B------:R-:W-:Y:S01]  /*16780*/  VIADD R0, R25, UR16 ;  /* 0x0000001019007c36 */ /* 0x000fe20008000000 */
[----:B------:R0:W-:Y:S01]  /*16790*/  STL [R1+0x74], R19 ;  /* 0x0000741301007387 */ /* 0x0001e20000100800 */
[----:B------:R-:W-:-:S03]  /*167a0*/  UIMAD UR16, UR15, 0x3, URZ ;  /* 0x000000030f1078a4 */ /* 0x000fc6000f8e023f */
[----:B------:R-:W-:Y:S01]  /*167b0*/  STL [R1+0x70], R18 ;  /* 0x0000701201007387 */ /* 0x000fe20000100800 */
[----:B------:R-:W-:-:S03]  /*167c0*/  IADD3 RZ, P2, R0, UR4, RZ ;  /* 0x0000000400ff7c10 */ /* 0x000fc6000ff5e0ff */
[----:B-1----:R1:W4:Y:S04]  /*167d0*/  LDG.E.U8 R21, desc[UR10][R14.64] ;  /* 0x0000000a0e157981 */ /* 0x002328000c1e1100 */
[----:B------:R-:W4:Y:S01]  /*167e0*/  LDL R10, [R1+0xc80] ;  /* 0x000c8000010a7983 */ /* 0x000f220000100800 */
[----:B-1----:R-:W-:Y:S02]  /*167f0*/  VIADD R14, R0, UR4 ;  /* 0x00000004000e7c36 */ /* 0x002fe40008000000 */
[----:B------:R-:W-:Y:S01]  /*16800*/  VIADD R0, R29, UR16 ;  /* 0x000000101d007c36 */ /* 0x000fe20008000000 */
[----:B------:R-:W-:Y:S01]  /*16810*/  IADD3.X R15, R11, UR9, RZ, P2, !PT ;  /* 0x000000090b0f7c10 */ /* 0x000fe200097fe4ff */
[----:B------:R1:W-:Y:S03]  /*16820*/  STL [R1+0x6c], R17 ;  /* 0x00006c1101007387 */ /* 0x0003e60000100800 */
[C---:B------:R-:W-:Y:S01]  /*16830*/  IADD3 RZ, P2, R0.reuse, UR4, RZ ;  /* 0x0000000400ff7c10 */ /* 0x040fe2000ff5e0ff */
[----:B0-----:R0:W4:Y:S04]  /*16840*/  LDG.E.U8 R19, desc[UR10][R14.64] ;  /* 0x0000000a0e137981 */ /* 0x001128000c1e1100 */
[----:B------:R-:W4:Y:S01]  /*16850*/  LDL R11, [R1+0xc7c] ;  /* 0x000c7c00010b7983 */ /* 0x000f220000100800 */
[----:B0-----:R-:W-:Y:S01]  /*16860*/  VIADD R14, R0, UR4 ;  /* 0x00000004000e7c36 */ /* 0x001fe20008000000 */
[----:B------:R-:W-:Y:S01]  /*16870*/  IADD3.X R15, R12, UR9, RZ, P2, !PT ;  /* 0x000000090c0f7c10 */ /* 0x000fe200097fe4ff */
[----:B------:R-:W-:Y:S01]  /*16880*/  VIADD R0, R25, UR16 ;  /* 0x0000001019007c36 */ /* 0x000fe20008000000 */
[----:B------:R-:W-:Y:S01]  /*16890*/  USHF.L.U32 UR16, UR15, 0x2, URZ ;  /* 0x000000020f107899 */ /* 0x000fe2000800063f */
[----:B------:R-:W4:Y:S03]  /*168a0*/  LDL R12, [R1+0xc78] ;  /* 0x000c7800010c7983 */ /* 0x000f260000100800 */
[C---:B------:R-:W-:Y:S01]  /*168b0*/  IADD3 RZ, P2, R0.reuse, UR4, RZ ;  /* 0x0000000400ff7c10 */ /* 0x040fe2000ff5e0ff */
[----:B-1----:R0:W4:Y:S02]  /*168c0*/  LDG.E.U8 R17, desc[UR10][R14.64] ;  /* 0x0000000a0e117981 */ /* 0x002124000c1e1100 */
[----:B0-----:R-:W-:-:S02]  /*168d0*/  VIADD R14, R0, UR4 ;  /* 0x00000004000e7c36 */ /* 0x001fc40008000000 */
[----:B------:R-:W-:Y:S01]  /*168e0*/  VIADD R0, R29, UR16 ;  /* 0x000000101d007c36 */ /* 0x000fe20008000000 */
[----:B--2---:R-:W-:-:S04]  /*168f0*/  IADD3.X R15, R13, UR9, RZ, P2, !PT ;  /* 0x000000090d0f7c10 */ /* 0x004fc800097fe4ff */
[C---:B------:R-:W-:Y:S01]  /*16900*/  IADD3 RZ, P2, R0.reuse, UR4, RZ ;  /* 0x0000000400ff7c10 */ /* 0x040fe2000ff5e0ff */
[----:B-----5:R0:W-:Y:S04]  /*16910*/  STL [R1+0x5c], R16 ;  /* 0x00005c1001007387 */ /* 0x0201e80000100800 */
[----:B------:R-:W2:Y:S04]  /*16920*/  LDL R18, [R1+0xc74] ;  /* 0x000c740001127983 */ /* 0x000ea80000100800 */
[----:B0-----:R0:W5:Y:S02]  /*16930*/  LDG.E.U8 R16, desc[UR10][R14.64] ;  /* 0x0000000a0e107981 */ /* 0x001164000c1e1100 */
[----:B0-----:R-:W-:Y:S01]  /*16940*/  VIADD R14, R0, UR4 ;  /* 0x00000004000e7c36 */ /* 0x001fe20008000000 */
[----:B---3--:R-:W-:Y:S01]  /*16950*/  IADD3.X R15, R9, UR9, RZ, P2, !PT ;  /* 0x00000009090f7c10 */ /* 0x008fe200097fe4ff */
[----:B----4-:R0:W-:Y:S01]  /*16960*/  STL [R1+0x54], R20 ;  /* 0x0000541401007387 */ /* 0x0101e20000100800 */
[----:B------:R-:W-:-:S03]  /*16970*/  VIADD R0, R25, UR16 ;  /* 0x0000001019007c36 */ /* 0x000fc60008000000 */
[----:B------:R-:W3:Y:S04]  /*16980*/  LDL R9, [R1+0xc64] ;  /* 0x000c640001097983 */ /* 0x000ee80000100800 */
[----:B0-----:R0:W4:Y:S01]  /*16990*/  LDG.E.U8 R20, desc[UR10][R14.64] ;  /* 0x0000000a0e147981 */ /* 0x001122000c1e1100 */
[C---:B------:R-:W-:Y:S01]  /*169a0*/  IADD3 RZ, P2, R0.reuse, UR4, RZ ;  /* 0x0000000400ff7c10 */ /* 0x040fe2000ff5e0ff */
[----:B------:R-:W-:Y:S02]  /*169b0*/  UIMAD UR16, UR15, 0x5, URZ ;  /* 0x000000050f1078a4 */ /* 0x000fe4000f8e023f */
[----:B------:R1:W-:Y:S01]  /*169c0*/  STL [R1+0x68], R21 ;  /* 0x0000681501007387 */ /* 0x0003e20000100800 */
[----:B0-----:R-:W-:Y:S01]  /*169d0*/  VIADD R14, R0, UR4 ;  /* 0x00000004000e7c36 */ /* 0x001fe20008000000 */
[----:B------:R-:W-:-:S02]  /*169e0*/  IADD3.X R15, R10, UR9, RZ, P2, !PT ;  /* 0x000000090a0f7c10 */ /* 0x000fc400097fe4ff */
[----:B------:R-:W3:Y:S01]  /*169f0*/  LDL R13, [R1+0xc5c] ;  /* 0x000c5c00010d7983 */ /* 0x000ee20000100800 */
[----:B------:R-:W-:-:S03]  /*16a00*/  VIADD R0, R29, UR16 ;  /* 0x000000101d007c36 */ /* 0x000fc60008000000 */
[----:B------:R-:W3:Y:S02]  /*16a10*/  LDL R10, [R1+0xc60] ;  /* 0x000c6000010a7983 */ /* 0x000ee40000100800 */
[C---:B------:R-:W-:Y:S02]  /*16a20*/  IADD3 RZ, P2, R0.reuse, UR4, RZ ;  /* 0x0000000400ff7c10 */ /* 0x040fe4000ff5e0ff */
[----:B------:R0:W3:Y:S04]  /*16a30*/  LDG.E.U8 R24, desc[UR10][R14.64] ;  /* 0x0000000a0e187981 */ /* 0x0000e8000c1e1100 */
[----:B------:R-:W-:Y:S01]  /*16a40*/  STL [R1+0x64], R19 ;  /* 0x0000641301007387 */ /* 0x000fe20000100800 */
[----:B0-----:R-:W-:Y:S01]  /*16a50*/  VIADD R14, R0, UR4 ;  /* 0x00000004000e7c36 */ /* 0x001fe20008000000 */
[----:B------:R-:W-:Y:S01]  /*16a60*/  IADD3.X R15, R11, UR9, RZ, P2, !PT ;  /* 0x000000090b0f7c10 */ /* 0x000fe200097fe4ff */
[----:B------:R-:W-:Y:S01]  /*16a70*/  VIADD R0, R25, UR16 ;  /* 0x0000001019007c36 */ /* 0x000fe20008000000 */
[----:B------:R-:W-:Y:S01]  /*16a80*/  UIMAD UR16, UR15, 0x6, URZ ;  /* 0x000000060f1078a4 */ /* 0x000fe2000f8e023f */
[----:B------:R-:W3:Y:S04]  /*16a90*/  LDL R11, [R1+0xc24] ;  /* 0x000c2400010b7983 */ /* 0x000ee80000100800 */
[----:B-1----:R0:W3:Y:S01]  /*16aa0*/  LDG.E.U8 R21, desc[UR10][R14.64] ;  /* 0x0000000a0e157981 */ /* 0x0020e2000c1e1100 */
[----:B------:R-:W-:-:S03]  /*16ab0*/  IADD3 RZ, P2, R0, UR4, RZ ;  /* 0x0000000400ff7c10 */ /* 0x000fc6000ff5e0ff */
[----:B------:R2:W-:Y:S01]  /*16ac0*/  STL [R1+0x58], R17 ;  /* 0x0000581101007387 */ /* 0x0005e20000100800 */
[----:B0-----:R-:W-:Y:S02]  /*16ad0*/  VIADD R14, R0, UR4 ;  /* 0x00000004000e7c36 */ /* 0x001fe40008000000 */
[----:B------:R-:W-:Y:S01]  /*16ae0*/  VIADD R0, R29, UR16 ;  /* 0x000000101d007c36 */ /* 0x000fe20008000000 */
[----:B------:R-:W-:Y:S02]  /*16af0*/  IADD3.X R15, R12, UR9, RZ, P2, !PT ;  /* 0x000000090c0f7c10 */ /* 0x000fe400097fe4ff */
[----:B------:R-:W3:Y:S02]  /*16b00*/  LDL R12, [R1+0xc20] ;  /* 0x000c2000010c7983 */ /* 0x000ee40000100800 */
[----:B------:R-:W-:Y:S02]  /*16b10*/  IADD3 RZ, P2, R0, UR4, RZ ;  /* 0x0000000400ff7c10 */ /* 0x000fe4000ff5e0ff */
[----:B------:R0:W3:Y:S02]  /*16b20*/  LDG.E.U8 R23, desc[UR10][R14.64] ;  /* 0x0000000a0e177981 */ /* 0x0000e4000c1e1100 */
[----:B--2---:R-:W-:-:S02]  /*16b30*/  IADD3.X R17, R18, UR9, RZ, P2, !PT ;  /* 0x0000000912117c10 */ /* 0x004fc400097fe4ff */
[----:B-----5:R1:W-:Y:S04]  /*16b40*/  STL [R1+0x50], R16 ;  /* 0x0000501001007387 */ /* 0x0203e80000100800 */
[----:B------:R-:W2:Y:S01]  /*16b50*/  LDL R19, [R1+0xc58] ;  /* 0x000c580001137983 */ /* 0x000ea20000100800 */
[----:B-1----:R-:W-:-:S05]  /*16b60*/  VIADD R16, R0, UR4 ;  /* 0x0000000400107c36 */ /* 0x002fca0008000000 */
[----:B------:R-:W5:Y:S04]  /*16b70*/  LDG.E.U8 R22, desc[UR10][R16.64] ;  /* 0x0000000a10167981 */ /* 0x000f68000c1e1100 */
[----:B----4-:R1:W-:Y:S04]  /*16b80*/  STL [R1+0x4c], R20 ;  /* 0x00004c1401007387 */ /* 0x0103e80000100800 */
[----:B-1----:R-:W4:Y:S01]  /*16b90*/  LDL R20, [R1+0xc1c] ;  /* 0x000c1c0001147983 */ /* 0x002f220000100800 */
[----:B------:R-:W-:-:S06]  /*16ba0*/  USHF.L.U32 UR17, UR15, 0x3, URZ ;  /* 0x000000030f117899 */ /* 0x000fcc000800063f */
[----:B------:R-:W-:-:S05]  /*16bb0*/  VIADD R0, R29, UR17 ;  /* 0x000000111d007c36 */ /* 0x000fca0008000000 */
[----:B0-----:R-:W-:Y:S01]  /*16bc0*/  IADD3 R14, P2, R0, UR4, RZ ;  /* 0x00000004000e7c10 */ /* 0x001fe2000ff5e0ff */
[----:B------:R-:W-:-:S03]  /*16bd0*/  VIADD R0, R25, UR17 ;  /* 0x0000001119007c36 */ /* 0x000fc60008000000 */
[----:B---3--:R-:W-:Y:S01]  /*16be0*/  IADD3.X R15, R9, UR19, RZ, P2, !PT ;  /* 0x00000013090f7c10 */ /* 0x008fe200097fe4ff */
[----:B------:R-:W-:-:S04]  /*16bf0*/  UIMAD UR9, UR15, 0x9, URZ ;  /* 0x000000090f0978a4 */ /* 0x000fc8000f8e023f */
[----:B------:R0:W3:Y:S01]  /*16c00*/  LDG.E.U8 R9, desc[UR10][R14.64] ;  /* 0x0000000a0e097981 */ /* 0x0000e2000c1e1100 */
[----:B------:R-:W-:Y:S01]  /*16c10*/  USHF.L.U32 UR17, UR15, 0x4, URZ ;  /* 0x000000040f117899 */ /* 0x000fe2000800063f */
[----:B0-----:R-:W-:Y:S01]  /*16c20*/  IADD3 R14, P2, R0, UR4, RZ ;  /* 0x00000004000e7c10 */ /* 0x001fe2000ff5e0ff */
[----:B------:R-:W-:-:S03]  /*16c30*/  VIADD R0, R29, UR9 ;  /* 0x000000091d007c36 */ /* 0x000fc60008000000 */
[----:B------:R-:W-:-:S05]  /*16c40*/  IADD3.X R15, R10, UR19, RZ, P2, !PT ;  /* 0x000000130a0f7c10 */ /* 0x000fca00097fe4ff */
[----:B------:R0:W3:Y:S02]  /*16c50*/  LDG.E.U8 R10, desc[UR10][R14.64] ;  /* 0x0000000a0e0a7981 */ /* 0x0000e4000c1e1100 */
[----:B0-----:R-:W-:Y:S01]  /*16c60*/  IADD3 R14, P2, R0, UR4, RZ ;  /* 0x00000004000e7c10 */ /* 0x001fe2000ff5e0ff */
[----:B------:R-:W-:Y:S01]  /*16c70*/  VIADD R0, R29, UR17 ;  /* 0x000000111d007c36 */ /* 0x000fe20008000000 */
[----:B------:R-:W-:Y:S02]  /*16c80*/  STL [R1+0x48], R24 ;  /* 0x0000481801007387 */ /* 0x000fe40000100800 */
[----:B------:R-:W-:Y:S02]  /*16c90*/  IADD3.X R15, R13, UR19, RZ, P2, !PT ;  /* 0x000000130d0f7c10 */ /* 0x000fe400097fe4ff */
[----:B------:R-:W-:Y:S01]  /*16ca0*/  IADD3 R16, P2, R0, UR4, RZ ;  /* 0x0000000400107c10 */ /* 0x000fe2000ff5e0ff */
[----:B------:R-:W-:Y:S01]  /*16cb0*/  VIADD R0, R25, UR17 ;  /* 0x0000001119007c36 */ /* 0x000fe20008000000 */
[----:B------:R-:W3:Y:S02]  /*16cc0*/  LDL R13, [R1+0xc18] ;  /* 0x000c1800010d7983 */ /* 0x000ee40000100800 */
[----:B------:R-:W-:-:S02]  /*16cd0*/  IADD3.X R17, R11, UR19, RZ, P2, !PT ;  /* 0x000000130b117c10 */ /* 0x000fc400097fe4ff */
[----:B------:R0:W-:Y:S01]  /*16ce0*/  STL [R1+0x44], R21 ;  /* 0x0000441501007387 */ /* 0x0001e20000100800 */
[----:B------:R-:W-:-:S03]  /*16cf0*/  UIMAD UR17, UR15, 0x11, URZ ;  /* 0x000000110f1178a4 */ /* 0x000fc6000f8e023f */
[----:B------:R-:W3:Y:S04]  /*16d00*/  LDL R18, [R1+0xc54] ;  /* 0x000c540001127983 */ /* 0x000ee80000100800 */
[----:B------:R-:W3:Y:S04]  /*16d10*/  LDG.E.U8 R11, desc[UR10][R16.64] ;  /* 0x0000000a100b7981 */ /* 0x000ee8000c1e1100 */
[----:B0-----:R0:W3:Y:S02]  /*16d20*/  LDG.E.U8 R21, desc[UR10][R14.64] ;  /* 0x0000000a0e157981 */ /* 0x0010e4000c1e1100 */
[----:B0-----:R-:W-:Y:S01]  /*16d30*/  IADD3 R14, P2, R0, UR4, RZ ;  /* 0x00000004000e7c10 */ /* 0x001fe2000ff5e0ff */
[----:B------:R-:W-:-:S03]  /*16d40*/  VIADD R0, R25, UR9 ;  /* 0x0000000919007c36 */ /* 0x000fc60008000000 */
[----:B------:R-:W-:Y:S02]  /*16d50*/  IADD3.X R15, R12, UR19, RZ, P2, !PT ;  /* 0x000000130c0f7c10 */ /* 0x000fe400097fe4ff */
[----:B------:R-:W-:Y:S01]  /*16d60*/  IADD3 R16, P2, R0, UR4, RZ ;  /* 0x0000000400107c10 */ /* 0x000fe2000ff5e0ff */
[----:B------:R-:W-:Y:S01]  /*16d70*/  VIADD R0, R29, UR17 ;  /* 0x000000111d007c36 */ /* 0x000fe20008000000 */
[----:B------:R0:W-:Y:S04]  /*16d80*/  STL [R1+0x40], R23 ;  /* 0x0000401701007387 */ /* 0x0001e80000100800 */
[----:B------:R1:W3:Y:S01]  /*16d90*/  LDG.E.U8 R12, desc[UR10][R14.64] ;  /* 0x0000000a0e0c7981 */ /* 0x0002e2000c1e1100 */
[----:B--2---:R-:W-:-:S03]  /*16da0*/  IADD3.X R17, R19, UR19, RZ, P2, !PT ;  /* 0x0000001313117c10 */ /* 0x004fc600097fe4ff */
[----:B------:R-:W2:Y:S01]  /*16db0*/  LDL R19, [R1+0xc50] ;  /* 0x000c500001137983 */ /* 0x000ea20000100800 */
[----:B-1----:R-:W-:Y:S01]  /*16dc0*/  IADD3 R14, P2, R0, UR4, RZ ;  /* 0x00000004000e7c10 */ /* 0x002fe2000ff5e0ff */
[----:B------:R-:W-:Y:S02]  /*16dd0*/  UIMAD UR9, UR15, 0xa, URZ ;  /* 0x0000000a0f0978a4 */ /* 0x000fe4000f8e023f */
[----:B0-----:R0:W2:Y:S04]  /*16de0*/  LDG.E.U8 R23, desc[UR10][R16.64] ;  /* 0x0000000a10177981 */ /* 0x0010a8000c1e1100 */
[----:B-----5:R1:W-:Y:S01]  /*16df0*/  STL [R1+0x38], R22 ;  /* 0x0000381601007387 */ /* 0x0203e20000100800 */
[----:B----4-:R-:W-:-:S03]  /*16e00*/  IADD3.X R15, R20, UR19, RZ, P2, !PT ;  /* 0x00000013140f7c10 */ /* 0x010fc600097fe4ff */
[----:B------:R-:W4:Y:S01]  /*16e10*/  LDL R20, [R1+0xc4c] ;  /* 0x000c4c0001147983 */ /* 0x000f220000100800 */
[----:B------:R-:W-:-:S03]  /*16e20*/  VIADD R0, R25, UR17 ;  /* 0x0000001119007c36 */ /* 0x000fc60008000000 */
[----:B-1----:R1:W5:Y:S02]  /*16e30*/  LDG.E.U8 R22, desc[UR10][R14.64] ;  /* 0x0000000a0e167981 */ /* 0x002364000c1e1100 */
[----:B0-----:R-:W-:Y:S01]  /*16e40*/  IADD3 R16, P2, R0, UR4, RZ ;  /* 0x0000000400107c10 */ /* 0x001fe2000ff5e0ff */
[----:B------:R-:W-:Y:S01]  /*16e50*/  VIADD R0, R29, UR9 ;  /* 0x000000091d007c36 */ /* 0x000fe20008000000 */
[----:B------:R-:W-:Y:S02]  /*16e60*/  UIMAD UR17, UR15, 0xb, URZ ;  /* 0x0000000b0f1178a4 */ /* 0x000fe4000f8e023f */
[----:B---3--:R-:W-:Y:S02]  /*16e70*/  IADD3.X R17, R13, UR19, RZ, P2, !PT ;  /* 0x000000130d117c10 */ /* 0x008fe400097fe4ff */
[----:B------:R-:W3:Y:S01]  /*16e80*/  LDL R13, [R1+0xc48] ;  /* 0x000c4800010d7983 */ /* 0x000ee20000100800 */
[----:B-1----:R-:W-:Y:S01]  /*16e90*/  IADD3 R14, P2, R0, UR4, RZ ;  /* 0x00000004000e7c10 */ /* 0x002fe2000ff5e0ff */
[----:B------:R-:W-:-:S02]  /*16ea0*/  VIADD R0, R25, UR9 ;  /* 0x0000000919007c36 */ /* 0x000fc40008000000 */
[----:B------:R0:W5:Y:S01]  /*16eb0*/  LDG.E.U8 R27, desc[UR10][R16.64] ;  /* 0x0000000a101b7981 */ /* 0x000162000c1e1100 */
[----:B------:R-:W-:-:S03]  /*16ec0*/  IADD3.X R15, R18, UR19, RZ, P2, !PT ;  /* 0x00000013120f7c10 */ /* 0x000fc600097fe4ff */
[----:B------:R-:W5:Y:S01]  /*16ed0*/  LDL R18, [R1+0xc10] ;  /* 0x000c100001127983 */ /* 0x000f620000100800 */
[----:B0-----:R-:W-:Y:S01]  /*16ee0*/  IADD3 R16, P2, R0, UR4, RZ ;  /* 0x0000000400107c10 */ /* 0x001fe2000ff5e0ff */
[----:B------:R-:W-:Y:S02]  /*16ef0*/  VIADD R0, R29, UR17 ;  /* 0x000000111d007c36 */ /* 0x000fe40008000000 */
[----:B------:R0:W-:Y:S04]  /*16f00*/  STL [R1+0x28], R21 ;  /* 0x0000281501007387 */ /* 0x0001e80000100800 */
[----:B0-----:R0:W5:Y:S01]  /*16f10*/  LDG.E.U8 R21, desc[UR10][R14.64] ;  /* 0x0000000a0e157981 */ /* 0x001162000c1e1100 */
[----:B--2---:R-:W-:-:S03]  /*16f20*/  IADD3.X R17, R19, UR19, RZ, P2, !PT ;  /* 0x0000001313117c10 */ /* 0x004fc600097fe4ff */
[----:B------:R-:W2:Y:S01]  /*16f30*/  LDL R19, [R1+0xc0c] ;  /* 0x000c0c0001137983 */ /* 0x000ea20000100800 */
[----:B0-----:R-:W-:Y:S01]  /*16f40*/  IADD3 R14, P2, R0, UR4, RZ ;  /* 0x00000004000e7c10 */ /* 0x001fe2000ff5e0ff */
[----:B------:R-:W-:Y:S02]  /*16f50*/  UIMAD UR9, UR15, 0x12, URZ ;  /* 0x000000120f0978a4 */ /* 0x000fe4000f8e023f */
[----:B------:R0:W2:Y:S01]  /*16f60*/  LDG.E.U8 R26, desc[UR10][R16.64] ;  /* 0x0000000a101a7981 */ /* 0x0000a2000c1e1100 */
[----:B----4-:R-:W-:-:S03]  /*16f70*/  IADD3.X R15, R20, UR19, RZ, P2, !PT ;  /* 0x00000013140f7c10 */ /* 0x010fc600097fe4ff */
[----:B------:R-:W4:Y:S01]  /*16f80*/  LDL R20, [R1+0xc00] ;  /* 0x000c000001147983 */ /* 0x000f220000100800 */
[----:B------:R-:W-:-:S03]  /*16f90*/  VIADD R0, R25, UR17 ;  /* 0x0000001119007c36 */ /* 0x000fc60008000000 */
[----:B------:R1:W4:Y:S02]  /*16fa0*/  LDG.E.U8 R24, desc[UR10][R14.64] ;  /* 0x0000000a0e187981 */ /* 0x000324000c1e1100 */
[----:B0-----:R-:W-:Y:S01]  /*16fb0*/  IADD3 R16, P2, R0, UR4, RZ ;  /* 0x0000000400107c10 */ /* 0x001fe2000ff5e0ff */
[----:B------:R-:W-:Y:S01]  /*16fc0*/  VIADD R0, R29, UR9 ;  /* 0x000000091d007c36 */ /* 0x000fe20008000000 */
[----:B------:R0:W-:Y:S02]  /*16fd0*/  STL [R1+0x20], R23 ;  /* 0x0000201701007387 */ /* 0x0001e40000100800 */
[----:B---3--:R-:W-:Y:S02]  /*16fe0*/  IADD3.X R17, R13, UR19, RZ, P2, !PT ;  /* 0x000000130d117c10 */ /* 0x008fe400097fe4ff */
[----:B-1----:R-:W-:Y:S01]  /*16ff0*/  IADD3 R14, P2, R0, UR4, RZ ;  /* 0x00000004000e7c10 */ /* 0x002fe2000ff5e0ff */
[----:B------:R-:W-:Y:S01]  /*17000*/  VIADD R0, R25, UR9 ;  /* 0x0000000919007c36 */ /* 0x000fe20008000000 */
[----:B------:R-:W-:Y:S01]  /*17010*/  UIMAD UR9, UR15, 0x13, URZ ;  /* 0x000000130f0978a4 */ /* 0x000fe2000f8e023f */
[----:B------:R-:W3:Y:S01]  /*17020*/  LDL R13, [R1+0xbfc] ;  /* 0x000bfc00010d7983 */ /* 0x000ee20000100800 */
[----:B-----5:R-:W-:-:S03]  /*17030*/  IADD3.X R15, R18, UR19, RZ, P2, !PT ;  /* 0x00000013120f7c10 */ /* 0x020fc600097fe4ff */
[----:B------:R1:W-:Y:S04]  /*17040*/  STL [R1+0x14], R22 ;  /* 0x0000141601007387 */ /* 0x0003e80000100800 */
[----:B0-----:R-:W5:Y:S04]  /*17050*/  LDG.E.U8 R23, desc[UR10][R16.64] ;  /* 0x0000000a10177981 */ /* 0x001f68000c1e1100 */
[----:B------:R-:W5:Y:S04]  /*17060*/  LDL R18, [R1+0xc6c] ;  /* 0x000c6c0001127983 */ /* 0x000f680000100800 */
[----:B-1----:R0:W5:Y:S02]  /*17070*/  LDG.E.U8 R22, desc[UR10][R14.64] ;  /* 0x0000000a0e167981 */ /* 0x002164000c1e1100 */
[----:B0-----:R-:W-:Y:S01]  /*17080*/  IADD3 R14, P2, R0, UR4, RZ ;  /* 0x00000004000e7c10 */ /* 0x001fe2000ff5e0ff */
[----:B------:R-:W-:-:S03]  /*17090*/  VIADD R0, R29, UR9 ;  /* 0x000000091d007c36 */ /* 0x000fc60008000000 */
[----:B--2---:R-:W-:Y:S02]  /*170a0*/  IADD3.X R15, R19, UR19, RZ, P2, !PT ;  /* 0x00000013130f7c10 */ /* 0x004fe400097fe4ff */
[----:B------:R-:W-:Y:S01]  /*170b0*/  IADD3 R16, P2, R0, UR4, RZ ;  /* 0x0000000400107c10 */ /* 0x000fe2000ff5e0ff */
[----:B------:R-:W2:Y:S04]  /*170c0*/  LDL R19, [R1+0xc44] ;  /* 0x000c440001137983 */ /* 0x000ea80000100800 */
[----:B------:R0:W-:Y:S04]  /*170d0*/  STL [R1+0x4], R27 ;  /* 0x0000041b01007387 */ /* 0x0001e80000100800 */
[----:B------:R1:W2:Y:S01]  /*170e0*/  LDG.E.U8 R28, desc[UR10][R14.64] ;  /* 0x0000000a0e1c7981 */ /* 0x0002a2000c1e1100 */
[----:B----4-:R-:W-:-:S05]  /*170f0*/  IADD3.X R17, R20, UR19, RZ, P2, !PT ;  /* 0x0000001314117c10 */ /* 0x010fca00097fe4ff */
[----:B0-----:R0:W4:Y:S01]  /*17100*/  LDG.E.U8 R27, desc[UR10][R16.64] ;  /* 0x0000000a101b7981 */ /* 0x001122000c1e1100 */
[----:B------:R-:W-:Y:S01]  /*17110*/  VIADD R0, R25, UR9 ;  /* 0x0000000919007c36 */ /* 0x000fe20008000000 */
[----:B------:R-:W-:-:S04]  /*17120*/  UIMAD UR9, UR15, 0x7, URZ ;  /* 0x000000070f0978a4 */ /* 0x000fc8000f8e023f */
[----:B-1----:R-:W-:Y:S01]  /*17130*/  IADD3 R14, P2, R0, UR4, RZ ;  /* 0x00000004000e7c10 */ /* 0x002fe2000ff5e0ff */
[----:B------:R1:W-:Y:S04]  /*17140*/  STL [R1+0x18], R21 ;  /* 0x0000181501007387 */ /* 0x0003e80000100800 */
[----:B-1----:R-:W2:Y:S01]  /*17150*/  LDL R21, [R1+0xc40] ;  /* 0x000c400001157983 */ /* 0x002ea20000100800 */
[----:B---3--:R-:W-:Y:S01]  /*17160*/  IADD3.X R15, R13, UR19, RZ, P2, !PT ;  /* 0x000000130d0f7c10 */ /* 0x008fe200097fe4ff */
[----:B------:R-:W-:-:S04]  /*17170*/  VIADD R13, R29, UR9 ;  /* 0x000000091d0d7c36 */ /* 0x000fc80008000000 */
[----:B------:R1:W3:Y:S01]  /*17180*/  LDG.E.U8 R0, desc[UR10][R14.64] ;  /* 0x0000000a0e007981 */ /* 0x0002e2000c1e1100 */
[----:B0-----:R-:W-:-:S04]  /*17190*/  IADD3 R16, P2, R13, UR4, RZ ;  /* 0x000000040d107c10 */ /* 0x001fc8000ff5e0ff */
[----:B-----5:R-:W-:Y:S01]  /*171a0*/  IADD3.X R17, R18, UR19, RZ, P2, !PT ;  /* 0x0000001312117c10 */ /* 0x020fe200097fe4ff */
[----:B----4-:R-:W-:Y:S04]  /*171b0*/  STL [R1+0x1900], R27 ;  /* 0x0019001b01007387 */ /* 0x010fe80000100800 */
[----:B------:R-:W4:Y:S04]  /*171c0*/  LDL R20, [R1+0xc3c] ;  /* 0x000c3c0001147983 */ /* 0x000f280000100800 */
[----:B------:R0:W-:Y:S04]  /*171d0*/  STL [R1+0x10], R26 ;  /* 0x0000101a01007387 */ /* 0x0001e80000100800 */
[----:B0-----:R-:W5:Y:S01]  /*171e0*/  LDG.E.U8 R26, desc[UR10][R16.64] ;  /* 0x0000000a101a7981 */ /* 0x001f62000c1e1100 */
[----:B------:R-:W-:-:S06]  /*171f0*/  UIMAD UR17, UR15, 0xc, URZ ;  /* 0x0000000c0f1178a4 */ /* 0x000fcc000f8e023f */
[----:B-1----:R-:W-:-:S05]  /*17200*/  VIADD R14, R29, UR17 ;  /* 0x000000111d0e7c36 */ /* 0x002fca0008000000 */
[----:B------:R-:W-:-:S04]  /*17210*/  IADD3 R14, P2, R14, UR4, RZ ;  /* 0x000000040e0e7c10 */ /* 0x000fc8000ff5e0ff */
[----:B--2---:R-:W-:Y:S01]  /*17220*/  IADD3.X R15, R19, UR19, RZ, P2, !PT ;  /* 0x00000013130f7c10 */ /* 0x004fe200097fe4ff */
[----:B---3--:R-:W-:Y:S04]  /*17230*/  STL [R1+0x1904], R0 ;  /* 0x0019040001007387 */ /* 0x008fe80000100800 */
[----:B------:R0:W-:Y:S04]  /*17240*/  STL [R1+0xc], R24 ;  /* 0x00000c1801007387 */ /* 0x0001e80000100800 */
[----:B------:R-:W2:Y:S04]  /*17250*/  LDL R18, [R1+0xc38] ;  /* 0x000c380001127983 */ /* 0x000ea80000100800 */
[----:B------:R-:W-:Y:S01]  /*17260*/  STL [R1+0x8], R23 ;  /* 0x0000081701007387 */ /* 0x000fe20000100800 */
[----:B------:R-:W-:Y:S01]  /*17270*/  VIADD R13, R25, UR17 ;  /* 0x00000011190d7c36 */ /* 0x000fe20008000000 */
[----:B------:R-:W-:-:S02]  /*17280*/  UIMAD UR18, UR15, 0xd, URZ ;  /* 0x0000000d0f1278a4 */ /* 0x000fc4000f8e023f */
[----:B0-----:R0:W3:Y:S04]  /*17290*/  LDG.E.U8 R24, desc[UR10][R14.64] ;  /* 0x0000000a0e187981 */ /* 0x0010e8000c1e1100 */
[----:B-----5:R-:W-:Y:S04]  /*172a0*/  STL [R1+0x18c8], R26 ;  /* 0x0018c81a01007387 */ /* 0x020fe80000100800 */
[----:B------:R-:W5:Y:S01]  /*172b0*/  LDL R19, [R1+0xc34] ;  /* 0x000c340001137983 */ /* 0x000f620000100800 */
[----:B------:R-:W-:-:S04]  /*172c0*/  IADD3 R16, P2, R13, UR4, RZ ;  /* 0x000000040d107c10 */ /* 0x000fc8000ff5e0ff */
[----:B------:R-:W-:Y:S01]  /*172d0*/  IADD3.X R17, R21, UR19, RZ, P2, !PT ;  /* 0x0000001315117c10 */ /* 0x000fe200097fe4ff */
[----:B------:R1:W-:Y:S01]  /*172e0*/  STL [R1], R22 ;  /* 0x0000001601007387 */ /* 0x0003e20000100800 */
[----:B0-----:R-:W-:Y:S01]  /*172f0*/  VIADD R14, R29, UR18 ;  /* 0x000000121d0e7c36 */ /* 0x001fe20008000000 */
[----:B------:R-:W-:Y:S02]  /*17300*/  UIMAD UR17, UR15, 0xe, URZ ;  /* 0x0000000e0f1178a4 */ /* 0x000fe4000f8e023f */
[----:B------:R-:W3:Y:S04]  /*17310*/  LDL R0, [R1+0xc30] ;  /* 0x000c300001007983 */ /* 0x000ee80000100800 */
[----:B-1----:R-:W3:Y:S01]  /*17320*/  LDG.E.U8 R22, desc[UR10][R16.64] ;  /* 0x0000000a10167981 */ /* 0x002ee2000c1e1100 */
[----:B------:R-:W-:-:S04]  /*17330*/  IADD3 R14, P2, R14, UR4, RZ ;  /* 0x000000040e0e7c10 */ /* 0x000fc8000ff5e0ff */
[----:B----4-:R-:W-:-:S05]  /*17340*/  IADD3.X R15, R20, UR19, RZ, P2, !PT ;  /* 0x00000013140f7c10 */ /* 0x010fca00097fe4ff */
[----:B------:R0:W4:Y:S01]  /*17350*/  LDG.E.U8 R20, desc[UR10][R14.64] ;  /* 0x0000000a0e147981 */ /* 0x000122000c1e1100 */
[----:B------:R-:W-:Y:S02]  /*17360*/  VIADD R13, R29, UR17 ;  /* 0x000000111d0d7c36 */ /* 0x000fe40008000000 */
[----:B0-----:R-:W-:-:S05]  /*17370*/  VIADD R14, R25, UR18 ;  /* 0x00000012190e7c36 */ /* 0x001fca0008000000 */
[----:B------:R-:W-:-:S04]  /*17380*/  IADD3 R14, P2, R14, UR4, RZ ;  /* 0x000000040e0e7c10 */ /* 0x000fc8000ff5e0ff */
[----:B--2---:R-:W-:Y:S02]  /*17390*/  IADD3.X R15, R18, UR19, RZ, P2, !PT ;  /* 0x00000013120f7c10 */ /* 0x004fe400097fe4ff */
[----:B------:R-:W-:-:S03]  /*173a0*/  IADD3 R16, P2, R13, UR4, RZ ;  /* 0x000000040d107c10 */ /* 0x000fc6000ff5e0ff */
[----:B------:R-:W2:Y:S01]  /*173b0*/  LDG.E.U8 R18, desc[UR10][R14.64] ;  /* 0x0000000a0e127981 */ /* 0x000ea2000c1e1100 */
[----:B-----5:R-:W-:-:S05]  /*173c0*/  IADD3.X R17, R19, UR19, RZ, P2, !PT ;  /* 0x0000001313117c10 */ /* 0x020fca00097fe4ff */
[----:B------:R-:W5:Y:S04]  /*173d0*/  LDG.E.U8 R13, desc[UR10][R16.64] ;  /* 0x0000000a100d7981 */ /* 0x000f68000c1e1100 */
[----:B---3--:R-:W-:Y:S04]  /*173e0*/  STL [R1+0x18f8], R24 ;  /* 0x0018f81801007387 */ /* 0x008fe80000100800 */
[----:B------:R0:W-:Y:S04]  /*173f0*/  STL [R1+0x18fc], R22 ;  /* 0x0018fc1601007387 */ /* 0x0001e80000100800 */
[----:B------:R-:W3:Y:S04]  /*17400*/  LDL R21, [R1+0xc70] ;  /* 0x000c700001157983 */ /* 0x000ee80000100800 */
[----:B----4-:R1:W-:Y:S04]  /*17410*/  STL [R1+0x18ec], R20 ;  /* 0x0018ec1401007387 */ /* 0x0103e80000100800 */
[----:B------:R-:W4:Y:S04]  /*17420*/  LDL R23, [R1+0xc68] ;  /* 0x000c680001177983 */ /* 0x000f280000100800 */
[----:B--2---:R2:W-:Y:S04]  /*17430*/  STL [R1+0x18f0], R18 ;  /* 0x0018f01201007387 */ /* 0x0045e80000100800 */
[----:B0-----:R-:W4:Y:S01]  /*17440*/  LDL R22, [R1+0xc2c] ;  /* 0x000c2c0001167983 */ /* 0x001f220000100800 */
[----:B------:R-:W-:-:S03]  /*17450*/  VIADD R14, R25, UR17 ;  /* 0x00000011190e7c36 */ /* 0x000fc60008000000 */
[----:B-----5:R0:W-:Y:S04]  /*17460*/  STL [R1+0x18dc], R13 ;  /* 0x0018dc0d01007387 */ /* 0x0201e80000100800 */
[----:B-1----:R-:W5:Y:S01]  /*17470*/  LDL R20, [R1+0xc28] ;  /* 0x000c280001147983 */ /* 0x002f620000100800 */
[----:B------:R-:W-:-:S03]  /*17480*/  IADD3 R14, P2, R14, UR4, RZ ;  /* 0x000000040e0e7c10 */ /* 0x000fc6000ff5e0ff */
[----:B--2---:R-:W2:Y:S01]  /*17490*/  LDL R18, [R1+0x5d4] ;  /* 0x0005d40001127983 */ /* 0x004ea20000100800 */
[----:B------:R-:W-:-:S03]  /*174a0*/  IADD3.X R15, R0, UR19, RZ, P2, !PT ;  /* 0x00000013000f7c10 */ /* 0x000fc600097fe4ff */
[----:B------:R-:W2:Y:S04]  /*174b0*/  LDL R0, [R1+0x5c0] ;  /* 0x0005c00001007983 */ /* 0x000ea80000100800 */
[----:B------:R1:W2:Y:S02]  /*174c0*/  LDG.E.U8 R19, desc[UR10][R14.64] ;  /* 0x0000000a0e137981 */ /* 0x0002a4000c1e1100 */
[----:B-1----:R-:W-:Y:S01]  /*174d0*/  VIADD R14, R25, UR16 ;  /* 0x00000010190e7c36 */ /* 0x002fe20008000000 */
[----:B------:R-:W-:-:S04]  /*174e0*/  USHF.R.S32.HI UR16, URZ, 0x1f, UR4 ;  /* 0x0000001f3f107899 */ /* 0x000fc80008011404 */
[C---:B------:R-:W-:Y:S01]  /*174f0*/  IADD3 RZ, P2, R14.reuse, UR4, RZ ;  /* 0x000000040eff7c10 */ /* 0x040fe2000ff5e0ff */
[----:B------:R-:W-:-:S03]  /*17500*/  VIADD R14, R14, UR4 ;  /* 0x000000040e0e7c36 */ /* 0x000fc60008000000 */
[----:B---3--:R-:W-:-:S05]  /*17510*/  IADD3.X R15, R21, UR16, RZ, P2, !PT ;  /* 0x00000010150f7c10 */ /* 0x008fca00097fe4ff */
[----:B------:R1:W3:Y:S02]  /*17520*/  LDG.E.U8 R21, desc[UR10][R14.64] ;  /* 0x0000000a0e157981 */ /* 0x0002e4000c1e1100 */
[----:B-1----:R-:W-:Y:S01]  /*17530*/  VIADD R14, R25, UR9 ;  /* 0x00000009190e7c36 */ /* 0x002fe20008000000 */
[----:B------:R-:W-:-:S04]  /*17540*/  UIMAD UR9, UR15, 0xf, URZ ;  /* 0x0000000f0f0978a4 */ /* 0x000fc8000f8e023f */
[----:B------:R-:W-:-:S04]  /*17550*/  IADD3 R14, P2, R14, UR4, RZ ;  /* 0x000000040e0e7c10 */ /* 0x000fc8000ff5e0ff */
[----:B----4-:R-:W-:-:S05]  /*17560*/  IADD3.X R15, R23, UR19, RZ, P2, !PT ;  /* 0x00000013170f7c10 */ /* 0x010fca00097fe4ff */
[----:B------:R1:W4:Y:S01]  /*17570*/  LDG.E.U8 R23, desc[UR10][R14.64] ;  /* 0x0000000a0e177981 */ /* 0x000322000c1e1100 */
[----:B------:R-:W-:Y:S02]  /*17580*/  VIADD R16, R25, UR9 ;  /* 0x0000000919107c36 */ /* 0x000fe40008000000 */
[----:B-1----:R-:W-:-:S05]  /*17590*/  VIADD R14, R29, UR9 ;  /* 0x000000091d0e7c36 */ /* 0x002fca0008000000 */
[----:B------:R-:W-:-:S04]  /*175a0*/  IADD3 R14, P2, R14, UR4, RZ ;  /* 0x000000040e0e7c10 */ /* 0x000fc8000ff5e0ff */
[----:B------:R-:W-:Y:S02]  /*175b0*/  IADD3.X R15, R22, UR19, RZ, P2, !PT ;  /* 0x00000013160f7c10 */ /* 0x000fe400097fe4ff */
[----:B------:R-:W-:-:S03]  /*175c0*/  IADD3 R16, P2, R16, UR4, RZ ;  /* 0x0000000410107c10 */ /* 0x000fc6000ff5e0ff */
[----:B------:R2:W4:Y:S01]  /*175d0*/  LDG.E.U8 R25, desc[UR10][R14.64] ;  /* 0x0000000a0e197981 */ /* 0x000522000c1e1100 */
[----:B-----5:R-:W-:-:S05]  /*175e0*/  IADD3.X R17, R20, UR19, RZ, P2, !PT ;  /* 0x0000001314117c10 */ /* 0x020fca00097fe4ff */
[----:B------:R-:W5:Y:S01]  /*175f0*/  LDG.E.U8 R16, desc[UR10][R16.64] ;  /* 0x0000000a10107981 */ /* 0x000f62000c1e1100 */
[----:B--2---:R-:W-:-:S04]  /*17600*/  IADD3 R14, P2, R18, UR4, RZ ;  /* 0x00000004120e7c10 */ /* 0x004fc8000ff5e0ff */
[----:B------:R-:W-:Y:S01]  /*17610*/  IADD3.X R15, R0, UR19, RZ, P2, !PT ;  /* 0x00000013000f7c10 */ /* 0x000fe200097fe4ff */
[----:B------:R-:W-:Y:S04]  /*17620*/  STL [R1+0x18e0], R19 ;  /* 0x0018e01301007387 */ /* 0x000fe80000100800 */
[----:B------:R-:W2:Y:S04]  /*17630*/  LDG.E.U8 R17, desc[UR10][R14.64] ;  /* 0x0000000a0e117981 */ /* 0x000ea8000c1e1100 */
[----:B0-----:R-:W2:Y:S04]  /*17640*/  LDL R13, [R1+0x568] ;  /* 0x00056800010d7983 */ /* 0x001ea80000100800 */
[----:B---3--:R-:W-:Y:S04]  /*17650*/  STL [R1+0x18e4], R21 ;  /* 0x0018e41501007387 */ /* 0x008fe80000100800 */
[----:B----4-:R-:W-:Y:S04]  /*17660*/  STL [R1+0x18cc], R23 ;  /* 0x0018cc1701007387 */ /* 0x010fe80000100800 */
[----:B------:R-:W-:Y:S04]  /*17670*/  STL [R1+0x18d0], R25 ;  /* 0x0018d01901007387 */ /* 0x000fe80000100800 */
[----:B-----5:R-:W-:Y:S04]  /*17680*/  STL [R1+0x18d4], R16 ;  /* 0x0018d41001007387 */ /* 0x020fe80000100800 */
[----:B------:R-:W3:Y:S04]  /*17690*/  LDL R29, [R1+0x550] ;  /* 0x00055000011d7983 */ /* 0x000ee80000100800 */
[----:B------:R-:W4:Y:S04]  /*176a0*/  LDL.LU R0, [R1+0x240] ;  /* 0x0002400001007983 */ /* 0x000f280000300800 */
[----:B--2---:R0:W-:Y:S01]  /*176b0*/  STL [R1+0x18c0], R17 ;  /* 0x0018c01101007387 */ /* 0x0041e20000100800 */
[----:B------:R-:W-:-:S03]  /*176c0*/  IADD3 R14, P2, R13, UR4, RZ ;  /* 0x000000040d0e7c10 */ /* 0x000fc6000ff5e0ff */
[----:B0-----:R-:W2:Y:S04]  /*176d0*/  LDL.LU R17, [R1+0x24c] ;  /* 0x00024c0001117983 */ /* 0x001ea80000300800 */
[----:B------:R-:W5:Y:S04]  /*176e0*/  LDL.LU R16, [R1+0x20c] ;  /* 0x00020c0001107983 */ /* 0x000f680000300800 */
[----:B------:R-:W5:Y:S04]  /*176f0*/  LDL.LU R25, [R1+0x200] ;  /* 0x0002000001197983 */ /* 0x000f680000300800 */
[----:B------:R-:W5:Y:S04]  /*17700*/  LDL.LU R23, [R1+0x1cc] ;  /* 0x0001cc0001177983 */ /* 0x000f680000300800 */
[----:B------:R-:W5:Y:S04]  /*17710*/  LDL.LU R21, [R1+0x1c0] ;  /* 0x0001c00001157983 */ /* 0x000f680000300800 */
[----:B------:R-:W2:Y:S04]  /*17720*/  LDL.LU R19, [R1+0x18c] ;  /* 0x00018c0001137983 */ /* 0x000ea80000300800 */
[----:B------:R-:W5:Y:S04]  /*17730*/  LDL.LU R13, [R1+0x180] ;  /* 0x00018000010d7983 */ /* 0x000f680000300800 */
[----:B------:R-:W5:Y:S04]  /*17740*/  LDL.LU R18, [R1+0x14c] ;  /* 0x00014c0001127983 */ /* 0x000f680000300800 */
[----:B------:R-:W5:Y:S04]  /*17750*/  LDL.LU R20, [R1+0x140] ;  /* 0x0001400001147983 */ /* 0x000f680000300800 */
[----:B------:R-:W5:Y:S04]  /*17760*/  LDL.LU R22, [R1+0x10c] ;  /* 0x00010c0001167983 */ /* 0x000f680000300800 */
[----:B------:R-:W5:Y:S04]  /*17770*/  LDL.LU R24, [R1+0x100] ;  /* 0x0001000001187983 */ /* 0x000f680000300800 */
[----:B------:R-:W5:Y:S04]  /*17780*/  LDL.LU R26, [R1+0xc8] ;  /* 0x0000c800011a7983 */ /* 0x000f680000300800 */
[----:B------:R-:W5:Y:S01]  /*17790*/  LDL.LU R27, [R1+0xc0] ;  /* 0x0000c000011b7983 */ /* 0x000f620000300800 */
[----:B---3--:R-:W-:-:S05]  /*177a0*/  IADD3.X R15, R29, UR19, RZ, P2, !PT ;  /* 0x000000131d0f7c10 */ /* 0x008fca00097fe4ff */
[----:B------:R-:W3:Y:S04]  /*177b0*/  LDG.E.U8 R29, desc[UR10][R14.64] ;  /* 0x0000000a0e1d7981 */ /* 0x000ee8000c1e1100 */
[----:B------:R-:W4:Y:S04]  /*177c0*/  LDL R15, [R1+0x558] ;  /* 0x00055800010f7983 */ /* 0x000f280000100800 */
[----:B---3--:R0:W-:Y:S04]  /*177d0*/  STL [R1+0x18c4], R29 ;  /* 0x0018c41d01007387 */ /* 0x0081e80000100800 */
[----:B0-----:R-:W3:Y:S01]  /*177e0*/  LDL.LU R29, [R1+0x280] ;  /* 0x00028000011d7983 */ /* 0x001ee20000300800 */
[----:B----4-:R-:W-:-:S03]  /*177f0*/  IADD3 R14, P2, R15, UR4, RZ ;  /* 0x000000040f0e7c10 */ /* 0x010fc6000ff5e0ff */
[----:B------:R-:W4:Y:S02]  /*17800*/  LDL R15, [R1+0x554] ;  /* 0x00055400010f7983 */ /* 0x000f240000100800 */
[----:B----4-:R-:W-:-:S05]  /*17810*/  IADD3.X R15, R15, UR19, RZ, P2, !PT ;  /* 0x000000130f0f7c10 */ /* 0x010fca00097fe4ff */
[----:B------:R0:W4:Y:S02]  /*17820*/  LDG.E.U8 R14, desc[UR10][R14.64] ;  /* 0x0000000a0e0e7981 */ /* 0x000124000c1e1100 */
[----:B0-----:R-:W0:Y:S02]  /*17830*/  S2R R15, SR_TID.X ;  /* 0x00000000000f7919 */ /* 0x001e240000002100 */
[----:B0-----:R-:W-:Y:S01]  /*17840*/  LOP3.LUT R15, R15, 0xff, RZ, 0xc0, !PT ;  /* 0x000000ff0f0f7812 */ /* 0x001fe200078ec0ff */
[----:B------:R-:W-:Y:S06]  /*17850*/  BAR.SYNC.DEFER_BLOCKING 0x0 ;  /* 0x0000000000007b1d */ /* 0x000fec0000010000 */
[----:B------:R0:W-:Y:S04]  /*17860*/  STS.U8 [R15+UR7], R7 ;  /* 0x000000070f007988 */ /* 0x0001e80008000007 */
[----:B------:R1:W-:Y:S04]  /*17870*/  STS.U8 [R15+UR7+0x100], R8 ;  /* 0x000100080f007988 */ /* 0x0003e80008000007 */
[----:B------:R2:W-:Y:S04]  /*17880*/  STS.U8 [R15+UR7+0x1000], R9 ;  /* 0x001000090f007988 */ /* 0x0005e80008000007 */
[----:B------:R5:W-:Y:S04]  /*17890*/  STS.U8 [R15+UR7+0x1100], R10 ;  /* 0x0011000a0f007988 */ /* 0x000be80008000007 */
[----:B------:R3:W-:Y:S04]  /*178a0*/  STS.U8 [R15+UR7+0x2000], R11 ;  /* 0x0020000b0f007988 */ /* 0x0007e80008000007 */
[----:B------:R3:W-:Y:S04]  /*178b0*/  STS.U8 [R15+UR7+0x2100], R12 ;  /* 0x0021000c0f007988 */ /* 0x0007e80008000007 */
[----:B------:R3:W-:Y:S04]  /*178c0*/  STS.U8 [R15+UR7+0x4000], R0 ;  /* 0x004000000f007988 */ /* 0x0007e80008000007 */
[----:B----4-:R-:W-:Y:S04]  /*178d0*/  STL [R1+0x18d8], R14 ;  /* 0x0018d80e01007387 */ /* 0x010fe80000100800 */
[----:B0-----:R-:W4:Y:S04]  /*178e0*/  LDL.LU R7, [R1+0x1920] ;  /* 0x0019200001077983 */ /* 0x001f280000300800 */
[----:B-1----:R-:W4:Y:S04]  /*178f0*/  LDL.LU R8, [R1+0x191c] ;  /* 0x00191c0001087983 */ /* 0x002f280000300800 */
[----:B--2---:R-:W2:Y:S04]  /*17900*/  LDL.LU R9, [R1+0x1918] ;  /* 0x0019180001097983 */ /* 0x004ea80000300800 */
[----:B-----5:R-:W5:Y:S04]  /*17910*/  LDL.LU R10, [R1+0x1914] ;  /* 0x00191400010a7983 */ /* 0x020f680000300800 */
[----:B---3--:R-:W3:Y:S04]  /*17920*/  LDL.LU R11, [R1+0x1910] ;  /* 0x00191000010b7983 */ /* 0x008ee80000300800 */
[----:B------:R-:W3:Y:S04]  /*17930*/  LDL.LU R12, [R1+0x190c] ;  /* 0x00190c00010c7983 */ /* 0x000ee80000300800 */
[----:B------:R-:W3:Y:S04]  /*17940*/  LDL.LU R0, [R1+0x5c] ;  /* 0x00005c0001007983 */ /* 0x000ee80000300800 */
[----:B------:R0:W-:Y:S04]  /*17950*/  STS.U8 [R15+UR7+0x6100], R19 ;  /* 0x006100130f007988 */ /* 0x0001e80008000007 */
[----:B------:R1:W-:Y:S04]  /*17960*/  STS.U8 [R15+UR7+0x7000], R13 ;  /* 0x0070000d0f007988 */ /* 0x0003e80008000007 */
[----:B------:R1:W-:Y:S04]  /*17970*/  STS.U8 [R15+UR7+0xa000], R27 ;  /* 0x00a0001b0f007988 */ /* 0x0003e80008000007 */
[----:B0-----:R-:W3:Y:S04]  /*17980*/  LDL.LU R19, [R1+0x54] ;  /* 0x0000540001137983 */ /* 0x001ee80000300800 */
[----:B-1----:R-:W3:Y:S04]  /*17990*/  LDL.LU R13, [R1+0x28] ;  /* 0x00002800010d7983 */ /* 0x002ee80000300800 */
        /* <DEDUP_REMOVED lines=13> */
[----:B------:R-:W-:Y:S04]  /*17a70*/  STS.U8 [R15+UR7+0x3000], R29 ;  /* 0x0030001d0f007988 */ /* 0x000fe80008000007 */
[----:B------:R-:W-:Y:S04]  /*17a80*/  STS.U8 [R15+UR7+0x3100], R17 ;  /* 0x003100110f007988 */ /* 0x000fe80008000007 */
[----:B------:R-:W-:Y:S04]  /*17a90*/  STS.U8 [R15+UR7+0x4100], R16 ;  /* 0x004100100f007988 */ /* 0x000fe80008000007 */
[----:B------:R0:W-:Y:S04]  /*17aa0*/  STS.U8 [R15+UR7+0xf100], R2 ;  /* 0x00f100020f007988 */ /* 0x0001e80008000007 */
[----:B------:R-:W-:Y:S04]  /*17ab0*/  STS.U8 [R15+UR7+0x5000], R25 ;  /* 0x005000190f007988 */ /* 0x000fe80008000007 */
[----:B------:R-:W-:Y:S01]  /*17ac0*/  STS.U8 [R15+UR7+0x5100], R23 ;  /* 0x005100170f007988 */ /* 0x000fe20008000007 */
[----:B0-----:R-:W-:-:S03]  /*17ad0*/  LOP3.LUT R2, R15, 0x10, RZ, 0x3c, !PT ;  /* 0x000000100f027812 */ /* 0x001fc600078e3cff */
[----:B------:R-:W-:Y:S04]  /*17ae0*/  STS.U8 [R15+UR7+0x6000], R21 ;  /* 0x006000150f007988 */ /* 0x000fe80008000007 */
[----:B------:R-:W-:Y:S04]  /*17af0*/  STS.U8 [R15+UR7+0x8100], R22 ;  /* 0x008100160f007988 */ /* 0x000fe80008000007 */
[----:B------:R-:W-:Y:S04]  /*17b00*/  STS.U8 [R15+UR7+0x9100], R26 ;  /* 0x0091001a0f007988 */ /* 0x000fe80008000007 */
[----:B------:R-:W-:Y:S04]  /*17b10*/  STS.U8 [R15+UR7+0xf000], R3 ;  /* 0x00f000030f007988 */ /* 0x000fe80008000007 */
[----:B----4-:R0:W-:Y:S04]  /*17b20*/  STS.U8 [R15+UR7+0xd000], R7 ;  /* 0x00d000070f007988 */ /* 0x0101e80008000007 */
[----:B------:R1:W-:Y:S04]  /*17b30*/  STS.U8 [R15+UR7+0xc100], R8 ;  /* 0x00c100080f007988 */ /* 0x0003e80008000007 */
[----:B--2---:R2:W-:Y:S04]  /*17b40*/  STS.U8 [R15+UR7+0xc000], R9 ;  /* 0x00c000090f007988 */ /* 0x0045e80008000007 */
[----:B0-----:R-:W4:Y:S04]  /*17b50*/  LDL.LU R7, [R1+0x2c4] ;  /* 0x0002c40001077983 */ /* 0x001f280000300800 */
[----:B-1----:R-:W4:Y:S04]  /*17b60*/  LDL.LU R8, [R1+0x2bc] ;  /* 0x0002bc0001087983 */ /* 0x002f280000300800 */
[----:B-----5:R0:W-:Y:S04]  /*17b70*/  STS.U8 [R15+UR7+0xb100], R10 ;  /* 0x00b1000a0f007988 */ /* 0x0201e80008000007 */
[----:B--2---:R-:W2:Y:S04]  /*17b80*/  LDL.LU R9, [R1+0x2b0] ;  /* 0x0002b00001097983 */ /* 0x004ea80000300800 */
[----:B---3--:R1:W-:Y:S04]  /*17b90*/  STS.U8 [R15+UR7+0xb000], R11 ;  /* 0x00b0000b0f007988 */ /* 0x0083e80008000007 */
[----:B0-----:R-:W3:Y:S04]  /*17ba0*/  LDL.LU R10, [R1+0x28c] ;  /* 0x00028c00010a7983 */ /* 0x001ee80000300800 */
[----:B------:R0:W-:Y:S04]  /*17bb0*/  STS.U8 [R15+UR7+0xa100], R12 ;  /* 0x00a1000c0f007988 */ /* 0x0001e80008000007 */
[----:B-1----:R-:W5:Y:S04]  /*17bc0*/  LDL.LU R11, [R1+0x27c] ;  /* 0x00027c00010b7983 */ /* 0x002f680000300800 */
[----:B0-----:R-:W5:Y:S04]  /*17bd0*/  LDL.LU R12, [R1+0x270] ;  /* 0x00027000010c7983 */ /* 0x001f680000300800 */
[----:B------:R-:W5:Y:S04]  /*17be0*/  LDL.LU R14, [R1+0x23c] ;  /* 0x00023c00010e7983 */ /* 0x000f680000300800 */
[----:B------:R-:W5:Y:S04]  /*17bf0*/  LDL.LU R29, [R1+0x230] ;  /* 0x00023000011d7983 */ /* 0x000f680000300800 */
[----:B------:R-:W5:Y:S04]  /*17c00*/  LDL.LU R17, [R1+0x1fc] ;  /* 0x0001fc0001117983 */ /* 0x000f680000300800 */
[----:B------:R-:W5:Y:S04]  /*17c10*/  LDL.LU R16, [R1+0x1f0] ;  /* 0x0001f00001107983 */ /* 0x000f680000300800 */
[----:B------:R-:W5:Y:S04]  /*17c20*/  LDL.LU R25, [R1+0x1bc] ;  /* 0x0001bc0001197983 */ /* 0x000f680000300800 */
[----:B------:R-:W5:Y:S04]  /*17c30*/  LDL.LU R23, [R1+0x1b0] ;  /* 0x0001b00001177983 */ /* 0x000f680000300800 */
[----:B------:R-:W5:Y:S04]  /*17c40*/  LDL.LU R21, [R1+0x17c] ;  /* 0x00017c0001157983 */ /* 0x000f680000300800 */
[----:B------:R-:W4:Y:S04]  /*17c50*/  LDL.LU R22, [R1+0x170] ;  /* 0x0001700001167983 */ /* 0x000f280000300800 */
[----:B------:R0:W-:Y:S04]  /*17c60*/  STS.U8 [R2+UR7+0x200], R0 ;  /* 0x0002000002007988 */ /* 0x0001e80008000007 */
[----:B------:R-:W2:Y:S04]  /*17c70*/  LDL.LU R26, [R1+0x13c] ;  /* 0x00013c00011a7983 */ /* 0x000ea80000300800 */
[----:B0-----:R-:W3:Y:S04]  /*17c80*/  LDL.LU R0, [R1+0x130] ;  /* 0x0001300001007983 */ /* 0x001ee80000300800 */
[----:B------:R0:W-:Y:S04]  /*17c90*/  STS.U8 [R2+UR7+0x300], R19 ;  /* 0x0003001302007988 */ /* 0x0001e80008000007 */
[----:B------:R1:W-:Y:S04]  /*17ca0*/  STS.U8 [R2+UR7+0x1300], R27 ;  /* 0x0013001b02007988 */ /* 0x0003e80008000007 */
[----:B------:R1:W-:Y:S04]  /*17cb0*/  STS.U8 [R2+UR7+0x1200], R13 ;  /* 0x0012000d02007988 */ /* 0x0003e80008000007 */
[----:B0-----:R-:W5:Y:S04]  /*17cc0*/  LDL.LU R19, [R1+0xf0] ;  /* 0x0000f00001137983 */ /* 0x001f680000300800 */
[----:B-1----:R-:W5:Y:S04]  /*17cd0*/  LDL.LU R27, [R1+0xe0] ;  /* 0x0000e000011b7983 */ /* 0x002f680000300800 */
[----:B------:R0:W-:Y:S04]  /*17ce0*/  STS.U8 [R2+UR7+0x2200], R18 ;  /* 0x0022001202007988 */ /* 0x0001e80008000007 */
[----:B------:R-:W5:Y:S04]  /*17cf0*/  LDL.LU R13, [R1+0xb8] ;  /* 0x0000b800010d7983 */ /* 0x000f680000300800 */
[----:B------:R1:W-:Y:S04]  /*17d00*/  STS.U8 [R2+UR7+0x2300], R20 ;  /* 0x0023001402007988 */ /* 0x0003e80008000007 */
[----:B0-----:R-:W5:Y:S04]  /*17d10*/  LDL.LU R18, [R1+0xb0] ;  /* 0x0000b00001127983 */ /* 0x001f680000300800 */
[----:B------:R0:W-:Y:S04]  /*17d20*/  STS.U8 [R2+UR7+0x3200], R24 ;  /* 0x0032001802007988 */ /* 0x0001e80008000007 */
[----:B-1----:R-:W5:Y:S04]  /*17d30*/  LDL.LU R20, [R1+0x80] ;  /* 0x0000800001147983 */ /* 0x002f680000300800 */
[----:B0-----:R-:W5:Y:S04]  /*17d40*/  LDL.LU R24, [R1+0x60] ;  /* 0x0000600001187983 */ /* 0x001f680000300800 */
[----:B----4-:R0:W-:Y:S04]  /*17d50*/  STS.U8 [R2+UR7+0xb300], R22 ;  /* 0x00b3001602007988 */ /* 0x0101e80008000007 */
[----:B--2---:R1:W-:Y:S04]  /*17d60*/  STS.U8 [R2+UR7+0xc200], R26 ;  /* 0x00c2001a02007988 */ /* 0x0043e80008000007 */
[----:B0-----:R-:W2:Y:S04]  /*17d70*/  LDL.LU R22, [R1+0x68] ;  /* 0x0000680001167983 */ /* 0x001ea80000300800 */
[----:B---3--:R0:W-:Y:S04]  /*17d80*/  STS.U8 [R2+UR7+0xc300], R0 ;  /* 0x00c3000002007988 */ /* 0x0081e80008000007 */
[----:B-1----:R-:W3:Y:S04]  /*17d90*/  LDL.LU R26, [R1+0x64] ;  /* 0x00006400011a7983 */ /* 0x002ee80000300800 */
[----:B0-----:R-:W4:Y:S04]  /*17da0*/  LDL.LU R0, [R1+0x18] ;  /* 0x0000180001007983 */ /* 0x001f280000300800 */
[----:B------:R0:W-:Y:S02]  /*17db0*/  STS.U8 [R2+UR7+0x5200], R7 ;  /* 0x0052000702007988 */ /* 0x0001e40008000007 */
[----:B0-----:R-:W0:Y:S02]  /*17dc0*/  S2R R7, SR_TID.X ;  /* 0x0000000000077919 */ /* 0x001e240000002100 */
[----:B------:R-:W-:Y:S04]  /*17dd0*/  STS.U8 [R2+UR7+0x4300], R6 ;  /* 0x0043000602007988 */ /* 0x000fe80008000007 */
[----:B------:R-:W-:Y:S04]  /*17de0*/  STS.U8 [R2+UR7+0x3300], R4 ;  /* 0x0033000402007988 */ /* 0x000fe80008000007 */
[----:B------:R1:W-:Y:S04]  /*17df0*/  STS.U8 [R2+UR7+0x4200], R5 ;  /* 0x0042000502007988 */ /* 0x0003e80008000007 */
[----:B------:R-:W-:Y:S04]  /*17e00*/  STS.U8 [R2+UR7+0x5300], R8 ;  /* 0x0053000802007988 */ /* 0x000fe80008000007 */
[----:B------:R-:W-:Y:S04]  /*17e10*/  STS.U8 [R2+UR7+0x6200], R9 ;  /* 0x0062000902007988 */ /* 0x000fe80008000007 */
[----:B------:R-:W-:Y:S01]  /*17e20*/  STS.U8 [R2+UR7+0x6300], R10 ;  /* 0x0063000a02007988 */ /* 0x000fe20008000007 */
[C---:B0-----:R-:W-:Y:S01]  /*17e30*/  LOP3.LUT R3, R7.reuse, 0x7, RZ, 0xc0, !PT ;  /* 0x0000000707037812 */ /* 0x041fe200078ec0ff */
[C---:B-1----:R-:W-:Y:S01]  /*17e40*/  IMAD.SHL.U32 R5, R7.reuse, 0x2, RZ ;  /* 0x0000000207057824 */ /* 0x042fe200078e00ff */
[----:B------:R-:W-:-:S03]  /*17e50*/  LOP3.LUT R6, R7, 0xe0, RZ, 0xc0, !PT ;  /* 0x000000e007067812 */ /* 0x000fc600078ec0ff */
[C---:B------:R-:W-:Y:S01]  /*17e60*/  IMAD.SHL.U32 R4, R3.reuse, 0x10, RZ ;  /* 0x0000001003047824 */ /* 0x040fe200078e00ff */
[----:B-----5:R-:W-:Y:S04]  /*17e70*/  STS.U8 [R2+UR7+0x7200], R11 ;  /* 0x0072000b02007988 */ /* 0x020fe80008000007 */
[----:B------:R-:W-:Y:S04]  /*17e80*/  STS.U8 [R2+UR7+0x7300], R12 ;  /* 0x0073000c02007988 */ /* 0x000fe80008000007 */
        /* <DEDUP_REMOVED lines=8> */
[----:B------:R0:W-:Y:S04]  /*17f10*/  STS.U8 [R2+UR7+0xd300], R27 ;  /* 0x00d3001b02007988 */ /* 0x0001e80008000007 */
[----:B------:R-:W-:Y:S04]  /*17f20*/  STS.U8 [R2+UR7+0xe200], R13 ;  /* 0x00e2000d02007988 */ /* 0x000fe80008000007 */
[----:B------:R-:W-:Y:S04]  /*17f30*/  STS.U8 [R2+UR7+0xe300], R18 ;  /* 0x00e3001202007988 */ /* 0x000fe80008000007 */
[----:B------:R-:W-:Y:S04]  /*17f40*/  STS.U8 [R2+UR7+0xf200], R20 ;  /* 0x00f2001402007988 */ /* 0x000fe80008000007 */
[----:B------:R1:W-:Y:S04]  /*17f50*/  STS.U8 [R2+UR7+0xf300], R24 ;  /* 0x00f3001802007988 */ /* 0x0003e80008000007 */
[----:B0-----:R-:W5:Y:S01]  /*17f60*/  LDL.LU R27, [R1+0x10] ;  /* 0x00001000011b7983 */ /* 0x001f620000300800 */
[----:B-1----:R-:W-:Y:S01]  /*17f70*/  IMAD R2, R3, 0x4, R6 ;  /* 0x0000000403027824 */ /* 0x002fe200078e0206 */
[----:B------:R-:W-:Y:S01]  /*17f80*/  LOP3.LUT R3, R4, 0x30, R5, 0x78, !PT ;  /* 0x0000003004037812 */ /* 0x000fe200078e7805 */
[C---:B------:R-:W-:Y:S01]  /*17f90*/  IMAD.SHL.U32 R4, R7.reuse, 0x80, RZ ;  /* 0x0000008007047824 */ /* 0x040fe200078e00ff */
[----:B------:R-:W-:Y:S01]  /*17fa0*/  SHF.R.S32.HI R5, RZ, 0x3, R7 ;  /* 0x00000003ff057819 */ /* 0x000fe20000011407 */
[----:B------:R-:W2:Y:S02]  /*17fb0*/  LDL.LU R24, [R1] ;  /* 0x0000000001187983 */ /* 0x000ea40000300800 */
[----:B------:R-:W-:Y:S01]  /*17fc0*/  IMAD.U32 R2, R2, 0x80, R3 ;  /* 0x0000008002027824 */ /* 0x000fe200078e0003 */
[----:B------:R-:W-:Y:S01]  /*17fd0*/  LOP3.LUT R3, R4, 0x200, RZ, 0xc0, !PT ;  /* 0x0000020004037812 */ /* 0x000fe200078ec0ff */
[----:B------:R-:W-:-:S03]  /*17fe0*/  IMAD.SHL.U32 R4, R7, 0x40, RZ ;  /* 0x0000004007047824 */ /* 0x000fc600078e00ff */
[----:B------:R0:W-:Y:S02]  /*17ff0*/  STL [R1+0xe0], R2 ;  /* 0x0000e00201007387 */ /* 0x0001e40000100800 */
[----:B------:R-:W-:Y:S02]  /*18000*/  LOP3.LUT R3, R3, 0x40, R4, 0xf8, !PT ;  /* 0x0000004003037812 */ /* 0x000fe400078ef804 */
[----:B0-----:R-:W-:Y:S02]  /*18010*/  SGXT R2, R5, 0x1 ;  /* 0x000000010502781a */ /* 0x001fe40000000200 */
[----:B------:R-:W-:Y:S02]  /*18020*/  SHF.R.S32.HI R5, RZ, 0x1, R7 ;  /* 0x00000001ff057819 */ /* 0x000fe40000011407 */
[----:B------:R-:W-:Y:S02]  /*18030*/  LOP3.LUT R2, R2, 0x90, RZ, 0xc0, !PT ;  /* 0x0000009002027812 */ /* 0x000fe400078ec0ff */
[----:B------:R-:W-:-:S04]  /*18040*/  SGXT R4, R5, 0x1 ;  /* 0x000000010504781a */ /* 0x000fc80000000200 */
[----:B------:R-:W-:Y:S02]  /*18050*/  LOP3.LUT R3, R3, 0x120, R4, 0xf8, !PT ;  /* 0x0000012003037812 */ /* 0x000fe400078ef804 */
[----:B------:R-:W-:Y:S02]  /*18060*/  LOP3.LUT R4, R2, 0x10, R7, 0x78, !PT ;  /* 0x0000001002047812 */ /* 0x000fe400078e7807 */
[----:B------:R-:W-:Y:S02]  /*18070*/  LOP3.LUT R2, R15, 0x20, RZ, 0x3c, !PT ;  /* 0x000000200f027812 */ /* 0x000fe400078e3cff */
[----:B------:R-:W-:-:S05]  /*18080*/  LOP3.LUT R5, R3, R4, RZ, 0xfc, !PT ;  /* 0x0000000403057212 */ /* 0x000fca00078efcff */
[----:B------:R-:W-:Y:S04]  /*18090*/  STL [R1+0xf0], R5 ;  /* 0x0000f00501007387 */ /* 0x000fe80000100800 */
[----:B------:R-:W-:Y:S04]  /*180a0*/  STL [R1+0x18e8], R5 ;  /* 0x0018e80501007387 */ /* 0x000fe80000100800 */
[----:B----4-:R0:W-:Y:S04]  /*180b0*/  STS.U8 [R2+UR7+0x1400], R0 ;  /* 0x0014000002007988 */ /* 0x0101e80008000007 */
[----:B0-----:R-:W4:Y:S04]  /*180c0*/  LDL.LU R0, [R1+0x380] ;  /* 0x0003800001007983 */ /* 0x001f280000300800 */
[----:B---3--:R-:W-:Y:S04]  /*180d0*/  STS.U8 [R2+UR7+0x500], R26 ;  /* 0x0005001a02007988 */ /* 0x008fe80008000007 */
[----:B----4-:R0:W-:Y:S04]  /*180e0*/  STL [R1+0x1908], R0 ;  /* 0x0019080001007387 */ /* 0x0101e80000100800 */
[----:B0-----:R-:W3:Y:S04]  /*180f0*/  LDL.LU R0, [R1+0x384] ;  /* 0x0003840001007983 */ /* 0x001ee80000300800 */
[----:B-----5:R0:W-:Y:S04]  /*18100*/  STS.U8 [R2+UR7+0x1500], R27 ;  /* 0x0015001b02007988 */ /* 0x0201e80008000007 */
[----:B0-----:R-:W4:Y:S04]  /*18110*/  LDL.LU R27, [R1+0x340] ;  /* 0x00034000011b7983 */ /* 0x001f280000300800 */
[----:B------:R-:W5:Y:S04]  /*18120*/  LDL.LU R15, [R1+0x33c] ;  /* 0x00033c00010f7983 */ /* 0x000f680000300800 */
[----:B------:R-:W4:Y:S04]  /*18130*/  LDL.LU R5, [R1+0x304] ;  /* 0x0003040001057983 */ /* 0x000f280000300800 */
        /* <DEDUP_REMOVED lines=20> */
[----:B--2---:R0:W-:Y:S04]  /*18280*/  STS.U8 [R2+UR7+0x400], R22 ;  /* 0x0004001602007988 */ /* 0x0041e80008000007 */
[----:B------:R-:W2:Y:S04]  /*18290*/  LDL.LU R20, [R1+0x58] ;  /* 0x0000580001147983 */ /* 0x000ea80000300800 */
[----:B------:R1:W-:Y:S04]  /*182a0*/  STS.U8 [R2+UR7+0x2400], R24 ;  /* 0x0024001802007988 */ /* 0x0003e80008000007 */
[----:B0-----:R-:W2:Y:S04]  /*182b0*/  LDL.LU R22, [R1+0x50] ;  /* 0x0000500001167983 */ /* 0x001ea80000300800 */
[----:B------:R0:W-:Y:S04]  /*182c0*/  STS.U8 [R2+UR7+0x2500], R28 ;  /* 0x0025001c02007988 */ /* 0x0001e80008000007 */
[----:B-1----:R-:W2:Y:S04]  /*182d0*/  LDL.LU R24, [R1+0xc] ;  /* 0x00000c0001187983 */ /* 0x002ea80000300800 */
[----:B0-----:R-:W2:Y:S04]  /*182e0*/  LDL.LU R28, [R1+0x308] ;  /* 0x00030800011c7983 */ /* 0x001ea80000300800 */
[----:B---3--:R0:W-:Y:S04]  /*182f0*/  STS.U8 [R2+UR7+0x3400], R0 ;  /* 0x0034000002007988 */ /* 0x0081e80008000007 */
[----:B0-----:R-:W3:Y:S04]  /*18300*/  LDL.LU R0, [R1+0x1908] ;  /* 0x0019080001007983 */ /* 0x001ee80000300800 */
[----:B-----5:R0:W-:Y:S02]  /*18310*/  STS.U8 [R2+UR7+0x4500], R15 ;  /* 0x0045000f02007988 */ /* 0x0201e40008000007 */
[----:B0-----:R-:W0:Y:S02]  /*18320*/  S2R R15, SR_TID.X ;  /* 0x00000000000f7919 */ /* 0x001e240000002100 */
[----:B----4-:R1:W-:Y:S04]  /*18330*/  STS.U8 [R2+UR7+0x6400], R3 ;  /* 0x0064000302007988 */ /* 0x0103e80008000007 */
[----:B------:R-:W-:Y:S04]  /*18340*/  STS.U8 [R2+UR7+0x4400], R27 ;  /* 0x0044001b02007988 */ /* 0x000fe80008000007 */
[----:B------:R-:W-:Y:S04]  /*18350*/  STS.U8 [R2+UR7+0x5500], R5 ;  /* 0x0055000502007988 */ /* 0x000fe80008000007 */
[----:B------:R-:W-:Y:S04]  /*18360*/  STS.U8 [R2+UR7+0x6500], R4 ;  /* 0x0065000402007988 */ /* 0x000fe80008000007 */
[----:B------:R-:W-:Y:S04]  /*18370*/  STS.U8 [R2+UR7+0x7400], R6 ;  /* 0x0074000602007988 */ /* 0x000fe80008000007 */
[----:B------:R-:W-:Y:S01]  /*18380*/  STS.U8 [R2+UR7+0x7500], R7 ;  /* 0x0075000702007988 */ /* 0x000fe20008000007 */
[----:B0-----:R-:W-:-:S04]  /*18390*/  LOP3.LUT R15, R15, 0xff, RZ, 0xc0, !PT ;  /* 0x000000ff0f0f7812 */ /* 0x001fc800078ec0ff */
[----:B-1----:R-:W-:Y:S01]  /*183a0*/  LOP3.LUT R3, R15, 0x30, RZ, 0x3c, !PT ;  /* 0x000000300f037812 */ /* 0x002fe200078e3cff */
        /* <DEDUP_REMOVED lines=16> */
[----:B--2---:R-:W-:Y:S04]  /*184b0*/  STS.U8 [R2+UR7+0x5400], R28 ;  /* 0x0054001c02007988 */ /* 0x004fe80008000007 */
[----:B---3--:R0:W-:Y:S04]  /*184c0*/  STS.U8 [R2+UR7+0x3500], R0 ;  /* 0x0035000002007988 */ /* 0x0081e80008000007 */
[----:B------:R1:W-:Y:S04]  /*184d0*/  STS.U8 [R3+UR7+0x700], R22 ;  /* 0x0007001603007988 */ /* 0x0003e80008000007 */
[----:B0-----:R-:W2:Y:S04]  /*184e0*/  LDL.LU R0, [R1+0x1904] ;  /* 0x0019040001007983 */ /* 0x001ea80000300800 */
[----:B------:R-:W3:Y:S04]  /*184f0*/  LDL.LU R27, [R1+0x1900] ;  /* 0x00190000011b7983 */ /* 0x000ee80000300800 */
[----:B------:R-:W4:Y:S04]  /*18500*/  LDL.LU R26, [R1+0x8] ;  /* 0x00000800011a7983 */ /* 0x000f280000300800 */
        /* <DEDUP_REMOVED lines=25> */
[----:B------:R0:W-:Y:S04]  /*186a0*/  STS.U8 [R3+UR7+0x600], R20 ;  /* 0x0006001403007988 */ /* 0x0001e80008000007 */
[----:B0-----:R-:W5:Y:S04]  /*186b0*/  LDL.LU R20, [R1+0x4c] ;  /* 0x00004c0001147983 */ /* 0x001f680000300800 */
[----:B--2---:R-:W-:Y:S04]  /*186c0*/  STS.U8 [R3+UR7+0x2700], R0 ;  /* 0x0027000003007988 */ /* 0x004fe80008000007 */
[----:B---3--:R-:W-:Y:S04]  /*186d0*/  STS.U8 [R3+UR7+0x2600], R27 ;  /* 0x0026001b03007988 */ /* 0x008fe80008000007 */
[----:B----4-:R0:W-:Y:S04]  /*186e0*/  STS.U8 [R3+UR7+0x1700], R26 ;  /* 0x0017001a03007988 */ /* 0x0101e80008000007 */
[----:B-----5:R1:W-:Y:S04]  /*186f0*/  STS.U8 [R3+UR7+0x3600], R22 ;  /* 0x0036001603007988 */ /* 0x0203e80008000007 */
[----:B0-----:R-:W2:Y:S04]  /*18700*/  LDL.LU R26, [R1+0x48] ;  /* 0x00004800011a7983 */ /* 0x001ea80000300800 */
[----:B------:R-:W3:Y:S04]  /*18710*/  LDL.LU R27, [R1+0x300] ;  /* 0x00030000011b7983 */ /* 0x000ee80000300800 */
[----:B------:R-:W4:Y:S04]  /*18720*/  LDL.LU R0, [R1+0x334] ;  /* 0x0003340001007983 */ /* 0x000f280000300800 */
[----:B-1----:R-:W5:Y:S04]  /*18730*/  LDL.LU R22, [R1+0x18fc] ;  /* 0x0018fc0001167983 */ /* 0x002f680000300800 */
[----:B------:R0:W-:Y:S04]  /*18740*/  STS.U8 [R3+UR7+0x3700], R24 ;  /* 0x0037001803007988 */ /* 0x0001e80008000007 */
[----:B0-----:R-:W5:Y:S04]  /*18750*/  LDL.LU R24, [R1+0x18f8] ;  /* 0x0018f80001187983 */ /* 0x001f680000300800 */
[----:B------:R0:W-:Y:S04]  /*18760*/  STS.U8 [R3+UR7+0xf700], R18 ;  /* 0x00f7001203007988 */ /* 0x0001e80008000007 */
[----:B0-----:R-:W2:Y:S04]  /*18770*/  LDL.LU R18, [R1+0x3b0] ;  /* 0x0003b00001127983 */ /* 0x001ea80000300800 */
[----:B------:R0:W-:Y:S02]  /*18780*/  STS.U8 [R3+UR7+0x4600], R15 ;  /* 0x0046000f03007988 */ /* 0x0001e40008000007 */
[----:B0-----:R-:W0:Y:S02]  /*18790*/  S2R R15, SR_TID.X ;  /* 0x00000000000f7919 */ /* 0x001e240000002100 */
[----:B------:R-:W-:Y:S04]  /*187a0*/  STS.U8 [R3+UR7+0x5700], R2 ;  /* 0x0057000203007988 */ /* 0x000fe80008000007 */
[----:B------:R-:W-:Y:S04]  /*187b0*/  STS.U8 [R3+UR7+0x6600], R28 ;  /* 0x0066001c03007988 */ /* 0x000fe80008000007 */
[----:B------:R-:W-:Y:S04]  /*187c0*/  STS.U8 [R3+UR7+0x6700], R5 ;  /* 0x0067000503007988 */ /* 0x000fe80008000007 */
[----:B------:R-:W-:Y:S04]  /*187d0*/  STS.U8 [R3+UR7+0x7600], R4 ;  /* 0x0076000403007988 */ /* 0x000fe80008000007 */
[----:B--2---:R1:W-:Y:S04]  /*187e0*/  STL [R1+0x18f4], R18 ;  /* 0x0018f41201007387 */ /* 0x0043e80000100800 */
[----:B-1----:R-:W2:Y:S01]  /*187f0*/  LDL.LU R18, [R1+0x3b4] ;  /* 0x0003b40001127983 */ /* 0x002ea20000300800 */
[----:B0-----:R-:W-:-:S03]  /*18800*/  LOP3.LUT R15, R15, 0xff, RZ, 0xc0, !PT ;  /* 0x000000ff0f0f7812 */ /* 0x001fc600078ec0ff */
[----:B----4-:R0:W-:Y:S04]  /*18810*/  STS.U8 [R3+UR7+0x4700], R0 ;  /* 0x0047000003007988 */ /* 0x0101e80008000007 */
[----:B---3--:R-:W-:Y:S01]  /*18820*/  STS.U8 [R3+UR7+0x5600], R27 ;  /* 0x0056001b03007988 */ /* 0x008fe20008000007 */
[----:B0-----:R-:W-:-:S03]  /*18830*/  LOP3.LUT R0, R15, 0x40, RZ, 0x3c, !PT ;  /* 0x000000400f007812 */ /* 0x001fc600078e3cff */
        /* <DEDUP_REMOVED lines=17> */
[----:B0-----:R-:W3:Y:S04]  /*18950*/  LDL.LU R20, [R1+0x374] ;  /* 0x0003740001147983 */ /* 0x001ee80000300800 */
[----:B------:R-:W4:Y:S04]  /*18960*/  LDL.LU R15, [R1+0x35c] ;  /* 0x00035c00010f7983 */ /* 0x000f280000300800 */
[----:B------:R-:W3:Y:S04]  /*18970*/  LDL.LU R3, [R1+0x2f4] ;  /* 0x0002f40001037983 */ /* 0x000ee80000300800 */
[----:B------:R-:W3:Y:S04]  /*18980*/  LDL.LU R27, [R1+0x2ec] ;  /* 0x0002ec00011b7983 */ /* 0x000ee80000300800 */
[----:B------:R-:W3:Y:S04]  /*18990*/  LDL.LU R2, [R1+0x2b4] ;  /* 0x0002b40001027983 */ /* 0x000ee80000300800 */
[----:B------:R-:W3:Y:S04]  /*189a0*/  LDL.LU R28, [R1+0x2ac] ;  /* 0x0002ac00011c7983 */ /* 0x000ee80000300800 */
[----:B------:R0:W-:Y:S04]  /*189b0*/  STS.U8 [R0+UR7+0x900], R26 ;  /* 0x0009001a00007988 */ /* 0x0001e80008000007 */
[----:B------:R-:W3:Y:S04]  /*189c0*/  LDL.LU R5, [R1+0x274] ;  /* 0x0002740001057983 */ /* 0x000ee80000300800 */
[----:B0-----:R-:W3:Y:S04]  /*189d0*/  LDL.LU R26, [R1+0x26c] ;  /* 0x00026c00011a7983 */ /* 0x001ee80000300800 */
[----:B------:R-:W3:Y:S04]  /*189e0*/  LDL.LU R4, [R1+0x234] ;  /* 0x0002340001047983 */ /* 0x000ee80000300800 */
        /* <DEDUP_REMOVED lines=16> */
[----:B-----5:R0:W-:Y:S04]  /*18af0*/  STS.U8 [R0+UR7+0x1800], R24 ;  /* 0x0018001800007988 */ /* 0x0201e80008000007 */
[----:B------:R1:W-:Y:S04]  /*18b00*/  STS.U8 [R0+UR7+0x1900], R22 ;  /* 0x0019001600007988 */ /* 0x0003e80008000007 */
[----:B0-----:R-:W5:Y:S04]  /*18b10*/  LDL.LU R24, [R1+0x32c] ;  /* 0x00032c0001187983 */ /* 0x001f680000300800 */
[----:B-1----:R-:W5:Y:S04]  /*18b20*/  LDL.LU R22, [R1+0x330] ;  /* 0x0003300001167983 */ /* 0x002f680000300800 */
[----:B--2---:R0:W-:Y:S04]  /*18b30*/  STS.U8 [R0+UR7+0x2800], R18 ;  /* 0x0028001200007988 */ /* 0x0041e80008000007 */
[----:B0-----:R-:W2:Y:S04]  /*18b40*/  LDL.LU R18, [R1+0x18f4] ;  /* 0x0018f40001127983 */ /* 0x001ea80000300800 */
[----:B----4-:R0:W-:Y:S02]  /*18b50*/  STS.U8 [R0+UR7+0x3900], R15 ;  /* 0x0039000f00007988 */ /* 0x0101e40008000007 */
[----:B0-----:R-:W0:Y:S02]  /*18b60*/  S2R R15, SR_TID.X ;  /* 0x00000000000f7919 */ /* 0x001e240000002100 */
[----:B---3--:R-:W-:Y:S04]  /*18b70*/  STS.U8 [R0+UR7+0x3800], R20 ;  /* 0x0038001400007988 */ /* 0x008fe80008000007 */
[----:B------:R1:W-:Y:S04]  /*18b80*/  STS.U8 [R0+UR7+0x6800], R2 ;  /* 0x0068000200007988 */ /* 0x0003e80008000007 */
        /* <DEDUP_REMOVED lines=21> */
[----:B-----5:R-:W-:Y:S04]  /*18ce0*/  STS.U8 [R0+UR7+0x4900], R24 ;  /* 0x0049001800007988 */ /* 0x020fe80008000007 */
[----:B------:R-:W-:Y:S04]  /*18cf0*/  STS.U8 [R0+UR7+0x4800], R22 ;  /* 0x0048001600007988 */ /* 0x000fe80008000007 */
[----:B------:R-:W-:Y:S04]  /*18d00*/  STS.U8 [R0+UR7+0xe900], R23 ;  /* 0x00e9001700007988 */ /* 0x000fe80008000007 */
[----:B------:R-:W-:Y:S04]  /*18d10*/  STS.U8 [R0+UR7+0xf900], R19 ;  /* 0x00f9001300007988 */ /* 0x000fe80008000007 */
[----:B--2---:R0:W-:Y:S04]  /*18d20*/  STS.U8 [R0+UR7+0x2900], R18 ;  /* 0x0029001200007988 */ /* 0x0041e80008000007 */
[----:B0-----:R-:W2:Y:S04]  /*18d30*/  LDL.LU R18, [R1+0x18f0] ;  /* 0x0018f00001127983 */ /* 0x001ea80000300800 */
[----:B------:R-:W3:Y:S04]  /*18d40*/  LDL.LU R20, [R1+0x18ec] ;  /* 0x0018ec0001147983 */ /* 0x000ee80000300800 */
[----:B------:R-:W4:Y:S04]  /*18d50*/  LDL.LU R26, [R1+0x40] ;  /* 0x00004000011a7983 */ /* 0x000f280000300800 */
[----:B------:R-:W5:Y:S04]  /*18d60*/  LDL.LU R5, [R1+0x3ac] ;  /* 0x0003ac0001057983 */ /* 0x000f680000300800 */
[----:B------:R-:W5:Y:S04]  /*18d70*/  LDL.LU R21, [R1+0x3a8] ;  /* 0x0003a80001157983 */ /* 0x000f680000300800 */
[----:B------:R0:W-:Y:S04]  /*18d80*/  STS.U8 [R2+UR7+0xa00], R13 ;  /* 0x000a000d02007988 */ /* 0x0001e80008000007 */
[----:B------:R-:W5:Y:S04]  /*18d90*/  LDL.LU R19, [R1+0x358] ;  /* 0x0003580001137983 */ /* 0x000f680000300800 */
        /* <DEDUP_REMOVED lines=22> */
[----:B--2---:R-:W-:Y:S04]  /*18f00*/  STS.U8 [R2+UR7+0x1b00], R18 ;  /* 0x001b001202007988 */ /* 0x004fe80008000007 */
[----:B---3--:R-:W-:Y:S04]  /*18f10*/  STS.U8 [R2+UR7+0x1a00], R20 ;  /* 0x001a001402007988 */ /* 0x008fe80008000007 */
[----:B----4-:R0:W-:Y:S04]  /*18f20*/  STS.U8 [R2+UR7+0xb00], R26 ;  /* 0x000b001a02007988 */ /* 0x0101e80008000007 */
[----:B0-----:R-:W2:Y:S04]  /*18f30*/  LDL.LU R26, [R1+0x74] ;  /* 0x00007400011a7983 */ /* 0x001ea80000300800 */
[----:B------:R-:W3:Y:S04]  /*18f40*/  LDL.LU R20, [R1+0x2e8] ;  /* 0x0002e80001147983 */ /* 0x000ee80000300800 */
[----:B------:R-:W4:Y:S04]  /*18f50*/  LDL.LU R18, [R1+0x31c] ;  /* 0x00031c0001127983 */ /* 0x000f280000300800 */
[----:B-----5:R0:W-:Y:S04]  /*18f60*/  STS.U8 [R2+UR7+0x2a00], R5 ;  /* 0x002a000502007988 */ /* 0x0201e80008000007 */
[----:B------:R1:W-:Y:S04]  /*18f70*/  STS.U8 [R2+UR7+0x2b00], R21 ;  /* 0x002b001502007988 */ /* 0x0003e80008000007 */
[----:B------:R5:W-:Y:S04]  /*18f80*/  STS.U8 [R2+UR7+0x3a00], R19 ;  /* 0x003a001302007988 */ /* 0x000be80008000007 */
[----:B0-----:R-:W4:Y:S04]  /*18f90*/  LDL.LU R5, [R1+0x18e8] ;  /* 0x0018e80001057983 */ /* 0x001f280000300800 */
[----:B-1----:R-:W4:Y:S04]  /*18fa0*/  LDL.LU R21, [R1+0x18e4] ;  /* 0x0018e40001157983 */ /* 0x002f280000300800 */
[----:B-----5:R-:W5:Y:S04]  /*18fb0*/  LDL.LU R19, [R1+0x18e0] ;  /* 0x0018e00001137983 */ /* 0x020f680000300800 */
[----:B------:R0:W-:Y:S04]  /*18fc0*/  STS.U8 [R2+UR7+0x3b00], R13 ;  /* 0x003b000d02007988 */ /* 0x0001e80008000007 */
[----:B------:R1:W-:Y:S04]  /*18fd0*/  STS.U8 [R2+UR7+0x8b00], R17 ;  /* 0x008b001102007988 */ /* 0x0003e80008000007 */
[----:B0-----:R-:W5:Y:S04]  /*18fe0*/  LDL.LU R13, [R1+0x18dc] ;  /* 0x0018dc00010d7983 */ /* 0x001f680000300800 */
[----:B-1----:R-:W5:Y:S04]  /*18ff0*/  LDL.LU R17, [R1+0x38] ;  /* 0x0000380001117983 */ /* 0x002f680000300800 */
[----:B------:R0:W-:Y:S02]  /*19000*/  STS.U8 [R2+UR7+0x4a00], R15 ;  /* 0x004a000f02007988 */ /* 0x0001e40008000007 */
[----:B0-----:R-:W0:Y:S02]  /*19010*/  S2R R15, SR_TID.X ;  /* 0x00000000000f7919 */ /* 0x001e240000002100 */
[----:B------:R-:W-:Y:S04]  /*19020*/  STS.U8 [R2+UR7+0x5b00], R0 ;  /* 0x005b000002007988 */ /* 0x000fe80008000007 */
[----:B------:R1:W-:Y:S04]  /*19030*/  STS.U8 [R2+UR7+0xda00], R14 ;  /* 0x00da000e02007988 */ /* 0x0003e80008000007 */
[----:B------:R0:W-:Y:S04]  /*19040*/  STS.U8 [R2+UR7+0xea00], R16 ;  /* 0x00ea001002007988 */ /* 0x0001e80008000007 */
[----:B-1----:R-:W5:Y:S04]  /*19050*/  LDL.LU R14, [R1+0x3a4] ;  /* 0x0003a400010e7983 */ /* 0x002f680000300800 */
[----:B------:R1:W-:Y:S01]  /*19060*/  STS.U8 [R2+UR7+0xeb00], R25 ;  /* 0x00eb001902007988 */ /* 0x0003e20008000007 */
[----:B0-----:R-:W-:-:S03]  /*19070*/  LOP3.LUT R15, R15, 0xff, RZ, 0xc0, !PT ;  /* 0x000000ff0f0f7812 */ /* 0x001fc600078ec0ff */
[----:B------:R-:W5:Y:S04]  /*19080*/  LDL.LU R16, [R1+0x3a0] ;  /* 0x0003a00001107983 */ /* 0x000f680000300800 */
[----:B------:R0:W-:Y:S01]  /*19090*/  STS.U8 [R2+UR7+0xfa00], R23 ;  /* 0x00fa001702007988 */ /* 0x0001e20008000007 */
[----:B------:R-:W-:-:S03]  /*190a0*/  LOP3.LUT R0, R15, 0x60, RZ, 0x3c, !PT ;  /* 0x000000600f007812 */ /* 0x000fc600078e3cff */
[----:B-1----:R-:W5:Y:S04]  /*190b0*/  LDL.LU R25, [R1+0x350] ;  /* 0x0003500001197983 */ /* 0x002f680000300800 */
[----:B------:R-:W-:Y:S04]  /*190c0*/  STS.U8 [R2+UR7+0x6a00], R22 ;  /* 0x006a001602007988 */ /* 0x000fe80008000007 */
[----:B0-----:R-:W5:Y:S04]  /*190d0*/  LDL.LU R23, [R1+0x34c] ;  /* 0x00034c0001177983 */ /* 0x001f680000300800 */
        /* <DEDUP_REMOVED lines=13> */
[----:B--2---:R0:W-:Y:S04]  /*191b0*/  STS.U8 [R2+UR7+0xfb00], R26 ;  /* 0x00fb001a02007988 */ /* 0x0041e80008000007 */
[----:B---3--:R-:W-:Y:S04]  /*191c0*/  STS.U8 [R2+UR7+0x5a00], R20 ;  /* 0x005a001402007988 */ /* 0x008fe80008000007 */
[----:B----4-:R1:W-:Y:S04]  /*191d0*/  STS.U8 [R2+UR7+0x4b00], R18 ;  /* 0x004b001202007988 */ /* 0x0103e80008000007 */
[----:B0-----:R-:W2:Y:S04]  /*191e0*/  LDL.LU R26, [R1+0x318] ;  /* 0x00031800011a7983 */ /* 0x001ea80000300800 */
[----:B------:R-:W3:Y:S04]  /*191f0*/  LDL.LU R15, [R1+0x314] ;  /* 0x00031400010f7983 */ /* 0x000ee80000300800 */
[----:B-1----:R-:W4:Y:S04]  /*19200*/  LDL.LU R2, [R1+0x29c] ;  /* 0x00029c0001027983 */ /* 0x002f280000300800 */
[----:B------:R-:W4:Y:S04]  /*19210*/  LDL.LU R18, [R1+0x260] ;  /* 0x0002600001127983 */ /* 0x000f280000300800 */
[----:B------:R-:W4:Y:S04]  /*19220*/  LDL.LU R20, [R1+0x25c] ;  /* 0x00025c0001147983 */ /* 0x000f280000300800 */
[----:B------:R-:W4:Y:S04]  /*19230*/  LDL.LU R22, [R1+0x220] ;  /* 0x0002200001167983 */ /* 0x000f280000300800 */
[----:B------:R-:W4:Y:S04]  /*19240*/  LDL.LU R24, [R1+0x21c] ;  /* 0x00021c0001187983 */ /* 0x000f280000300800 */
[----:B------:R-:W4:Y:S04]  /*19250*/  LDL.LU R3, [R1+0x1e0] ;  /* 0x0001e00001037983 */ /* 0x000f280000300800 */
[----:B------:R-:W3:Y:S04]  /*19260*/  LDL.LU R27, [R1+0x1dc] ;  /* 0x0001dc00011b7983 */ /* 0x000ee80000300800 */
        /* <DEDUP_REMOVED lines=9> */
[----:B-----5:R0:W-:Y:S04]  /*19300*/  STS.U8 [R0+UR7+0xc00], R17 ;  /* 0x000c001100007988 */ /* 0x0201e80008000007 */
[----:B------:R-:W5:Y:S04]  /*19310*/  LDL.LU R29, [R1+0x9c] ;  /* 0x00009c00011d7983 */ /* 0x000f680000300800 */
[----:B0-----:R-:W4:Y:S04]  /*19320*/  LDL.LU R17, [R1+0x70] ;  /* 0x0000700001117983 */ /* 0x001f280000300800 */
[----:B------:R0:W-:Y:S04]  /*19330*/  STS.U8 [R0+UR7+0xd00], R21 ;  /* 0x000d001500007988 */ /* 0x0001e80008000007 */
[----:B------:R1:W-:Y:S04]  /*19340*/  STS.U8 [R0+UR7+0x1c00], R13 ;  /* 0x001c000d00007988 */ /* 0x0003e80008000007 */
[----:B------:R1:W-:Y:S04]  /*19350*/  STS.U8 [R0+UR7+0x1d00], R19 ;  /* 0x001d001300007988 */ /* 0x0003e80008000007 */
[----:B0-----:R-:W4:Y:S04]  /*19360*/  LDL.LU R21, [R1+0x2a0] ;  /* 0x0002a00001157983 */ /* 0x001f280000300800 */
[----:B-1----:R-:W4:Y:S04]  /*19370*/  LDL.LU R13, [R1+0x2dc] ;  /* 0x0002dc00010d7983 */ /* 0x002f280000300800 */
[----:B------:R-:W4:Y:S04]  /*19380*/  LDL.LU R19, [R1+0x2e0] ;  /* 0x0002e00001137983 */ /* 0x000f280000300800 */
[----:B------:R0:W-:Y:S04]  /*19390*/  STS.U8 [R0+UR7+0x2c00], R14 ;  /* 0x002c000e00007988 */ /* 0x0001e80008000007 */
[----:B------:R1:W-:Y:S04]  /*193a0*/  STS.U8 [R0+UR7+0x2d00], R16 ;  /* 0x002d001000007988 */ /* 0x0003e80008000007 */
[----:B------:R1:W-:Y:S04]  /*193b0*/  STS.U8 [R0+UR7+0x3c00], R25 ;  /* 0x003c001900007988 */ /* 0x0003e80008000007 */
[----:B0-----:R-:W4:Y:S04]  /*193c0*/  LDL.LU R14, [R1+0x18d8] ;  /* 0x0018d800010e7983 */ /* 0x001f280000300800 */
[----:B-1----:R-:W4:Y:S04]  /*193d0*/  LDL.LU R16, [R1+0x18d4] ;  /* 0x0018d40001107983 */ /* 0x002f280000300800 */
[----:B------:R-:W4:Y:S04]  /*193e0*/  LDL.LU R25, [R1+0x18d0] ;  /* 0x0018d00001197983 */ /* 0x000f280000300800 */
[----:B------:R0:W-:Y:S04]  /*193f0*/  STS.U8 [R0+UR7+0x3d00], R23 ;  /* 0x003d001700007988 */ /* 0x0001e80008000007 */
[----:B0-----:R-:W4:Y:S04]  /*19400*/  LDL.LU R23, [R1+0x18cc] ;  /* 0x0018cc0001177983 */ /* 0x001f280000300800 */
[----:B--2---:R0:W-:Y:S04]  /*19410*/  STS.U8 [R0+UR7+0x4c00], R26 ;  /* 0x004c001a00007988 */ /* 0x0041e80008000007 */
[----:B0-----:R-:W2:Y:S04]  /*19420*/  LDL.LU R26, [R1+0x18c8] ;  /* 0x0018c800011a7983 */ /* 0x001ea80000300800 */
[----:B---3--:R0:W-:Y:S04]  /*19430*/  STS.U8 [R0+UR7+0x9d00], R27 ;  /* 0x009d001b00007988 */ /* 0x0081e80008000007 */
[----:B0-----:R-:W3:Y:S04]  /*19440*/  LDL.LU R27, [R1+0x6c] ;  /* 0x00006c00011b7983 */ /* 0x001ee80000300800 */
[----:B-----5:R0:W-:Y:S04]  /*19450*/  STS.U8 [R0+UR7+0xed00], R29 ;  /* 0x00ed001d00007988 */ /* 0x0201e80008000007 */
[----:B----4-:R1:W-:Y:S04]  /*19460*/  STS.U8 [R0+UR7+0xfc00], R17 ;  /* 0x00fc001100007988 */ /* 0x0103e80008000007 */
[----:B0-----:R-:W4:Y:S04]  /*19470*/  LDL.LU R29, [R1+0x38c] ;  /* 0x00038c00011d7983 */ /* 0x001f280000300800 */
[----:B-1----:R-:W5:Y:S04]  /*19480*/  LDL.LU R17, [R1+0x388] ;  /* 0x0003880001117983 */ /* 0x002f680000300800 */
[----:B------:R0:W-:Y:S02]  /*19490*/  STS.U8 [R0+UR7+0x4d00], R15 ;  /* 0x004d000f00007988 */ /* 0x0001e40008000007 */
[----:B0-----:R-:W0:Y:S02]  /*194a0*/  S2R R15, SR_TID.X ;  /* 0x00000000000f7919 */ /* 0x001e240000002100 */
[----:B------:R1:W-:Y:S04]  /*194b0*/  STS.U8 [R0+UR7+0x6d00], R2 ;  /* 0x006d000200007988 */ /* 0x0003e80008000007 */
[----:B------:R1:W-:Y:S04]  /*194c0*/  STS.U8 [R0+UR7+0x5c00], R19 ;  /* 0x005c001300007988 */ /* 0x0003e80008000007 */
[----:B------:R1:W-:Y:S04]  /*194d0*/  STS.U8 [R0+UR7+0x5d00], R13 ;  /* 0x005d000d00007988 */ /* 0x0003e80008000007 */
[----:B------:R1:W-:Y:S04]  /*194e0*/  STS.U8 [R0+UR7+0x6c00], R21 ;  /* 0x006c001500007988 */ /* 0x0003e80008000007 */
[----:B------:R1:W-:Y:S01]  /*194f0*/  STS.U8 [R0+UR7+0x7c00], R18 ;  /* 0x007c001200007988 */ /* 0x0003e20008000007 */
[----:B0-----:R-:W-:-:S04]  /*19500*/  LOP3.LUT R15, R15, 0xff, RZ, 0xc0, !PT ;  /* 0x000000ff0f0f7812 */ /* 0x001fc800078ec0ff */
[----:B-1----:R-:W-:Y:S02]  /*19510*/  LOP3.LUT R2, R15, 0x70, RZ, 0x3c, !PT ;  /* 0x000000700f027812 */ /* 0x002fe400078e3cff */
[----:B------:R-:W5:Y:S04]  /*19520*/  LDL.LU R15, [R1+0x2d4] ;  /* 0x0002d400010f7983 */ /* 0x000f680000300800 */
[----:B------:R-:W5:Y:S04]  /*19530*/  LDL.LU R19, [R1+0x298] ;  /* 0x0002980001137983 */ /* 0x000f680000300800 */
[----:B------:R-:W5:Y:S04]  /*19540*/  LDL.LU R13, [R1+0x294] ;  /* 0x00029400010d7983 */ /* 0x000f680000300800 */
[----:B------:R-:W5:Y:S04]  /*19550*/  LDL.LU R21, [R1+0x258] ;  /* 0x0002580001157983 */ /* 0x000f680000300800 */
[----:B------:R0:W-:Y:S04]  /*19560*/  STS.U8 [R0+UR7+0x7d00], R20 ;  /* 0x007d001400007988 */ /* 0x0001e80008000007 */
[----:B------:R-:W5:Y:S04]  /*19570*/  LDL.LU R18, [R1+0x254] ;  /* 0x0002540001127983 */ /* 0x000f680000300800 */
[----:B------:R1:W-:Y:S04]  /*19580*/  STS.U8 [R0+UR7+0x8c00], R22 ;  /* 0x008c001600007988 */ /* 0x0003e80008000007 */
[----:B0-----:R-:W5:Y:S04]  /*19590*/  LDL.LU R20, [R1+0x218] ;  /* 0x0002180001147983 */ /* 0x001f680000300800 */
[----:B------:R0:W-:Y:S04]  /*195a0*/  STS.U8 [R0+UR7+0x8d00], R24 ;  /* 0x008d001800007988 */ /* 0x0001e80008000007 */
[----:B-1----:R-:W5:Y:S04]  /*195b0*/  LDL.LU R22, [R1+0x214] ;  /* 0x0002140001167983 */ /* 0x002f680000300800 */
        /* <DEDUP_REMOVED lines=20> */
[----:B0-----:R-:W5:Y:S04]  /*19700*/  LDL.LU R12, [R1+0x98] ;  /* 0x00009800010c7983 */ /* 0x001f680000300800 */
[----:B---3--:R0:W-:Y:S04]  /*19710*/  STS.U8 [R0+UR7+0xfd00], R27 ;  /* 0x00fd001b00007988 */ /* 0x0081e80008000007 */
[----:B--2---:R1:W-:Y:S04]  /*19720*/  STS.U8 [R2+UR7+0xe00], R26 ;  /* 0x000e001a02007988 */ /* 0x0043e80008000007 */
[----:B------:R2:W-:Y:S04]  /*19730*/  STS.U8 [R2+UR7+0xf00], R23 ;  /* 0x000f001702007988 */ /* 0x0005e80008000007 */
[----:B0-----:R-:W3:Y:S04]  /*19740*/  LDL.LU R0, [R1+0x2d8] ;  /* 0x0002d80001007983 */ /* 0x001ee80000300800 */
[----:B------:R-:W3:Y:S04]  /*19750*/  LDL R27, [R1+0xe0] ;  /* 0x0000e000011b7983 */ /* 0x000ee80000100800 */
[----:B-1----:R-:W3:Y:S04]  /*19760*/  LDL.LU R26, [R1+0x30c] ;  /* 0x00030c00011a7983 */ /* 0x002ee80000300800 */
[----:B--2---:R-:W2:Y:S04]  /*19770*/  LDL.LU R23, [R1+0x310] ;  /* 0x0003100001177983 */ /* 0x004ea80000300800 */
[----:B------:R0:W-:Y:S04]  /*19780*/  STS.U8 [R2+UR7+0x1e00], R25 ;  /* 0x001e001902007988 */ /* 0x0001e80008000007 */
[----:B------:R1:W-:Y:S04]  /*19790*/  STS.U8 [R2+UR7+0x1f00], R16 ;  /* 0x001f001002007988 */ /* 0x0003e80008000007 */
[----:B0-----:R-:W2:Y:S04]  /*197a0*/  LDL.LU R25, [R1+0x344] ;  /* 0x0003440001197983 */ /* 0x001ea80000300800 */
[----:B-1----:R-:W2:Y:S04]  /*197b0*/  LDL.LU R16, [R1+0x348] ;  /* 0x0003480001107983 */ /* 0x002ea80000300800 */
[----:B----4-:R0:W-:Y:S04]  /*197c0*/  STS.U8 [R2+UR7+0x2e00], R29 ;  /* 0x002e001d02007988 */ /* 0x0101e80008000007 */
[----:B-----5:R1:W-:Y:S04]  /*197d0*/  STS.U8 [R2+UR7+0x2f00], R17 ;  /* 0x002f001102007988 */ /* 0x0203e80008000007 */
[----:B0-----:R-:W4:Y:S04]  /*197e0*/  LDL.LU R29, [R1+0x18c4] ;  /* 0x0018c400011d7983 */ /* 0x001f280000300800 */
[----:B-1----:R-:W5:Y:S04]  /*197f0*/  LDL.LU R17, [R1+0x18c0] ;  /* 0x0018c00001117983 */ /* 0x002f680000300800 */
        /* <DEDUP_REMOVED lines=19> */
[----:B---3--:R0:W-:Y:S04]  /*19930*/  STS.U8 [R2+UR7+0x5e00], R0 ;  /* 0x005e000002007988 */ /* 0x0081e80008000007 */
[----:B------:R-:W-:Y:S04]  /*19940*/  STS.U8 [R2+UR7+0x4f00], R26 ;  /* 0x004f001a02007988 */ /* 0x000fe80008000007 */
[----:B--2---:R-:W-:Y:S04]  /*19950*/  STS.U8 [R2+UR7+0x4e00], R23 ;  /* 0x004e001702007988 */ /* 0x004fe80008000007 */
[----:B------:R-:W-:Y:S04]  /*19960*/  STS.U8 [R2+UR7+0x3f00], R25 ;  /* 0x003f001902007988 */ /* 0x000fe80008000007 */
[----:B------:R-:W-:Y:S04]  /*19970*/  STS.U8 [R2+UR7+0x3e00], R16 ;  /* 0x003e001002007988 */ /* 0x000fe80008000007 */
[----:B----4-:R-:W-:Y:S04]  /*19980*/  STS.U8 [R2+UR7+0xfe00], R29 ;  /* 0x00fe001d02007988 */ /* 0x010fe80008000007 */
[----:B-----5:R-:W-:Y:S01]  /*19990*/  STS.U8 [R2+UR7+0xef00], R17 ;  /* 0x00ef001102007988 */ /* 0x020fe20008000007 */
[----:B------:R-:W-:Y:S06]  /*199a0*/  BAR.SYNC.DEFER_BLOCKING 0x0 ;  /* 0x0000000000007b1d */ /* 0x000fec0000010000 */
[----:B------:R-:W1:Y:S01]  /*199b0*/  LDSM.16.M88.4 R8, [R27+UR7] ;  /* 0x000000071b08783b */ /* 0x000e620008000200 */
[----:B0-----:R-:W-:-:S03]  /*199c0*/  LOP3.LUT R0, R5, 0x20, RZ, 0x3c, !PT ;  /* 0x0000002005007812 */ /* 0x001fc600078e3cff */
[----:B------:R-:W-:Y:S04]  /*199d0*/  LDSM.16.M88.4 R20, [R27+UR7+0x8000] ;  /* 0x008000071b14783b */ /* 0x000fe80008000200 */
[----:B------:R-:W0:Y:S04]  /*199e0*/  LDSM.16.MT88.4 R12, [R0+UR7+0x10400] ;  /* 0x01040007000c783b */ /* 0x000e280008004200 */
[----:B------:R-:W2:Y:S01]  /*199f0*/  LDSM.16.MT88.4 R16, [R5+UR7+0x10400] ;  /* 0x010400070510783b */ /* 0x000ea20008004200 */
[----:B-1----:R-:W-:-:S03]  /*19a00*/  IMAD.MOV.U32 R28, RZ, RZ, R8 ;  /* 0x000000ffff1c7224 */ /* 0x002fc600078e0008 */
[----:B------:R-:W-:Y:S01]  /*19a10*/  STL.64 [R1+0x48], R10 ;  /* 0x0000480a01007387 */ /* 0x000fe20000100a00 */
[----:B------:R-:W-:-:S03]  /*19a20*/  IMAD.MOV.U32 R29, RZ, RZ, R9 ;  /* 0x000000ffff1d7224 */ /* 0x000fc600078e0009 */
[----:B------:R-:W1:Y:S04]  /*19a30*/  LDSM.16.MT88.4 R8, [R5+UR7+0x10000] ;  /* 0x010000070508783b */ /* 0x000e680008004200 */
[----:B0-----:R-:W-:Y:S01]  /*19a40*/  STL [R1+0x18bc], R13 ;  /* 0x0018bc0d01007387 */ /* 0x001fe20000100800 */
[----:B------:R-:W-:-:S03]  /*19a50*/  F2FP.F16.E4M3.UNPACK_B R2, R28 ;  /* 0x0000001cff02723e */ /* 0x000fc600020006ff */
[----:B------:R-:W-:Y:S01]  /*19a60*/  STL [R1+0x18b8], R15 ;  /* 0x0018b80f01007387 */ /* 0x000fe20000100800 */
[----:B------:R-:W-:-:S03]  /*19a70*/  F2FP.F16.E4M3.UNPACK_B R3, R29 ;  /* 0x0000001dff03723e */ /* 0x000fc600020006ff */
[----:B------:R-:W-:Y:S04]  /*19a80*/  STL.64 [R1+0x60], R20 ;  /* 0x0000601401007387 */ /* 0x000fe80000100a00 */
[----:B------:R2:W-:Y:S04]  /*19a90*/  STL.64 [R1+0x68], R22 ;  /* 0x0000681601007387 */ /* 0x0005e80000100a00 */
[----:B------:R-:W0:Y:S01]  /*19aa0*/  LDSM.16.MT88.4 R4, [R0+UR7+0x10000] ;  /* 0x010000070004783b */ /* 0x000e220008004200 */
[----:B--2---:R-:W-:Y:S02]  /*19ab0*/  IMAD.MOV.U32 R22, RZ, RZ, R16 ;  /* 0x000000ffff167224 */ /* 0x004fe400078e0010 */
[----:B------:R-:W-:-:S02]  /*19ac0*/  IMAD.MOV.U32 R23, RZ, RZ, R18 ;  /* 0x000000ffff177224 */ /* 0x000fc400078e0012 */
[----:B-1----:R-:W-:Y:S02]  /*19ad0*/  IMAD.MOV.U32 R20, RZ, RZ, R8 ;  /* 0x000000ffff147224 */ /* 0x002fe400078e0008 */
[----:B------:R-:W-:-:S07]  /*19ae0*/  IMAD.MOV.U32 R21, RZ, RZ, R10 ;  /* 0x000000ffff157224 */ /* 0x000fce00078e000a */
[----:B------:R-:W-:-:S15]  /*19af0*/  HMMA.16816.F32 R20, R20, R2, RZ ;  /* 0x000000021414723c */ /* 0x000fde00000018ff */
[----:B------:R-:W-:-:S08]  /*19b00*/  NOP ;  /* 0x0000000000007918 */ /* 0x000fd00000000000 */
[----:B------:R1:W-:Y:S04]  /*19b10*/  STL.64 [R1+0x20], R20 ;  /* 0x0000201401007387 */ /* 0x0003e80000100a00 */
[----:B-1----:R-:W2:Y:S01]  /*19b20*/  LDL R21, [R1+0xf0] ;  /* 0x0000f00001157983 */ /* 0x002ea20000100800 */
[----:B------:R-:W-:Y:S02]  /*19b30*/  IMAD.MOV.U32 R13, RZ, RZ, R22 ;  /* 0x000000ffff0d7224 */ /* 0x000fe400078e0016 */
[----:B------:R-:W-:Y:S01]  /*19b40*/  IMAD.MOV.U32 R15, RZ, RZ, R23 ;  /* 0x000000ffff0f7224 */ /* 0x000fe200078e0017 */
[----:B------:R-:W3:Y:S04]  /*19b50*/  LDL R22, [R1+0x60] ;  /* 0x0000600001167983 */ /* 0x000ee80000100800 */
[----:B------:R-:W4:Y:S01]  /*19b60*/  LDL R23, [R1+0x64] ;  /* 0x0000640001177983 */ /* 0x000f220000100800 */
[----:B0-----:R-:W-:-:S02]  /*19b70*/  IMAD.MOV.U32 R24, RZ, RZ, R4 ;  /* 0x000000ffff187224 */ /* 0x001fc400078e0004 */
[----:B------:R-:W-:Y:S02]  /*19b80*/  IMAD.MOV.U32 R25, RZ, RZ, R6 ;  /* 0x000000ffff197224 */ /* 0x000fe400078e0006 */
[----:B------:R-:W-:Y:S02]  /*19b90*/  IMAD.MOV.U32 R26, RZ, RZ, R12 ;  /* 0x000000ffff1a7224 */ /* 0x000fe400078e000c */
[----:B------:R-:W-:-:S07]  /*19ba0*/  IMAD.MOV.U32 R27, RZ, RZ, R14 ;  /* 0x000000ffff1b7224 */ /* 0x000fce00078e000e */
[----:B------:R-:W-:-:S15]  /*19bb0*/  HMMA.16816.F32 R24, R24, R2, RZ ;  /* 0x000000021818723c */ /* 0x000fde00000018ff */
[----:B------:R-:W-:-:S08]  /*19bc0*/  NOP ;  /* 0x0000000000007918 */ /* 0x000fd00000000000 */
[----:B------:R-:W-:Y:S04]  /*19bd0*/  STL.64 [R1+0x10], R24 ;  /* 0x0000101801007387 */ /* 0x000fe80000100a00 */
[----:B------:R-:W-:Y:S04]  /*19be0*/  STL.64 [R1+0x18], R26 ;  /* 0x0000181a01007387 */ /* 0x000fe80000100a00 */
[----:B--2---:R-:W0:Y:S04]  /*19bf0*/  LDSM.16.MT88.4 R24, [R21+UR7+0x10800] ;  /* 0x010800071518783b */ /* 0x004e280008004200 */
[----:B0-----:R-:W-:Y:S04]  /*19c00*/  STL.64 [R1+0x50], R24 ;  /* 0x0000501801007387 */ /* 0x001fe80000100a00 */
[----:B------:R-:W-:Y:S04]  /*19c10*/  STL.64 [R1+0x58], R26 ;  /* 0x0000581a01007387 */ /* 0x000fe80000100a00 */
[----:B------:R-:W0:Y:S04]  /*19c20*/  LDSM.16.MT88.4 R24, [R21+UR7+0x10c00] ;  /* 0x010c00071518783b */ /* 0x000e280008004200 */
[----:B0-----:R0:W-:Y:S04]  /*19c30*/  STL.64 [R1+0xa0], R24 ;  /* 0x0000a01801007387 */ /* 0x0011e80000100a00 */
[----:B------:R1:W-:Y:S01]  /*19c40*/  STL.64 [R1+0xa8], R26 ;  /* 0x0000a81a01007387 */ /* 0x0003e20000100a00 */
[----:B0-----:R-:W-:-:S03]  /*19c50*/  IMAD.MOV.U32 R24, RZ, RZ, R8 ;  /* 0x000000ffff187224 */ /* 0x001fc600078e0008 */
[----:B------:R-:W2:Y:S01]  /*19c60*/  LDL.LU R8, [R1+0x64] ;  /* 0x0000640001087983 */ /* 0x000ea20000300800 */
[----:B------:R-:W-:-:S03]  /*19c70*/  IMAD.MOV.U32 R25, RZ, RZ, R10 ;  /* 0x000000ffff197224 */ /* 0x000fc600078e000a */
[----:B------:R-:W5:Y:S01]  /*19c80*/  LDL.LU R10, [R1+0x60] ;  /* 0x00006000010a7983 */ /* 0x000f620000300800 */
[----:B---3--:R-:W-:Y:S01]  /*19c90*/  F2FP.F16.E4M3.UNPACK_B R2, R22 ;  /* 0x00000016ff02723e */ /* 0x008fe200020006ff */
[----:B-1----:R-:W-:Y:S01]  /*19ca0*/  IMAD.MOV.U32 R26, RZ, RZ, R16 ;  /* 0x000000ffff1a7224 */ /* 0x002fe200078e0010 */
[----:B----4-:R-:W-:Y:S01]  /*19cb0*/  F2FP.F16.E4M3.UNPACK_B R3, R23 ;  /* 0x00000017ff03723e */ /* 0x010fe200020006ff */
[----:B------:R-:W-:-:S07]  /*19cc0*/  IMAD.MOV.U32 R27, RZ, RZ, R18 ;  /* 0x000000ffff1b7224 */ /* 0x000fce00078e0012 */
[----:B------:R-:W-:Y:S01]  /*19cd0*/  HMMA.16816.F32 R24, R24, R2, RZ ;  /* 0x000000021818723c */ /* 0x000fe200000018ff */
[----:B------:R-:W-:Y:S02]  /*19ce0*/  IMAD.MOV.U32 R21, RZ, RZ, R6 ;  /* 0x000000ffff157224 */ /* 0x000fe400078e0006 */
[----:B------:R-:W-:Y:S02]  /*19cf0*/  IMAD.MOV.U32 R20, RZ, RZ, R4 ;  /* 0x000000ffff147224 */ /* 0x000fe400078e0004 */
[----:B------:R-:W-:Y:S02]  /*19d00*/  IMAD.MOV.U32 R22, RZ, RZ, R12 ;  /* 0x000000ffff167224 */ /* 0x000fe400078e000c */
[----:B------:R-:W-:-:S15]  /*19d10*/  IMAD.MOV.U32 R23, RZ, RZ, R14 ;  /* 0x000000ffff177224 */ /* 0x000fde00078e000e */
[----:B------:R-:W-:-:S02]  /*19d20*/  NOP ;  /* 0x0000000000007918 */ /* 0x000fc40000000000 */
[----:B------:R-:W-:Y:S02]  /*19d30*/  IMAD.MOV.U32 R6, RZ, RZ, R26 ;  /* 0x000000ffff067224 */ /* 0x000fe400078e001a */
[----:B------:R-:W-:Y:S01]  /*19d40*/  IMAD.MOV.U32 R4, RZ, RZ, R27 ;  /* 0x000000ffff047224 */ /* 0x000fe200078e001b */
[----:B------:R-:W-:Y:S04]  /*19d50*/  STL.64 [R1], R24 ;  /* 0x0000001801007387 */ /* 0x000fe80000100a00 */
[----:B------:R-:W-:Y:S04]  /*19d60*/  STL.64 [R1+0x18b0], R6 ;  /* 0x0018b00601007387 */ /* 0x000fe80000100a00 */
[----:B------:R-:W-:Y:S04]  /*19d70*/  STL.64 [R1+0x18a8], R4 ;  /* 0x0018a80401007387 */ /* 0x000fe80000100a00 */
[----:B------:R-:W0:Y:S01]  /*19d80*/  LDSM.16.MT88.4 R4, [R0+UR7+0x10800] ;  /* 0x010800070004783b */ /* 0x000e220008004200 */
[----:B------:R-:W-:-:S15]  /*19d90*/  HMMA.16816.F32 R20, R20, R2, RZ ;  /* 0x000000021414723c */ /* 0x000fde00000018ff */
[----:B------:R-:W-:-:S08]  /*19da0*/  NOP ;  /* 0x0000000000007918 */ /* 0x000fd00000000000 */
[----:B------:R1:W-:Y:S01]  /*19db0*/  STL [R1+0x34], R21 ;  /* 0x0000341501007387 */ /* 0x0003e20000100800 */
[----:B------:R-:W-:Y:S02]  /*19dc0*/  IMAD.MOV.U32 R12, RZ, RZ, R20 ;  /* 0x000000ffff0c7224 */ /* 0x000fe400078e0014 */
[----:B------:R-:W-:Y:S01]  /*19dd0*/  IMAD.MOV.U32 R14, RZ, RZ, R22 ;  /* 0x000000ffff0e7224 */ /* 0x000fe200078e0016 */
[----:B------:R3:W-:Y:S01]  /*19de0*/  STL [R1+0x3c], R23 ;  /* 0x00003c1701007387 */ /* 0x0007e20000100800 */
[----:B------:R-:W-:-:S03]  /*19df0*/  IMAD.MOV.U32 R22, RZ, RZ, R13 ;  /* 0x000000ffff167224 */ /* 0x000fc600078e000d */
[----:B------:R-:W4:Y:S04]  /*19e00*/  LDL.LU R20, [R1+0x20] ;  /* 0x0000200001147983 */ /* 0x000f280000300800 */
[----:B-1----:R-:W4:Y:S01]  /*19e10*/  LDL.LU R21, [R1+0x24] ;  /* 0x0000240001157983 */ /* 0x002f220000300800 */
[----:B---3--:R-:W-:-:S03]  /*19e20*/  IMAD.MOV.U32 R23, RZ, RZ, R15 ;  /* 0x000000ffff177224 */ /* 0x008fc600078e000f */
[----:B------:R-:W3:Y:S04]  /*19e30*/  LDL.LU R13, [R1+0x18bc] ;  /* 0x0018bc00010d7983 */ /* 0x000ee80000300800 */
[----:B------:R-:W3:Y:S04]  /*19e40*/  LDL.LU R15, [R1+0x18b8] ;  /* 0x0018b800010f7983 */ /* 0x000ee80000300800 */
[----:B0-----:R-:W-:Y:S04]  /*19e50*/  STL.64 [R1+0x70], R4 ;  /* 0x0000700401007387 */ /* 0x001fe80000100a00 */
[----:B------:R-:W-:Y:S04]  /*19e60*/  STL.64 [R1+0x78], R6 ;  /* 0x0000780601007387 */ /* 0x000fe80000100a00 */
[----:B------:R-:W0:Y:S01]  /*19e70*/  LDSM.16.MT88.4 R4, [R0+UR7+0x10c00] ;  /* 0x010c00070004783b */ /* 0x000e220008004200 */
[----:B------:R-:W-:-:S02]  /*19e80*/  IMAD.MOV.U32 R24, RZ, RZ, R9 ;  /* 0x000000ffff187224 */ /* 0x000fc400078e0009 */
[----:B------:R-:W-:Y:S02]  /*19e90*/  IMAD.MOV.U32 R26, RZ, RZ, R17 ;  /* 0x000000ffff1a7224 */ /* 0x000fe400078e0011 */
[----:B------:R-:W-:Y:S02]  /*19ea0*/  IMAD.MOV.U32 R25, RZ, RZ, R11 ;  /* 0x000000ffff197224 */ /* 0x000fe400078e000b */
[----:B------:R-:W-:Y:S01]  /*19eb0*/  IMAD.MOV.U32 R27, RZ, RZ, R19 ;  /* 0x000000ffff1b7224 */ /* 0x000fe200078e0013 */
[----:B0-----:R-:W-:Y:S04]  /*19ec0*/  STL.64 [R1+0x80], R4 ;  /* 0x0000800401007387 */ /* 0x001fe80000100a00 */
[----:B------:R0:W-:Y:S04]  /*19ed0*/  STL.64 [R1+0x88], R6 ;  /* 0x0000880601007387 */ /* 0x0001e80000100a00 */
[----:B0-----:R-:W3:Y:S04]  /*19ee0*/  LDL.LU.64 R6, [R1+0x18b0] ;  /* 0x0018b00001067983 */ /* 0x001ee80000300a00 */
[----:B------:R-:W3:Y:S04]  /*19ef0*/  LDL.LU.64 R4, [R1+0x18a8] ;  /* 0x0018a80001047983 */ /* 0x000ee80000300a00 */
[----:B------:R-:W3:Y:S01]  /*19f00*/  LDL.LU R16, [R1+0x10] ;  /* 0x0000100001107983 */ /* 0x000ee20000300800 */
[----:B--2---:R-:W-:Y:S01]  /*19f10*/  F2FP.F16.E4M3.UNPACK_B R3, R8.H1 ;  /* 0x00000008ff03723e */ /* 0x004fe200030006ff */
[----:B------:R-:W-:Y:S01]  /*19f20*/  IMAD.MOV.U32 R8, RZ, RZ, R9 ;  /* 0x000000ffff087224 */ /* 0x000fe200078e0009 */
[----:B-----5:R-:W-:Y:S01]  /*19f30*/  F2FP.F16.E4M3.UNPACK_B R2, R10.H1 ;  /* 0x0000000aff02723e */ /* 0x020fe200030006ff */
[----:B------:R-:W-:-:S02]  /*19f40*/  IMAD.MOV.U32 R10, RZ, RZ, R17 ;  /* 0x000000ffff0a7224 */ /* 0x000fc400078e0011 */
[----:B------:R-:W-:Y:S01]  /*19f50*/  IMAD.MOV.U32 R9, RZ, RZ, R11 ;  /* 0x000000ffff097224 */ /* 0x000fe200078e000b */
[----:B------:R-:W2:Y:S01]  /*19f60*/  LDL.LU R17, [R1+0x14] ;  /* 0x0000140001117983 */ /* 0x000ea20000300800 */
[----:B------:R-:W-:-:S03]  /*19f70*/  IMAD.MOV.U32 R11, RZ, RZ, R19 ;  /* 0x000000ffff0b7224 */ /* 0x000fc600078e0013 */
[----:B------:R-:W2:Y:S04]  /*19f80*/  LDL.LU R18, [R1+0x18] ;  /* 0x0000180001127983 */ /* 0x000ea80000300800 */
[----:B------:R-:W2:Y:S01]  /*19f90*/  LDL.LU R19, [R1+0x1c] ;  /* 0x00001c0001137983 */ /* 0x000ea20000300800 */
[----:B------:R-:W-:Y:S02]  /*19fa0*/  F2FP.F16.E4M3.UNPACK_B R28, R28.H1 ;  /* 0x0000001cff1c723e */ /* 0x000fe400030006ff */
[----:B------:R-:W-:-:S07]  /*19fb0*/  F2FP.F16.E4M3.UNPACK_B R29, R29.H1 ;  /* 0x0000001dff1d723e */ /* 0x000fce00030006ff */
[----:B----4-:R-:W-:Y:S07]  /*19fc0*/  HMMA.16816.F32 R24, R24, R28, R20 ;  /* 0x0000001c1818723c */ /* 0x010fee0000001814 */
[----:B---3--:R-:W-:Y:S02]  /*19fd0*/  IMAD.MOV.U32 R22, RZ, RZ, R13 ;  /* 0x000000ffff167224 */ /* 0x008fe400078e000d */
[----:B------:R-:W-:Y:S02]  /*19fe0*/  IMAD.MOV.U32 R23, RZ, RZ, R15 ;  /* 0x000000ffff177224 */ /* 0x000fe400078e000f */
[----:B------:R-:W-:-:S02]  /*19ff0*/  IMAD.MOV.U32 R21, RZ, RZ, R7 ;  /* 0x000000ffff157224 */ /* 0x000fc400078e0007 */
[----:B------:R-:W-:-:S07]  /*1a000*/  IMAD.MOV.U32 R20, RZ, RZ, R5 ;  /* 0x000000ffff147224 */ /* 0x000fce00078e0005 */
[----:B--2---:R-:W-:Y:S01]  /*1a010*/  HMMA.16816.F32 R16, R20, R28, R16 ;  /* 0x0000001c1410723c */ /* 0x004fe20000001810 */
[----:B------:R-:W2:Y:S04]  /*1a020*/  LDL.LU R20, [R1] ;  /* 0x0000000001147983 */ /* 0x000ea80000300800 */
[----:B------:R-:W2:Y:S02]  /*1a030*/  LDL.LU R21, [R1+0x4] ;  /* 0x0000040001157983 */ /* 0x000ea40000300800 */
[----:B------:R-:W-:Y:S02]  /*1a040*/  IMAD.MOV.U32 R23, RZ, RZ, R4 ;  /* 0x000000ffff177224 */ /* 0x000fe400078e0004 */
[----:B------:R-:W-:Y:S01]  /*1a050*/  IMAD.MOV.U32 R22, RZ, RZ, R6 ;  /* 0x000000ffff167224 */ /* 0x000fe200078e0006 */
[----:B------:R-:W3:Y:S01]  /*1a060*/  LDL R28, [R1+0x48] ;  /* 0x00004800011c7983 */ /* 0x000ee20000100800 */
[----:B------:R-:W-:-:S02]  /*1a070*/  IMAD.MOV.U32 R4, RZ, RZ, R5 ;  /* 0x000000ffff047224 */ /* 0x000fc400078e0005 */
[----:B------:R-:W-:Y:S01]  /*1a080*/  IMAD.MOV.U32 R5, RZ, RZ, R7 ;  /* 0x000000ffff057224 */ /* 0x000fe200078e0007 */
[----:B------:R-:W4:Y:S01]  /*1a090*/  LDL R29, [R1+0x4c] ;  /* 0x00004c00011d7983 */ /* 0x000f220000100800 */
[----:B------:R-:W-:Y:S02]  /*1a0a0*/  IMAD.MOV.U32 R6, RZ, RZ, R13 ;  /* 0x000000ffff067224 */ /* 0x000fe400078e000d */
[----:B------:R-:W-:Y:S01]  /*1a0b0*/  IMAD.MOV.U32 R7, RZ, RZ, R15 ;  /* 0x000000ffff077224 */ /* 0x000fe200078e000f */
[----:B------:R-:W5:Y:S04]  /*1a0c0*/  LDL.LU R13, [R1+0x34] ;  /* 0x00003400010d7983 */ /* 0x000f680000300800 */
[----:B------:R-:W5:Y:S01]  /*1a0d0*/  LDL.LU R15, [R1+0x3c] ;  /* 0x00003c00010f7983 */ /* 0x000f620000300800 */
[----:B--2---:R-:W-:Y:S03]  /*1a0e0*/  HMMA.16816.F32 R8, R8, R2, R20 ;  /* 0x000000020808723c */ /* 0x004fe60000001814 */
[----:B------:R-:W2:Y:S04]  /*1a0f0*/  LDL R20, [R1+0x50] ;  /* 0x0000500001147983 */ /* 0x000ea80000100800 */
[----:B------:R-:W2:Y:S04]  /*1a100*/  LDL R21, [R1+0x58] ;  /* 0x0000580001157983 */ /* 0x000ea80000100800 */
[----:B------:R-:W2:Y:S04]  /*1a110*/  LDL R22, [R1+0xa0] ;  /* 0x0000a00001167983 */ /* 0x000ea80000100800 */
[----:B------:R-:W2:Y:S01]  /*1a120*/  LDL R23, [R1+0xa8] ;  /* 0x0000a80001177983 */ /* 0x000ea20000100800 */
[----:B---3--:R-:W-:-:S02]  /*1a130*/  F2FP.F16.E4M3.UNPACK_B R28, R28 ;  /* 0x0000001cff1c723e */ /* 0x008fc400020006ff */
[----:B----4-:R-:W-:Y:S01]  /*1a140*/  F2FP.F16.E4M3.UNPACK_B R29, R29 ;  /* 0x0000001dff1d723e */ /* 0x010fe200020006ff */
[----:B-----5:R-:W-:-:S15]  /*1a150*/  HMMA.16816.F32 R12, R4, R2, R12 ;  /* 0x00000002040c723c */ /* 0x020fde000000180c */
[----:B------:R-:W-:-:S08]  /*1a160*/  NOP ;  /* 0x0000000000007918 */ /* 0x000fd00000000000 */
[----:B------:R0:W-:Y:S04]  /*1a170*/  STL.64 [R1+0x1890], R14 ;  /* 0x0018900e01007387 */ /* 0x0001e80000100a00 */
[----:B0-----:R-:W3:Y:S04]  /*1a180*/  LDL.LU R14, [R1+0x88] ;  /* 0x00008800010e7983 */ /* 0x001ee80000300800 */
[----:B------:R-:W4:Y:S04]  /*1a190*/  LDL R15, [R1+0xf0] ;  /* 0x0000f000010f7983 */ /* 0x000f280000100800 */
[----:B------:R0:W-:Y:S04]  /*1a1a0*/  STL.64 [R1+0x1888], R12 ;  /* 0x0018880c01007387 */ /* 0x0001e80000100a00 */
[----:B0-----:R-:W5:Y:S04]  /*1a1b0*/  LDL.LU R12, [R1+0x78] ;  /* 0x00007800010c7983 */ /* 0x001f680000300800 */
[----:B------:R-:W3:Y:S01]  /*1a1c0*/  LDL.LU R13, [R1+0x80] ;  /* 0x00008000010d7983 */ /* 0x000ee20000300800 */
[----:B--2---:R-:W-:-:S15]  /*1a1d0*/  HMMA.16816.F32 R4, R20, R28, R24 ;  /* 0x0000001c1404723c */ /* 0x004fde0000001818 */
[----:B------:R-:W-:-:S08]  /*1a1e0*/  NOP ;  /* 0x0000000000007918 */ /* 0x000fd00000000000 */
[----:B------:R0:W-:Y:S04]  /*1a1f0*/  STL.64 [R1+0x1878], R6 ;  /* 0x0018780601007387 */ /* 0x0001e80000100a00 */
[----:B0-----:R-:W2:Y:S04]  /*1a200*/  LDL.LU R6, [R1+0x68] ;  /* 0x0000680001067983 */ /* 0x001ea80000300800 */
[----:B------:R-:W4:Y:S04]  /*1a210*/  LDL.LU R7, [R1+0x6c] ;  /* 0x00006c0001077983 */ /* 0x000f280000300800 */
[----:B------:R0:W-:Y:S04]  /*1a220*/  STL.64 [R1+0x1870], R4 ;  /* 0x0018700401007387 */ /* 0x0001e80000100a00 */
[----:B0-----:R-:W2:Y:S04]  /*1a230*/  LDL R4, [R1+0xe0] ;  /* 0x0000e00001047983 */ /* 0x001ea80000100800 */
[----:B------:R-:W2:Y:S04]  /*1a240*/  LDL.LU R5, [R1+0x4c] ;  /* 0x00004c0001057983 */ /* 0x000ea80000300800 */
[----:B------:R-:W2:Y:S01]  /*1a250*/  LDL R20, [R1+0x70] ;  /* 0x0000700001147983 */ /* 0x000ea20000100800 */
[----:B-----5:R-:W-:-:S02]  /*1a260*/  IMAD.MOV.U32 R21, RZ, RZ, R12 ;  /* 0x000000ffff157224 */ /* 0x020fc400078e000c */
[----:B---3--:R-:W-:Y:S02]  /*1a270*/  IMAD.MOV.U32 R22, RZ, RZ, R13 ;  /* 0x000000ffff167224 */ /* 0x008fe400078e000d */
[----:B------:R-:W-:Y:S01]  /*1a280*/  IMAD.MOV.U32 R23, RZ, RZ, R14 ;  /* 0x000000ffff177224 */ /* 0x000fe200078e000e */
[----:B----4-:R-:W-:Y:S01]  /*1a290*/  F2FP.F16.E4M3.UNPACK_B R3, R7 ;  /* 0x00000007ff03723e */ /* 0x010fe200020006ff */
[----:B--2---:R0:W-:Y:S04]  /*1a2a0*/  STL.64 [R1+0x1880], R6 ;  /* 0x0018800601007387 */ /* 0x0041e80000100a00 */
[----:B0-----:R-:W2:Y:S04]  /*1a2b0*/  LDL.LU R7, [R1+0x48] ;  /* 0x0000480001077983 */ /* 0x001ea80000300800 */
[----:B------:R-:W3:Y:S04]  /*1a2c0*/  LDL.LU R24, [R1+0x50] ;  /* 0x0000500001187983 */ /* 0x000ee80000300800 */
[----:B------:R-:W3:Y:S04]  /*1a2d0*/  LDL.LU R25, [R1+0x58] ;  /* 0x0000580001197983 */ /* 0x000ee80000300800 */
[----:B------:R-:W3:Y:S04]  /*1a2e0*/  LDL.LU R26, [R1+0xa0] ;  /* 0x0000a000011a7983 */ /* 0x000ee80000300800 */
[----:B------:R-:W3:Y:S01]  /*1a2f0*/  LDL.LU R27, [R1+0xa8] ;  /* 0x0000a800011b7983 */ /* 0x000ee20000300800 */
[----:B------:R-:W-:Y:S01]  /*1a300*/  HMMA.16816.F32 R16, R20, R28, R16 ;  /* 0x0000001c1410723c */ /* 0x000fe20000001810 */
[----:B------:R-:W-:-:S15]  /*1a310*/  LOP3.LUT R4, R4, 0x40, RZ, 0x3c, !PT ;  /* 0x0000004004047812 */ /* 0x000fde00078e3cff */
[----:B------:R-:W-:-:S07]  /*1a320*/  NOP ;  /* 0x0000000000007918 */ /* 0x000fce0000000000 */
[----:B------:R-:W-:Y:S04]  /*1a330*/  STL.64 [R1+0x18a0], R18 ;  /* 0x0018a01201007387 */ /* 0x000fe80000100a00 */
[----:B------:R-:W-:Y:S04]  /*1a340*/  STL.64 [R1+0x1898], R16 ;  /* 0x0018981001007387 */ /* 0x000fe80000100a00 */
[----:B------:R-:W0:Y:S01]  /*1a350*/  LDSM.16.M88.4 R16, [R4+UR7] ;  /* 0x000000070410783b */ /* 0x000e220008000200 */
[----:B------:R-:W-:-:S07]  /*1a360*/  F2FP.F16.E4M3.UNPACK_B R2, R6 ;  /* 0x00000006ff02723e */ /* 0x000fce00020006ff */
[----:B---3--:R-:W-:Y:S01]  /*1a370*/  HMMA.16816.F32 R8, R24, R2, R8 ;  /* 0x000000021808723c */ /* 0x008fe20000001808 */
[----:B------:R-:W3:Y:S04]  /*1a380*/  LDL.LU R25, [R1+0x54] ;  /* 0x0000540001197983 */ /* 0x000ee80000300800 */
[----:B------:R-:W4:Y:S04]  /*1a390*/  LDL.LU R26, [R1+0x5c] ;  /* 0x00005c00011a7983 */ /* 0x000f280000300800 */
[----:B------:R-:W-:Y:S04]  /*1a3a0*/  STL [R1+0xf4], R4 ;  /* 0x0000f40401007387 */ /* 0x000fe80000100800 */
[----:B------:R-:W5:Y:S04]  /*1a3b0*/  LDL.LU R27, [R1+0xa4] ;  /* 0x0000a400011b7983 */ /* 0x000f680000300800 */
[----:B------:R-:W3:Y:S04]  /*1a3c0*/  LDL.LU R20, [R1+0x70] ;  /* 0x0000700001147983 */ /* 0x000ee80000300800 */
[----:B0-----:R-:W-:Y:S04]  /*1a3d0*/  STL.64 [R1+0xb0], R16 ;  /* 0x0000b01001007387 */ /* 0x001fe80000100a00 */
[----:B------:R-:W-:Y:S04]  /*1a3e0*/  STL.64 [R1+0xb8], R18 ;  /* 0x0000b81201007387 */ /* 0x000fe80000100a00 */
[----:B------:R-:W0:Y:S04]  /*1a3f0*/  LDSM.16.MT88.4 R16, [R15+UR7+0x11000] ;  /* 0x011000070f10783b */ /* 0x000e280008004200 */
[----:B------:R-:W1:Y:S04]  /*1a400*/  LDSM.16.MT88.4 R12, [R15+UR7+0x11400] ;  /* 0x011400070f0c783b */ /* 0x000e680008004200 */
[----:B0-----:R-:W-:Y:S04]  /*1a410*/  STL.64 [R1+0x20], R16 ;  /* 0x0000201001007387 */ /* 0x001fe80000100a00 */
[----:B------:R0:W-:Y:S04]  /*1a420*/  STL.64 [R1+0x28], R18 ;  /* 0x0000281201007387 */ /* 0x0001e80000100a00 */
[----:B0-----:R-:W5:Y:S04]  /*1a430*/  LDL.LU.64 R18, [R1+0x18a0] ;  /* 0x0018a00001127983 */ /* 0x001f680000300a00 */
[----:B------:R-:W5:Y:S04]  /*1a440*/  LDL.LU.64 R16, [R1+0x1898] ;  /* 0x0018980001107983 */ /* 0x000f680000300a00 */
[----:B-1----:R-:W-:Y:S04]  /*1a450*/  STL.64 [R1+0x90], R12 ;  /* 0x0000900c01007387 */ /* 0x002fe80000100a00 */
[----:B------:R0:W-:Y:S04]  /*1a460*/  STL.64 [R1+0x98], R14 ;  /* 0x0000980e01007387 */ /* 0x0001e80000100a00 */
[----:B0-----:R-:W3:Y:S04]  /*1a470*/  LDL.LU.64 R14, [R1+0x1890] ;  /* 0x00189000010e7983 */ /* 0x001ee80000300a00 */
[----:B------:R-:W3:Y:S01]  /*1a480*/  LDL.LU.64 R12, [R1+0x1888] ;  /* 0x00188800010c7983 */ /* 0x000ee20000300a00 */
[----:B--2---:R-:W-:-:S02]  /*1a490*/  F2FP.F16.E4M3.UNPACK_B R28, R7.H1 ;  /* 0x00000007ff1c723e */ /* 0x004fc400030006ff */
[----:B------:R-:W-:Y:S02]  /*1a4a0*/  F2FP.F16.E4M3.UNPACK_B R29, R5.H1 ;  /* 0x00000005ff1d723e */ /* 0x000fe400030006ff */
[----:B------:R-:W0:Y:S01]  /*1a4b0*/  LDSM.16.M88.4 R4, [R4+UR7+0x8000] ;  /* 0x008000070404783b */ /* 0x000e220008000200 */
[----:B---3--:R-:W-:-:S15]  /*1a4c0*/  HMMA.16816.F32 R12, R20, R2, R12 ;  /* 0x00000002140c723c */ /* 0x008fde000000180c */
[----:B------:R-:W-:-:S08]  /*1a4d0*/  NOP ;  /* 0x0000000000007918 */ /* 0x000fd00000000000 */
[----:B------:R1:W-:Y:S04]  /*1a4e0*/  STL [R1+0x186c], R12 ;  /* 0x00186c0c01007387 */ /* 0x0003e80000100800 */
[----:B-1----:R-:W2:Y:S04]  /*1a4f0*/  LDL.LU R12, [R1+0x74] ;  /* 0x00007400010c7983 */ /* 0x002ea80000300800 */
[----:B------:R1:W-:Y:S04]  /*1a500*/  STL [R1+0x1868], R13 ;  /* 0x0018680d01007387 */ /* 0x0003e80000100800 */
[----:B-1----:R-:W3:Y:S04]  /*1a510*/  LDL.LU R13, [R1+0x7c] ;  /* 0x00007c00010d7983 */ /* 0x002ee80000300800 */
[----:B------:R1:W-:Y:S04]  /*1a520*/  STL [R1+0x1864], R14 ;  /* 0x0018640e01007387 */ /* 0x0003e80000100800 */
[----:B-1----:R-:W3:Y:S04]  /*1a530*/  LDL.LU R14, [R1+0x84] ;  /* 0x00008400010e7983 */ /* 0x002ee80000300800 */
[----:B------:R1:W-:Y:S04]  /*1a540*/  STL [R1+0x1860], R15 ;  /* 0x0018600f01007387 */ /* 0x0003e80000100800 */
[----:B-1----:R-:W3:Y:S04]  /*1a550*/  LDL.LU R15, [R1+0x8c] ;  /* 0x00008c00010f7983 */ /* 0x002ee80000300800 */
[----:B------:R-:W2:Y:S04]  /*1a560*/  LDL R23, [R1+0xac] ;  /* 0x0000ac0001177983 */ /* 0x000ea80000100800 */
[----:B0-----:R-:W-:Y:S04]  /*1a570*/  STL.64 [R1+0x40], R4 ;  /* 0x0000400401007387 */ /* 0x001fe80000100a00 */
[----:B------:R0:W-:Y:S04]  /*1a580*/  STL.64 [R1+0x48], R6 ;  /* 0x0000480601007387 */ /* 0x0001e80000100a00 */
[----:B0-----:R-:W4:Y:S02]  /*1a590*/  LDL.LU.64 R6, [R1+0x1880] ;  /* 0x0018800001067983 */ /* 0x001f240000300a00 */
[----:B----4-:R-:W-:-:S02]  /*1a5a0*/  F2FP.F16.E4M3.UNPACK_B R2, R6.H1 ;  /* 0x00000006ff02723e */ /* 0x010fc400030006ff */
[----:B------:R-:W-:Y:S02]  /*1a5b0*/  F2FP.F16.E4M3.UNPACK_B R3, R7.H1 ;  /* 0x00000007ff03723e */ /* 0x000fe400030006ff */
[----:B------:R-:W0:Y:S04]  /*1a5c0*/  LDSM.16.MT88.4 R4, [R0+UR7+0x11000] ;  /* 0x011000070004783b */ /* 0x000e280008004200 */
[----:B0-----:R-:W-:Y:S04]  /*1a5d0*/  STL.64 [R1+0x30], R4 ;  /* 0x0000300401007387 */ /* 0x001fe80000100a00 */
[----:B------:R0:W-:Y:S04]  /*1a5e0*/  STL.64 [R1+0x38], R6 ;  /* 0x0000380601007387 */ /* 0x0001e80000100a00 */
[----:B0-----:R-:W2:Y:S04]  /*1a5f0*/  LDL.LU.64 R6, [R1+0x1878] ;  /* 0x0018780001067983 */ /* 0x001ea80000300a00 */
[----:B------:R-:W2:Y:S01]  /*1a600*/  LDL.LU.64 R4, [R1+0x1870] ;  /* 0x0018700001047983 */ /* 0x000ea20000300a00 */
[----:B------:R-:W-:-:S02]  /*1a610*/  IMAD.MOV.U32 R20, RZ, RZ, R25 ;  /* 0x000000ffff147224 */ /* 0x000fc400078e0019 */
[----:B------:R-:W-:Y:S02]  /*1a620*/  IMAD.MOV.U32 R21, RZ, RZ, R26 ;  /* 0x000000ffff157224 */ /* 0x000fe400078e001a */
[----:B-----5:R-:W-:-:S07]  /*1a630*/  IMAD.MOV.U32 R22, RZ, RZ, R27 ;  /* 0x000000ffff167224 */ /* 0x020fce00078e001b */
[----:B--2---:R-:W-:Y:S01]  /*1a640*/  HMMA.16816.F32 R4, R20, R28, R4 ;  /* 0x0000001c1404723c */ /* 0x004fe20000001804 */
[----:B------:R-:W0:Y:S05]  /*1a650*/  LDSM.16.MT88.4 R20, [R0+UR7+0x11400] ;  /* 0x011400070014783b */ /* 0x000e2a0008004200 */
[----:B0-----:R-:W-:Y:S04]  /*1a660*/  STL.64 [R1+0x10], R20 ;  /* 0x0000101401007387 */ /* 0x001fe80000100a00 */
[----:B------:R0:W-:Y:S04]  /*1a670*/  STL.64 [R1+0x18], R22 ;  /* 0x0000181601007387 */ /* 0x0001e80000100a00 */
[----:B0-----:R-:W2:Y:S01]  /*1a680*/  LDL.LU R23, [R1+0xac] ;  /* 0x0000ac0001177983 */ /* 0x001ea20000300800 */
[----:B------:R-:W-:-:S02]  /*1a690*/  IMAD.MOV.U32 R20, RZ, RZ, R25 ;  /* 0x000000ffff147224 */ /* 0x000fc400078e0019 */
[----:B------:R-:W-:Y:S02]  /*1a6a0*/  IMAD.MOV.U32 R21, RZ, RZ, R26 ;  /* 0x000000ffff157224 */ /* 0x000fe400078e001a */
[----:B------:R-:W-:Y:S02]  /*1a6b0*/  IMAD.MOV.U32 R22, RZ, RZ, R27 ;  /* 0x000000ffff167224 */ /* 0x000fe400078e001b */
[----:B------:R-:W-:Y:S02]  /*1a6c0*/  IMAD.MOV.U32 R24, RZ, RZ, R12 ;  /* 0x000000ffff187224 */ /* 0x000fe400078e000c */
[----:B---3--:R-:W-:Y:S02]  /*1a6d0*/  IMAD.MOV.U32 R25, RZ, RZ, R13 ;  /* 0x000000ffff197224 */ /* 0x008fe400078e000d */
[----:B------:R-:W-:Y:S02]  /*1a6e0*/  IMAD.MOV.U32 R26, RZ, RZ, R14 ;  /* 0x000000ffff1a7224 */ /* 0x000fe400078e000e */
[----:B------:R-:W-:-:S07]  /*1a6f0*/  IMAD.MOV.U32 R27, RZ, RZ, R15 ;  /* 0x000000ffff1b7224 */ /* 0x000fce00078e000f */
[----:B------:R-:W-:Y:S01]  /*1a700*/  HMMA.16816.F32 R16, R24, R28, R16 ;  /* 0x0000001c1810723c */ /* 0x000fe20000001810 */
[----:B------:R-:W3:Y:S04]  /*1a710*/  LDL R28, [R1+0xb0] ;  /* 0x0000b000011c7983 */ /* 0x000ee80000100800 */
[----:B------:R-:W4:Y:S04]  /*1a720*/  LDL R29, [R1+0xb4] ;  /* 0x0000b400011d7983 */ /* 0x000f280000100800 */
[----:B------:R-:W5:Y:S04]  /*1a730*/  LDL.LU R12, [R1+0x186c] ;  /* 0x00186c00010c7983 */ /* 0x000f680000300800 */
[----:B------:R-:W5:Y:S04]  /*1a740*/  LDL.LU R13, [R1+0x1868] ;  /* 0x00186800010d7983 */ /* 0x000f680000300800 */
        /* <DEDUP_REMOVED lines=9> */
[----:B-----5:R-:W-:Y:S01]  /*1a7e0*/  HMMA.16816.F32 R12, R24, R2, R12 ;  /* 0x00000002180c723c */ /* 0x020fe2000000180c */
[----:B------:R-:W3:Y:S04]  /*1a7f0*/  LDL R2, [R1+0x40] ;  /* 0x0000400001027983 */ /* 0x000ee80000100800 */
[----:B------:R-:W4:Y:S01]  /*1a800*/  LDL R3, [R1+0x44] ;  /* 0x0000440001037983 */ /* 0x000f220000100800 */
[-C--:B--2---:R-:W-:Y:S03]  /*1a810*/  HMMA.16816.F32 R4, R20, R28.reuse, R4 ;  /* 0x0000001c1404723c */ /* 0x084fe60000001804 */
[----:B------:R-:W2:Y:S04]  /*1a820*/  LDL.LU R20, [R1+0x20] ;  /* 0x0000200001147983 */ /* 0x000ea80000300800 */
[----:B------:R-:W2:Y:S04]  /*1a830*/  LDL.LU R21, [R1+0x28] ;  /* 0x0000280001157983 */ /* 0x000ea80000300800 */
[----:B------:R-:W2:Y:S04]  /*1a840*/  LDL.LU R22, [R1+0x90] ;  /* 0x0000900001167983 */ /* 0x000ea80000300800 */
[----:B------:R-:W5:Y:S04]  /*1a850*/  LDL R24, [R1+0x30] ;  /* 0x0000300001187983 */ /* 0x000f680000100800 */
[----:B------:R-:W5:Y:S04]  /*1a860*/  LDL R25, [R1+0x38] ;  /* 0x0000380001197983 */ /* 0x000f680000100800 */
[----:B------:R-:W5:Y:S04]  /*1a870*/  LDL R26, [R1+0x10] ;  /* 0x00001000011a7983 */ /* 0x000f680000100800 */
[----:B------:R-:W5:Y:S04]  /*1a880*/  LDL R27, [R1+0x18] ;  /* 0x00001800011b7983 */ /* 0x000f680000100800 */
[----:B------:R-:W2:Y:S01]  /*1a890*/  LDL.LU R23, [R1+0x98] ;  /* 0x0000980001177983 */ /* 0x000ea20000300800 */
[----:B---3--:R-:W-:Y:S01]  /*1a8a0*/  F2FP.F16.E4M3.UNPACK_B R2, R2 ;  /* 0x00000002ff02723e */ /* 0x008fe200020006ff */
[----:B-----5:R-:W-:Y:S02]  /*1a8b0*/  HMMA.16816.F32 R24, R24, R28, R16 ;  /* 0x0000001c1818723c */ /* 0x020fe40000001810 */
[----:B------:R-:W3:Y:S01]  /*1a8c0*/  LDL R17, [R1+0xf0] ;  /* 0x0000f00001117983 */ /* 0x000ee20000100800 */
[----:B----4-:R-:W-:-:S03]  /*1a8d0*/  F2FP.F16.E4M3.UNPACK_B R3, R3 ;  /* 0x00000003ff03723e */ /* 0x010fc600020006ff */
[----:B------:R-:W4:Y:S04]  /*1a8e0*/  LDL.LU R18, [R1+0xb0] ;  /* 0x0000b00001127983 */ /* 0x000f280000300800 */
[----:B--2---:R-:W-:-:S13]  /*1a8f0*/  HMMA.16816.F32 R8, R20, R2, R8 ;  /* 0x000000021408723c */ /* 0x004fda0000001808 */
[----:B------:R0:W-:Y:S04]  /*1a900*/  STL.64 [R1], R24 ;  /* 0x0000001801007387 */ /* 0x0001e80000100a00 */
[----:B------:R1:W-:Y:S04]  /*1a910*/  STL.64 [R1+0x8], R26 ;  /* 0x0000081a01007387 */ /* 0x0003e80000100a00 */
[----:B------:R-:W2:Y:S04]  /*1a920*/  LDL.LU R19, [R1+0xb4] ;  /* 0x0000b40001137983 */ /* 0x000ea80000300800 */
[----:B0-----:R-:W5:Y:S04]  /*1a930*/  LDL.LU R24, [R1+0x24] ;  /* 0x0000240001187983 */ /* 0x001f680000300800 */
[----:B------:R-:W2:Y:S04]  /*1a940*/  LDL.LU R25, [R1+0x2c] ;  /* 0x00002c0001197983 */ /* 0x000ea80000300800 */
[----:B-1----:R-:W2:Y:S04]  /*1a950*/  LDL.LU R26, [R1+0x94] ;  /* 0x00009400011a7983 */ /* 0x002ea80000300800 */
[----:B------:R-:W2:Y:S04]  /*1a960*/  LDL.LU R27, [R1+0x9c] ;  /* 0x00009c00011b7983 */ /* 0x000ea80000300800 */
[----:B---3--:R-:W0:Y:S04]  /*1a970*/  LDSM.16.MT88.4 R20, [R17+UR7+0x11800] ;  /* 0x011800071114783b */ /* 0x008e280008004200 */
[----:B0-----:R-:W-:Y:S04]  /*1a980*/  STL.64 [R1+0x70], R20 ;  /* 0x0000701401007387 */ /* 0x001fe80000100a00 */
[----:B------:R-:W-:Y:S04]  /*1a990*/  STL.64 [R1+0x78], R22 ;  /* 0x0000781601007387 */ /* 0x000fe80000100a00 */
[----:B------:R-:W0:Y:S04]  /*1a9a0*/  LDSM.16.MT88.4 R20, [R17+UR7+0x11c00] ;  /* 0x011c00071114783b */ /* 0x000e280008004200 */
[----:B0-----:R0:W-:Y:S04]  /*1a9b0*/  STL.64 [R1+0x80], R20 ;  /* 0x0000801401007387 */ /* 0x0011e80000100a00 */
[----:B------:R1:W-:Y:S04]  /*1a9c0*/  STL.64 [R1+0x88], R22 ;  /* 0x0000881601007387 */ /* 0x0003e80000100a00 */
[----:B0-----:R-:W3:Y:S04]  /*1a9d0*/  LDL.LU R20, [R1+0x30] ;  /* 0x0000300001147983 */ /* 0x001ee80000300800 */
[----:B------:R-:W3:Y:S04]  /*1a9e0*/  LDL.LU R21, [R1+0x38] ;  /* 0x0000380001157983 */ /* 0x000ee80000300800 */
[----:B-1----:R-:W3:Y:S04]  /*1a9f0*/  LDL.LU R22, [R1+0x10] ;  /* 0x0000100001167983 */ /* 0x002ee80000300800 */
[----:B------:R-:W3:Y:S01]  /*1aa00*/  LDL.LU R23, [R1+0x18] ;  /* 0x0000180001177983 */ /* 0x000ee20000300800 */
[----:B----4-:R-:W-:Y:S01]  /*1aa10*/  F2FP.F16.E4M3.UNPACK_B R28, R18.H1 ;  /* 0x00000012ff1c723e */ /* 0x010fe200030006ff */
[----:B-----5:R-:W-:Y:S01]  /*1aa20*/  IMAD.MOV.U32 R16, RZ, RZ, R24 ;  /* 0x000000ffff107224 */ /* 0x020fe200078e0018 */
[----:B--2---:R-:W-:Y:S01]  /*1aa30*/  F2FP.F16.E4M3.UNPACK_B R29, R19.H1 ;  /* 0x00000013ff1d723e */ /* 0x004fe200030006ff */
[----:B------:R-:W-:-:S02]  /*1aa40*/  IMAD.MOV.U32 R17, RZ, RZ, R25 ;  /* 0x000000ffff117224 */ /* 0x000fc400078e0019 */
[----:B------:R-:W-:Y:S02]  /*1aa50*/  IMAD.MOV.U32 R18, RZ, RZ, R26 ;  /* 0x000000ffff127224 */ /* 0x000fe400078e001a */
[----:B------:R-:W-:Y:S01]  /*1aa60*/  IMAD.MOV.U32 R19, RZ, RZ, R27 ;  /* 0x000000ffff137224 */ /* 0x000fe200078e001b */
[----:B---3--:R-:W-:Y:S01]  /*1aa70*/  HMMA.16816.F32 R20, R20, R2, R12 ;  /* 0x000000021414723c */ /* 0x008fe2000000180c */
[----:B------:R-:W2:Y:S04]  /*1aa80*/  LDL.LU R2, [R1+0x40] ;  /* 0x0000400001027983 */ /* 0x000ea80000300800 */
[----:B------:R-:W3:Y:S01]  /*1aa90*/  LDL.LU R3, [R1+0x44] ;  /* 0x0000440001037983 */ /* 0x000ee20000300800 */
[----:B------:R-:W-:Y:S03]  /*1aaa0*/  HMMA.16816.F32 R12, R16, R28, R4 ;  /* 0x0000001c100c723c */ /* 0x000fe60000001804 */
[----:B------:R-:W0:-:S14]  /*1aab0*/  LDSM.16.MT88.4 R4, [R0+UR7+0x11800] ;  /* 0x011800070004783b */ /* 0x000e1c0008004200 */
[----:B------:R1:W-:Y:S04]  /*1aac0*/  STL [R1+0x185c], R20 ;  /* 0x00185c1401007387 */ /* 0x0003e80000100800 */
[----:B-1----:R-:W4:Y:S04]  /*1aad0*/  LDL.LU R20, [R1+0x34] ;  /* 0x0000340001147983 */ /* 0x002f280000300800 */
[----:B------:R1:W-:Y:S04]  /*1aae0*/  STL [R1+0x1858], R21 ;  /* 0x0018581501007387 */ /* 0x0003e80000100800 */
[----:B-1----:R-:W5:Y:S04]  /*1aaf0*/  LDL.LU R21, [R1+0x3c] ;  /* 0x00003c0001157983 */ /* 0x002f680000300800 */
[----:B------:R1:W-:Y:S04]  /*1ab00*/  STL [R1+0x1854], R22 ;  /* 0x0018541601007387 */ /* 0x0003e80000100800 */
[----:B-1----:R-:W5:Y:S04]  /*1ab10*/  LDL.LU R22, [R1+0x14] ;  /* 0x0000140001167983 */ /* 0x002f680000300800 */
[----:B------:R1:W-:Y:S04]  /*1ab20*/  STL [R1+0x1850], R23 ;  /* 0x0018501701007387 */ /* 0x0003e80000100800 */
[----:B-1----:R-:W5:Y:S04]  /*1ab30*/  LDL.LU R23, [R1+0x1c] ;  /* 0x00001c0001177983 */ /* 0x002f680000300800 */
[----:B------:R-:W5:Y:S04]  /*1ab40*/  LDL.LU R16, [R1] ;  /* 0x0000000001107983 */ /* 0x000f680000300800 */
[----:B------:R-:W5:Y:S04]  /*1ab50*/  LDL.LU R17, [R1+0x4] ;  /* 0x0000040001117983 */ /* 0x000f680000300800 */
[----:B------:R-:W5:Y:S04]  /*1ab60*/  LDL.LU R18, [R1+0x8] ;  /* 0x0000080001127983 */ /* 0x000f680000300800 */
[----:B------:R-:W5:Y:S04]  /*1ab70*/  LDL.LU R19, [R1+0xc] ;  /* 0x00000c0001137983 */ /* 0x000f680000300800 */
[----:B0-----:R-:W-:Y:S04]  /*1ab80*/  STL.64 [R1+0x50], R4 ;  /* 0x0000500401007387 */ /* 0x001fe80000100a00 */
[----:B------:R-:W-:Y:S04]  /*1ab90*/  STL.64 [R1+0x58], R6 ;  /* 0x0000580601007387 */ /* 0x000fe80000100a00 */
[----:B------:R-:W0:Y:S04]  /*1aba0*/  LDSM.16.MT88.4 R4, [R0+UR7+0x11c00] ;  /* 0x011c00070004783b */ /* 0x000e280008004200 */
[----:B0-----:R4:W-:Y:S04]  /*1abb0*/  STL.64 [R1+0x60], R4 ;  /* 0x0000600401007387 */ /* 0x0019e80000100a00 */
[----:B------:R0:W-:Y:S01]  /*1abc0*/  STL.64 [R1+0x68], R6 ;  /* 0x0000680601007387 */ /* 0x0001e20000100a00 */
[----:B--2---:R-:W-:-:S02]  /*1abd0*/  F2FP.F16.E4M3.UNPACK_B R2, R2.H1 ;  /* 0x00000002ff02723e */ /* 0x004fc400030006ff */
[----:B---3--:R-:W-:-:S07]  /*1abe0*/  F2FP.F16.E4M3.UNPACK_B R3, R3.H1 ;  /* 0x00000003ff03723e */ /* 0x008fce00030006ff */
[----:B------:R-:W-:Y:S01]  /*1abf0*/  HMMA.16816.F32 R24, R24, R2, R8 ;  /* 0x000000021818723c */ /* 0x000fe20000001808 */
[----:B----4-:R-:W-:Y:S02]  /*1ac00*/  IMAD.MOV.U32 R4, RZ, RZ, R20 ;  /* 0x000000ffff047224 */ /* 0x010fe400078e0014 */
[----:B-----5:R-:W-:Y:S02]  /*1ac10*/  IMAD.MOV.U32 R5, RZ, RZ, R21 ;  /* 0x000000ffff057224 */ /* 0x020fe400078e0015 */
[----:B0-----:R-:W-:Y:S02]  /*1ac20*/  IMAD.MOV.U32 R6, RZ, RZ, R22 ;  /* 0x000000ffff067224 */ /* 0x001fe400078e0016 */
[----:B------:R-:W-:-:S07]  /*1ac30*/  IMAD.MOV.U32 R7, RZ, RZ, R23 ;  /* 0x000000ffff077224 */ /* 0x000fce00078e0017 */
[----:B------:R-:W-:Y:S01]  /*1ac40*/  HMMA.16816.F32 R16, R4, R28, R16 ;  /* 0x0000001c0410723c */ /* 0x000fe20000001810 */
[----:B------:R-:W2:Y:S04]  /*1ac50*/  LDL R28, [R1+0xb8] ;  /* 0x0000b800011c7983 */ /* 0x000ea80000100800 */
[----:B------:R-:W3:Y:S04]  /*1ac60*/  LDL R29, [R1+0xbc] ;  /* 0x0000bc00011d7983 */ /* 0x000ee80000100800 */
[----:B------:R-:W4:Y:S04]  /*1ac70*/  LDL.LU R20, [R1+0x185c] ;  /* 0x00185c0001147983 */ /* 0x000f280000300800 */
[----:B------:R-:W4:Y:S04]  /*1ac80*/  LDL.LU R21, [R1+0x1858] ;  /* 0x0018580001157983 */ /* 0x000f280000300800 */
[----:B------:R-:W4:Y:S04]  /*1ac90*/  LDL.LU R22, [R1+0x1854] ;  /* 0x0018540001167983 */ /* 0x000f280000300800 */
[----:B------:R-:W4:Y:S04]  /*1aca0*/  LDL.LU R23, [R1+0x1850] ;  /* 0x0018500001177983 */ /* 0x000f280000300800 */
[----:B------:R-:W5:Y:S04]  /*1acb0*/  LDL R8, [R1+0x70] ;  /* 0x0000700001087983 */ /* 0x000f680000100800 */
[----:B------:R-:W5:Y:S04]  /*1acc0*/  LDL R9, [R1+0x78] ;  /* 0x0000780001097983 */ /* 0x000f680000100800 */
[----:B------:R-:W5:Y:S04]  /*1acd0*/  LDL R10, [R1+0x80] ;  /* 0x00008000010a7983 */ /* 0x000f680000100800 */
[----:B------:R-:W5:Y:S01]  /*1ace0*/  LDL R11, [R1+0x88] ;  /* 0x00008800010b7983 */ /* 0x000f620000100800 */
[----:B--2---:R-:W-:-:S02]  /*1acf0*/  F2FP.F16.E4M3.UNPACK_B R28, R28 ;  /* 0x0000001cff1c723e */ /* 0x004fc400020006ff */
[----:B---3--:R-:W-:Y:S01]  /*1ad00*/  F2FP.F16.E4M3.UNPACK_B R29, R29 ;  /* 0x0000001dff1d723e */ /* 0x008fe200020006ff */
[----:B----4-:R-:W-:Y:S01]  /*1ad10*/  HMMA.16816.F32 R4, R4, R2, R20 ;  /* 0x000000020404723c */ /* 0x010fe20000001814 */
[----:B------:R-:W2:Y:S04]  /*1ad20*/  LDL.LU R22, [R1+0x70] ;  /* 0x0000700001167983 */ /* 0x000ea80000300800 */
[----:B------:R-:W3:Y:S01]  /*1ad30*/  LDL.LU R23, [R1+0x78] ;  /* 0x0000780001177983 */ /* 0x000ee20000300800 */
[----:B-----5:R-:W-:-:S15]  /*1ad40*/  HMMA.16816.F32 R8, R8, R28, R12 ;  /* 0x0000001c0808723c */ /* 0x020fde000000180c */
[----:B------:R-:W-:-:S02]  /*1ad50*/  NOP ;  /* 0x0000000000007918 */ /* 0x000fc40000000000 */
[----:B------:R0:W-:Y:S04]  /*1ad60*/  STL.64 [R1+0x1838], R6 ;  /* 0x0018380601007387 */ /* 0x0001e80000100a00 */
[----:B0-----:R-:W4:Y:S04]  /*1ad70*/  LDL.LU R6, [R1+0x68] ;  /* 0x0000680001067983 */ /* 0x001f280000300800 */
[----:B------:R-:W5:Y:S04]  /*1ad80*/  LDL R7, [R1+0xf0] ;  /* 0x0000f00001077983 */ /* 0x000f680000100800 */
[----:B------:R0:W-:Y:S04]  /*1ad90*/  STL.64 [R1+0x1830], R4 ;  /* 0x0018300401007387 */ /* 0x0001e80000100a00 */
[----:B0-----:R-:W4:Y:S04]  /*1ada0*/  LDL.LU R4, [R1+0x58] ;  /* 0x0000580001047983 */ /* 0x001f280000300800 */
[----:B------:R-:W5:Y:S04]  /*1adb0*/  LDL.LU R5, [R1+0x60] ;  /* 0x0000600001057983 */ /* 0x000f680000300800 */
[----:B------:R0:W-:Y:S04]  /*1adc0*/  STL.64 [R1+0x1820], R10 ;  /* 0x0018200a01007387 */ /* 0x0001e80000100a00 */
[----:B0-----:R-:W2:Y:S04]  /*1add0*/  LDL.LU R10, [R1+0x48] ;  /* 0x00004800010a7983 */ /* 0x001ea80000300800 */
[----:B------:R-:W3:Y:S04]  /*1ade0*/  LDL.LU R11, [R1+0x4c] ;  /* 0x00004c00010b7983 */ /* 0x000ee80000300800 */
[----:B------:R0:W-:Y:S04]  /*1adf0*/  STL.64 [R1+0x1818], R8 ;  /* 0x0018180801007387 */ /* 0x0001e80000100a00 */
[----:B0-----:R-:W5:Y:S04]  /*1ae00*/  LDL.LU R8, [R1+0xbc] ;  /* 0x0000bc0001087983 */ /* 0x001f680000300800 */
[----:B------:R-:W5:Y:S01]  /*1ae10*/  LDL R9, [R1+0xe0] ;  /* 0x0000e00001097983 */ /* 0x000f620000100800 */
[----:B--2---:R-:W-:-:S03]  /*1ae20*/  F2FP.F16.E4M3.UNPACK_B R2, R10 ;  /* 0x0000000aff02723e */ /* 0x004fc600020006ff */
[----:B---3--:R0:W-:Y:S04]  /*1ae30*/  STL.64 [R1+0x1828], R10 ;  /* 0x0018280a01007387 */ /* 0x0081e80000100a00 */
[----:B0-----:R-:W2:Y:S01]  /*1ae40*/  LDL.LU R10, [R1+0x50] ;  /* 0x00005000010a7983 */ /* 0x001ea20000300800 */
[----:B------:R-:W-:-:S03]  /*1ae50*/  F2FP.F16.E4M3.UNPACK_B R3, R11 ;  /* 0x0000000bff03723e */ /* 0x000fc600020006ff */
[----:B------:R-:W3:Y:S04]  /*1ae60*/  LDL.LU R11, [R1+0xb8] ;  /* 0x0000b800010b7983 */ /* 0x000ee80000300800 */
[----:B------:R-:W3:Y:S04]  /*1ae70*/  LDL.LU R14, [R1+0x80] ;  /* 0x00008000010e7983 */ /* 0x000ee80000300800 */
[----:B------:R-:W3:Y:S01]  /*1ae80*/  LDL.LU R15, [R1+0x88] ;  /* 0x00008800010f7983 */ /* 0x000ee20000300800 */
[----:B------:R-:W-:Y:S02]  /*1ae90*/  IMAD.MOV.U32 R12, RZ, RZ, R22 ;  /* 0x000000ffff0c7224 */ /* 0x000fe400078e0016 */
[----:B------:R-:W-:-:S02]  /*1aea0*/  IMAD.MOV.U32 R13, RZ, RZ, R23 ;  /* 0x000000ffff0d7224 */ /* 0x000fc400078e0017 */
[----:B----4-:R-:W-:Y:S02]  /*1aeb0*/  IMAD.MOV.U32 R21, RZ, RZ, R4 ;  /* 0x000000ffff157224 */ /* 0x010fe400078e0004 */
[----:B-----5:R-:W-:Y:S02]  /*1aec0*/  IMAD.MOV.U32 R22, RZ, RZ, R5 ;  /* 0x000000ffff167224 */ /* 0x020fe400078e0005 */
[----:B------:R-:W-:Y:S02]  /*1aed0*/  IMAD.MOV.U32 R23, RZ, RZ, R6 ;  /* 0x000000ffff177224 */ /* 0x000fe400078e0006 */
[----:B--2---:R-:W-:-:S07]  /*1aee0*/  IMAD.MOV.U32 R20, RZ, RZ, R10 ;  /* 0x000000ffff147224 */ /* 0x004fce00078e000a */
[----:B------:R-:W-:-:S15]  /*1aef0*/  HMMA.16816.F32 R16, R20, R28, R16 ;  /* 0x0000001c1410723c */ /* 0x000fde0000001810 */
[----:B------:R-:W-:-:S08]  /*1af00*/  NOP ;  /* 0x0000000000007918 */ /* 0x000fd00000000000 */
[----:B------:R-:W-:Y:S04]  /*1af10*/  STL.64 [R1+0x1848], R18 ;  /* 0x0018481201007387 */ /* 0x000fe80000100a00 */
[----:B------:R-:W-:Y:S04]  /*1af20*/  STL.64 [R1+0x1840], R16 ;  /* 0x0018401001007387 */ /* 0x000fe80000100a00 */
[----:B------:R-:W0:Y:S01]  /*1af30*/  LDSM.16.M88.4 R16, [R9+UR7+0x80] ;  /* 0x000080070910783b */ /* 0x000e220008000200 */
[----:B---3--:R-:W-:Y:S03]  /*1af40*/  HMMA.16816.F32 R12, R12, R2, R24 ;  /* 0x000000020c0c723c */ /* 0x008fe60000001818 */
[----:B------:R-:W2:Y:S04]  /*1af50*/  LDL.LU R25, [R1+0x74] ;  /* 0x0000740001197983 */ /* 0x000ea80000300800 */
[----:B------:R-:W3:Y:S04]  /*1af60*/  LDL.LU R26, [R1+0x7c] ;  /* 0x00007c00011a7983 */ /* 0x000ee80000300800 */
[----:B------:R-:W4:Y:S04]  /*1af70*/  LDL.LU R27, [R1+0x84] ;  /* 0x00008400011b7983 */ /* 0x000f280000300800 */
        /* <DEDUP_REMOVED lines=10> */
[----:B0-----:R-:W2:Y:S04]  /*1b020*/  LDL.LU.64 R6, [R1+0x1838] ;  /* 0x0018380001067983 */ /* 0x001ea80000300a00 */
[----:B------:R-:W2:Y:S01]  /*1b030*/  LDL.LU.64 R4, [R1+0x1830] ;  /* 0x0018300001047983 */ /* 0x000ea20000300a00 */
[----:B------:R-:W-:-:S02]  /*1b040*/  F2FP.F16.E4M3.UNPACK_B R28, R11.H1 ;  /* 0x0000000bff1c723e */ /* 0x000fc400030006ff */
[----:B------:R-:W-:Y:S02]  /*1b050*/  F2FP.F16.E4M3.UNPACK_B R29, R8.H1 ;  /* 0x00000008ff1d723e */ /* 0x000fe400030006ff */
[----:B------:R-:W0:Y:S01]  /*1b060*/  LDSM.16.M88.4 R8, [R9+UR7+0x8080] ;  /* 0x008080070908783b */ /* 0x000e220008000200 */
[----:B--2---:R-:W-:-:S15]  /*1b070*/  HMMA.16816.F32 R4, R20, R2, R4 ;  /* 0x000000021404723c */ /* 0x004fde0000001804 */
[----:B------:R-:W-:-:S08]  /*1b080*/  NOP ;  /* 0x0000000000007918 */ /* 0x000fd00000000000 */
[----:B------:R1:W-:Y:S04]  /*1b090*/  STL [R1+0x1814], R4 ;  /* 0x0018140401007387 */ /* 0x0003e80000100800 */
[----:B-1----:R-:W2:Y:S04]  /*1b0a0*/  LDL.LU R4, [R1+0x54] ;  /* 0x0000540001047983 */ /* 0x002ea80000300800 */
[----:B------:R1:W-:Y:S04]  /*1b0b0*/  STL [R1+0x1810], R5 ;  /* 0x0018100501007387 */ /* 0x0003e80000100800 */
[----:B-1----:R-:W5:Y:S04]  /*1b0c0*/  LDL.LU R5, [R1+0x5c] ;  /* 0x00005c0001057983 */ /* 0x002f680000300800 */
[----:B------:R1:W-:Y:S04]  /*1b0d0*/  STL [R1+0x180c], R6 ;  /* 0x00180c0601007387 */ /* 0x0003e80000100800 */
[----:B-1----:R-:W5:Y:S04]  /*1b0e0*/  LDL.LU R6, [R1+0x64] ;  /* 0x0000640001067983 */ /* 0x002f680000300800 */
[----:B------:R1:W-:Y:S04]  /*1b0f0*/  STL [R1+0x1808], R7 ;  /* 0x0018080701007387 */ /* 0x0003e80000100800 */
[----:B-1----:R-:W5:Y:S04]  /*1b100*/  LDL.LU R7, [R1+0x6c] ;  /* 0x00006c0001077983 */ /* 0x002f680000300800 */
[----:B------:R-:W2:Y:S04]  /*1b110*/  LDL R23, [R1+0x8c] ;  /* 0x00008c0001177983 */ /* 0x000ea80000100800 */
[----:B0-----:R-:W-:Y:S04]  /*1b120*/  STL.64 [R1+0xb0], R8 ;  /* 0x0000b00801007387 */ /* 0x001fe80000100a00 */
[----:B------:R0:W-:Y:S04]  /*1b130*/  STL.64 [R1+0xb8], R10 ;  /* 0x0000b80a01007387 */ /* 0x0001e80000100a00 */
[----:B0-----:R-:W3:Y:S02]  /*1b140*/  LDL.LU.64 R10, [R1+0x1828] ;  /* 0x00182800010a7983 */ /* 0x001ee40000300a00 */
[----:B---3--:R-:W-:-:S02]  /*1b150*/  F2FP.F16.E4M3.UNPACK_B R2, R10.H1 ;  /* 0x0000000aff02723e */ /* 0x008fc400030006ff */
        /* <DEDUP_REMOVED lines=8> */
[----:B----4-:R-:W-:-:S07]  /*1b1e0*/  IMAD.MOV.U32 R22, RZ, RZ, R27 ;  /* 0x000000ffff167224 */ /* 0x010fce00078e001b */
        /* <DEDUP_REMOVED lines=9> */
[----:B-----5:R-:W-:Y:S02]  /*1b280*/  IMAD.MOV.U32 R25, RZ, RZ, R5 ;  /* 0x000000ffff197224 */ /* 0x020fe400078e0005 */
        /* <DEDUP_REMOVED lines=28> */
[----:B-----5:R-:W-:-:S15]  /*1b450*/  HMMA.16816.F32 R16, R24, R28, R16 ;  /* 0x0000001c1810723c */ /* 0x020fde0000001810 */
[----:B------:R-:W-:-:S08]  /*1b460*/  NOP ;  /* 0x0000000000007918 */ /* 0x000fd00000000000 */
[----:B------:R0:W-:Y:S01]  /*1b470*/  STL [R1], R16 ;  /* 0x0000001001007387 */ /* 0x0001e20000100800 */
[----:B------:R-:W-:-:S03]  /*1b480*/  IMAD.MOV.U32 R29, RZ, RZ, R17 ;  /* 0x000000ffff1d7224 */ /* 0x000fc600078e0011 */
[----:B------:R-:W5:Y:S01]  /*1b490*/  LDL R17, [R1+0xf0] ;  /* 0x0000f00001117983 */ /* 0x000f620000100800 */
[----:B---3--:R-:W-:Y:S02]  /*1b4a0*/  F2FP.F16.E4M3.UNPACK_B R2, R2 ;  /* 0x00000002ff02723e */ /* 0x008fe400020006ff */
[----:B----4-:R-:W-:-:S07]  /*1b4b0*/  F2FP.F16.E4M3.UNPACK_B R3, R3 ;  /* 0x00000003ff03723e */ /* 0x010fce00020006ff */
[----:B--2---:R-:W-:Y:S01]  /*1b4c0*/  HMMA.16816.F32 R12, R20, R2, R12 ;  /* 0x00000002140c723c */ /* 0x004fe2000000180c */
[----:B------:R-:W-:Y:S02]  /*1b4d0*/  IMAD.MOV.U32 R28, RZ, RZ, R18 ;  /* 0x000000ffff1c7224 */ /* 0x000fe400078e0012 */
[----:B0-----:R-:W-:Y:S01]  /*1b4e0*/  IMAD.MOV.U32 R16, RZ, RZ, R19 ;  /* 0x000000ffff107224 */ /* 0x001fe200078e0013 */
[----:B------:R-:W2:Y:S04]  /*1b4f0*/  LDL.LU R18, [R1+0x90] ;  /* 0x0000900001127983 */ /* 0x000ea80000300800 */
[----:B------:R-:W3:Y:S04]  /*1b500*/  LDL.LU R19, [R1+0x94] ;  /* 0x0000940001137983 */ /* 0x000ee80000300800 */
[----:B------:R-:W4:Y:S04]  /*1b510*/  LDL.LU R24, [R1+0x14] ;  /* 0x0000140001187983 */ /* 0x000f280000300800 */
[----:B------:R-:W4:Y:S04]  /*1b520*/  LDL.LU R25, [R1+0x1c] ;  /* 0x00001c0001197983 */ /* 0x000f280000300800 */
[----:B------:R-:W4:Y:S04]  /*1b530*/  LDL.LU R26, [R1+0x34] ;  /* 0x00003400011a7983 */ /* 0x000f280000300800 */
[----:B------:R-:W4:Y:S04]  /*1b540*/  LDL.LU R27, [R1+0x3c] ;  /* 0x00003c00011b7983 */ /* 0x000f280000300800 */
[----:B------:R-:W-:Y:S04]  /*1b550*/  STL.64 [R1+0x1800], R14 ;  /* 0x0018000e01007387 */ /* 0x000fe80000100a00 */
[----:B------:R0:W-:Y:S04]  /*1b560*/  STL.64 [R1+0x17f8], R12 ;  /* 0x0017f80c01007387 */ /* 0x0001e80000100a00 */
[----:B0-----:R-:W4:Y:S04]  /*1b570*/  LDL.LU R12, [R1] ;  /* 0x00000000010c7983 */ /* 0x001f280000300800 */
[----:B-----5:R-:W0:Y:S04]  /*1b580*/  LDSM.16.MT88.4 R20, [R17+UR7+0x12800] ;  /* 0x012800071114783b */ /* 0x020e280008004200 */
[----:B0-----:R-:W-:Y:S04]  /*1b590*/  STL.64 [R1+0x70], R20 ;  /* 0x0000701401007387 */ /* 0x001fe80000100a00 */
[----:B------:R-:W-:Y:S04]  /*1b5a0*/  STL.64 [R1+0x78], R22 ;  /* 0x0000781601007387 */ /* 0x000fe80000100a00 */
[----:B------:R-:W0:Y:S04]  /*1b5b0*/  LDSM.16.MT88.4 R20, [R17+UR7+0x12c00] ;  /* 0x012c00071114783b */ /* 0x000e280008004200 */
[----:B0-----:R0:W-:Y:S04]  /*1b5c0*/  STL.64 [R1+0x80], R20 ;  /* 0x0000801401007387 */ /* 0x0011e80000100a00 */
[----:B------:R1:W-:Y:S04]  /*1b5d0*/  STL.64 [R1+0x88], R22 ;  /* 0x0000881601007387 */ /* 0x0003e80000100a00 */
[----:B0-----:R-:W5:Y:S04]  /*1b5e0*/  LDL.LU R20, [R1+0x40] ;  /* 0x0000400001147983 */ /* 0x001f680000300800 */
[----:B------:R-:W5:Y:S04]  /*1b5f0*/  LDL.LU R21, [R1+0x48] ;  /* 0x0000480001157983 */ /* 0x000f680000300800 */
[----:B-1----:R-:W5:Y:S04]  /*1b600*/  LDL.LU R22, [R1+0x20] ;  /* 0x0000200001167983 */ /* 0x002f680000300800 */
[----:B------:R-:W5:Y:S01]  /*1b610*/  LDL.LU R23, [R1+0x28] ;  /* 0x0000280001177983 */ /* 0x000f620000300800 */
[----:B------:R-:W-:Y:S01]  /*1b620*/  IMAD.MOV.U32 R13, RZ, RZ, R29 ;  /* 0x000000ffff0d7224 */ /* 0x000fe200078e001d */
[----:B---3--:R-:W-:Y:S01]  /*1b630*/  F2FP.F16.E4M3.UNPACK_B R29, R19.H1 ;  /* 0x00000013ff1d723e */ /* 0x008fe200030006ff */
[----:B------:R-:W-:Y:S01]  /*1b640*/  IMAD.MOV.U32 R14, RZ, RZ, R28 ;  /* 0x000000ffff0e7224 */ /* 0x000fe200078e001c */
[----:B--2---:R-:W-:Y:S01]  /*1b650*/  F2FP.F16.E4M3.UNPACK_B R28, R18.H1 ;  /* 0x00000012ff1c723e */ /* 0x004fe200030006ff */
[----:B------:R-:W-:-:S02]  /*1b660*/  IMAD.MOV.U32 R15, RZ, RZ, R16 ;  /* 0x000000ffff0f7224 */ /* 0x000fc400078e0010 */
[----:B----4-:R-:W-:Y:S02]  /*1b670*/  IMAD.MOV.U32 R16, RZ, RZ, R24 ;  /* 0x000000ffff107224 */ /* 0x010fe400078e0018 */
[----:B------:R-:W-:Y:S02]  /*1b680*/  IMAD.MOV.U32 R17, RZ, RZ, R25 ;  /* 0x000000ffff117224 */ /* 0x000fe400078e0019 */
[----:B------:R-:W-:Y:S02]  /*1b690*/  IMAD.MOV.U32 R18, RZ, RZ, R26 ;  /* 0x000000ffff127224 */ /* 0x000fe400078e001a */
[----:B------:R-:W-:-:S07]  /*1b6a0*/  IMAD.MOV.U32 R19, RZ, RZ, R27 ;  /* 0x000000ffff137224 */ /* 0x000fce00078e001b */
[----:B------:R-:W-:Y:S01]  /*1b6b0*/  HMMA.16816.F32 R8, R16, R28, R8 ;  /* 0x0000001c1008723c */ /* 0x000fe20000001808 */
[----:B------:R-:W0:Y:S05]  /*1b6c0*/  LDSM.16.MT88.4 R16, [R0+UR7+0x12800] ;  /* 0x012800070010783b */ /* 0x000e2a0008004200 */
[----:B-----5:R-:W-:Y:S01]  /*1b6d0*/  HMMA.16816.F32 R4, R20, R2, R4 ;  /* 0x000000021404723c */ /* 0x020fe20000001804 */
[----:B------:R-:W2:Y:S04]  /*1b6e0*/  LDL.LU R2, [R1+0xb0] ;  /* 0x0000b00001027983 */ /* 0x000ea80000300800 */
[----:B------:R-:W3:Y:S04]  /*1b6f0*/  LDL.LU R3, [R1+0xb4] ;  /* 0x0000b40001037983 */ /* 0x000ee80000300800 */
[----:B------:R-:W4:Y:S04]  /*1b700*/  LDL.LU R20, [R1+0x44] ;  /* 0x0000440001147983 */ /* 0x000f280000300800 */
[----:B------:R-:W5:Y:S04]  /*1b710*/  LDL.LU R21, [R1+0x4c] ;  /* 0x00004c0001157983 */ /* 0x000f680000300800 */
[----:B------:R-:W2:Y:S04]  /*1b720*/  LDL.LU R22, [R1+0x24] ;  /* 0x0000240001167983 */ /* 0x000ea80000300800 */
[----:B------:R-:W3:Y:S04]  /*1b730*/  LDL.LU R23, [R1+0x2c] ;  /* 0x00002c0001177983 */ /* 0x000ee80000300800 */
[----:B0-----:R-:W-:Y:S04]  /*1b740*/  STL.64 [R1+0x50], R16 ;  /* 0x0000501001007387 */ /* 0x001fe80000100a00 */
[----:B------:R-:W-:Y:S04]  /*1b750*/  STL.64 [R1+0x58], R18 ;  /* 0x0000581201007387 */ /* 0x000fe80000100a00 */
[----:B------:R-:W0:Y:S04]  /*1b760*/  LDSM.16.MT88.4 R16, [R0+UR7+0x12c00] ;  /* 0x012c00070010783b */ /* 0x000e280008004200 */
[----:B0-----:R4:W-:Y:S04]  /*1b770*/  STL.64 [R1+0x60], R16 ;  /* 0x0000601001007387 */ /* 0x0019e80000100a00 */
[----:B------:R2:W-:Y:S01]  /*1b780*/  STL.64 [R1+0x68], R18 ;  /* 0x0000681201007387 */ /* 0x0005e20000100a00 */
[----:B----4-:R-:W-:-:S02]  /*1b790*/  IMAD.MOV.U32 R16, RZ, RZ, R20 ;  /* 0x000000ffff107224 */ /* 0x010fc400078e0014 */
[----:B-----5:R-:W-:Y:S02]  /*1b7a0*/  IMAD.MOV.U32 R17, RZ, RZ, R21 ;  /* 0x000000ffff117224 */ /* 0x020fe400078e0015 */
[----:B--2---:R-:W-:Y:S02]  /*1b7b0*/  IMAD.MOV.U32 R18, RZ, RZ, R22 ;  /* 0x000000ffff127224 */ /* 0x004fe400078e0016 */
[----:B---3--:R-:W-:-:S07]  /*1b7c0*/  IMAD.MOV.U32 R19, RZ, RZ, R23 ;  /* 0x000000ffff137224 */ /* 0x008fce00078e0017 */
[----:B------:R-:W-:Y:S01]  /*1b7d0*/  HMMA.16816.F32 R16, R16, R28, R12 ;  /* 0x0000001c1010723c */ /* 0x000fe2000000180c */
[----:B------:R-:W2:Y:S04]  /*1b7e0*/  LDL.LU.64 R14, [R1+0x1800] ;  /* 0x00180000010e7983 */ /* 0x000ea80000300a00 */
[----:B------:R-:W2:Y:S01]  /*1b7f0*/  LDL.LU.64 R12, [R1+0x17f8] ;  /* 0x0017f800010c7983 */ /* 0x000ea20000300a00 */
[----:B------:R-:W-:Y:S02]  /*1b800*/  F2FP.F16.E4M3.UNPACK_B R2, R2.H1 ;  /* 0x00000002ff02723e */ /* 0x000fe400030006ff */
[----:B------:R-:W-:Y:S01]  /*1b810*/  F2FP.F16.E4M3.UNPACK_B R3, R3.H1 ;  /* 0x00000003ff03723e */ /* 0x000fe200030006ff */
[----:B------:R-:W3:Y:S04]  /*1b820*/  LDL R28, [R1+0x98] ;  /* 0x00009800011c7983 */ /* 0x000ee80000100800 */
[----:B------:R-:W4:Y:S02]  /*1b830*/  LDL R29, [R1+0x9c] ;  /* 0x00009c00011d7983 */ /* 0x000f240000100800 */
[-C--:B--2---:R-:W-:Y:S02]  /*1b840*/  HMMA.16816.F32 R24, R24, R2.reuse, R12 ;  /* 0x000000021818723c */ /* 0x084fe4000000180c */
[----:B------:R-:W2:Y:S04]  /*1b850*/  LDL R12, [R1+0x70] ;  /* 0x00007000010c7983 */ /* 0x000ea80000100800 */
[----:B------:R-:W2:Y:S04]  /*1b860*/  LDL R13, [R1+0x78] ;  /* 0x00007800010d7983 */ /* 0x000ea80000100800 */
[----:B------:R-:W2:Y:S04]  /*1b870*/  LDL R14, [R1+0x80] ;  /* 0x00008000010e7983 */ /* 0x000ea80000100800 */
[----:B------:R-:W2:Y:S01]  /*1b880*/  LDL R15, [R1+0x88] ;  /* 0x00008800010f7983 */ /* 0x000ea20000100800 */
[----:B---3--:R-:W-:Y:S01]  /*1b890*/  F2FP.F16.E4M3.UNPACK_B R28, R28 ;  /* 0x0000001cff1c723e */ /* 0x008fe200020006ff */
[----:B------:R-:W-:Y:S01]  /*1b8a0*/  HMMA.16816.F32 R4, R20, R2, R4 ;  /* 0x000000021404723c */ /* 0x000fe20000001804 */
[----:B----4-:R-:W-:Y:S01]  /*1b8b0*/  F2FP.F16.E4M3.UNPACK_B R29, R29 ;  /* 0x0000001dff1d723e */ /* 0x010fe200020006ff */
[----:B------:R-:W3:Y:S04]  /*1b8c0*/  LDL.LU R22, [R1+0x70] ;  /* 0x0000700001167983 */ /* 0x000ee80000300800 */
[----:B------:R-:W4:-:S15]  /*1b8d0*/  LDL.LU R23, [R1+0x78] ;  /* 0x0000780001177983 */ /* 0x000f1e0000300800 */
[----:B------:R-:W-:-:S02]  /*1b8e0*/  NOP ;  /* 0x0000000000007918 */ /* 0x000fc40000000000 */
[----:B------:R0:W-:Y:S04]  /*1b8f0*/  STL.64 [R1+0x17e0], R6 ;  /* 0x0017e00601007387 */ /* 0x0001e80000100a00 */
[----:B0-----:R-:W5:Y:S04]  /*1b900*/  LDL.LU R6, [R1+0x68] ;  /* 0x0000680001067983 */ /* 0x001f680000300800 */
[----:B------:R-:W5:Y:S04]  /*1b910*/  LDL R7, [R1+0xf0] ;  /* 0x0000f00001077983 */ /* 0x000f680000100800 */
[----:B------:R0:W-:Y:S04]  /*1b920*/  STL.64 [R1+0x17d8], R4 ;  /* 0x0017d80401007387 */ /* 0x0001e80000100a00 */
[----:B0-----:R-:W5:Y:S04]  /*1b930*/  LDL.LU R4, [R1+0x58] ;  /* 0x0000580001047983 */ /* 0x001f680000300800 */
[----:B------:R-:W5:Y:S01]  /*1b940*/  LDL.LU R5, [R1+0x60] ;  /* 0x0000600001057983 */ /* 0x000f620000300800 */
[----:B--2---:R-:W-:-:S15]  /*1b950*/  HMMA.16816.F32 R8, R12, R28, R8 ;  /* 0x0000001c0c08723c */ /* 0x004fde0000001808 */
[----:B------:R-:W-:-:S08]  /*1b960*/  NOP ;  /* 0x0000000000007918 */ /* 0x000fd00000000000 */
        /* <DEDUP_REMOVED lines=14> */
[----:B----4-:R-:W-:-:S02]  /*1ba50*/  IMAD.MOV.U32 R13, RZ, RZ, R23 ;  /* 0x000000ffff0d7224 */ /* 0x010fc400078e0017 */
[----:B-----5:R-:W-:Y:S02]  /*1ba60*/  IMAD.MOV.U32 R21, RZ, RZ, R4 ;  /* 0x000000ffff157224 */ /* 0x020fe400078e0004 */
[----:B------:R-:W-:Y:S02]  /*1ba70*/  IMAD.MOV.U32 R22, RZ, RZ, R5 ;  /* 0x000000ffff167224 */ /* 0x000fe400078e0005 */
        /* <DEDUP_REMOVED lines=359> */
[----:B------:R-:W5:Y:S04]  /*1d0f0*/  LDL.LU R7, [R1+0xcc] ;  /* 0x0000cc0001077983 */ /* 0x000f680000300800 */
[----:B------:R0:W-:Y:S04]  /*1d100*/  STL.64 [R1+0x1710], R4 ;  /* 0x0017100401007387 */ /* 0x0001e80000100a00 */
[----:B0-----:R-:W5:Y:S04]  /*1d110*/  LDL.LU R4, [R1+0xdc] ;  /* 0x0000dc0001047983 */ /* 0x001f680000300800 */
[----:B------:R-:W5:Y:S01]  /*1d120*/  LDL R5, [R1+0xf4] ;  /* 0x0000f40001057983 */ /* 0x000f620000100800 */
[----:B---3--:R-:W-:-:S02]  /*1d130*/  IMAD.MOV.U32 R20, RZ, RZ, R22 ;  /* 0x000000ffff147224 */ /* 0x008fc400078e0016 */
[----:B----4-:R-:W-:Y:S01]  /*1d140*/  IMAD.MOV.U32 R21, RZ, RZ, R23 ;  /* 0x000000ffff157224 */ /* 0x010fe200078e0017 */
[----:B--2---:R-:W-:Y:S01]  /*1d150*/  F2FP.F16.E4M3.UNPACK_B R2, R6 ;  /* 0x00000006ff02723e */ /* 0x004fe200020006ff */
[----:B-----5:R0:W-:Y:S04]  /*1d160*/  STL.64 [R1+0x1720], R6 ;  /* 0x0017200601007387 */ /* 0x0201e80000100a00 */
[----:B0-----:R-:W2:Y:S01]  /*1d170*/  LDL.LU R6, [R1+0x50] ;  /* 0x0000500001067983 */ /* 0x001ea20000300800 */
[----:B------:R-:W-:-:S03]  /*1d180*/  F2FP.F16.E4M3.UNPACK_B R3, R7 ;  /* 0x00000007ff03723e */ /* 0x000fc600020006ff */
[----:B------:R-:W3:Y:S04]  /*1d190*/  LDL.LU R7, [R1+0xd8] ;  /* 0x0000d80001077983 */ /* 0x000ee80000300800 */
[----:B------:R-:W4:Y:S04]  /*1d1a0*/  LDL.LU R22, [R1+0x80] ;  /* 0x0000800001167983 */ /* 0x000f280000300800 */
[----:B------:R-:W4:Y:S01]  /*1d1b0*/  LDL.LU R23, [R1+0x88] ;  /* 0x0000880001177983 */ /* 0x000f220000300800 */
[----:B------:R-:W-:Y:S02]  /*1d1c0*/  IMAD.MOV.U32 R13, RZ, RZ, R8 ;  /* 0x000000ffff0d7224 */ /* 0x000fe400078e0008 */
[----:B------:R-:W-:-:S02]  /*1d1d0*/  IMAD.MOV.U32 R14, RZ, RZ, R9 ;  /* 0x000000ffff0e7224 */ /* 0x000fc400078e0009 */
[----:B------:R-:W-:Y:S02]  /*1d1e0*/  IMAD.MOV.U32 R15, RZ, RZ, R10 ;  /* 0x000000ffff0f7224 */ /* 0x000fe400078e000a */
[----:B--2---:R-:W-:-:S07]  /*1d1f0*/  IMAD.MOV.U32 R12, RZ, RZ, R6 ;  /* 0x000000ffff0c7224 */ /* 0x004fce00078e0006 */
[----:B------:R-:W-:-:S15]  /*1d200*/  HMMA.16816.F32 R12, R12, R28, R16 ;  /* 0x0000001c0c0c723c */ /* 0x000fde0000001810 */
[----:B------:R-:W-:-:S08]  /*1d210*/  NOP ;  /* 0x0000000000007918 */ /* 0x000fd00000000000 */
[----:B------:R-:W-:Y:S04]  /*1d220*/  STL.64 [R1+0x1740], R14 ;  /* 0x0017400e01007387 */ /* 0x000fe80000100a00 */
[----:B------:R-:W-:Y:S04]  /*1d230*/  STL.64 [R1+0x1738], R12 ;  /* 0x0017380c01007387 */ /* 0x000fe80000100a00 */
[----:B------:R-:W0:Y:S01]  /*1d240*/  LDSM.16.M88.4 R12, [R5+UR7+0x100] ;  /* 0x00010007050c783b */ /* 0x000e220008000200 */
[----:B----4-:R-:W-:Y:S03]  /*1d250*/  HMMA.16816.F32 R16, R20, R2, R24 ;  /* 0x000000021410723c */ /* 0x010fe60000001818 */
[----:B------:R-:W2:Y:S04]  /*1d260*/  LDL.LU R25, [R1+0x74] ;  /* 0x0000740001197983 */ /* 0x000ea80000300800 */
[----:B------:R-:W4:Y:S04]  /*1d270*/  LDL.LU R26, [R1+0x7c] ;  /* 0x00007c00011a7983 */ /* 0x000f280000300800 */
[----:B------:R-:W5:Y:S01]  /*1d280*/  LDL.LU R27, [R1+0x84] ;  /* 0x00008400011b7983 */ /* 0x000f620000300800 */
[----:B------:R-:W-:-:S02]  /*1d290*/  IMAD.MOV.U32 R21, RZ, RZ, R8 ;  /* 0x000000ffff157224 */ /* 0x000fc400078e0008 */
[----:B------:R-:W-:Y:S02]  /*1d2a0*/  IMAD.MOV.U32 R22, RZ, RZ, R9 ;  /* 0x000000ffff167224 */ /* 0x000fe400078e0009 */
[----:B------:R-:W-:Y:S01]  /*1d2b0*/  IMAD.MOV.U32 R23, RZ, RZ, R10 ;  /* 0x000000ffff177224 */ /* 0x000fe200078e000a */
[----:B0-----:R-:W-:Y:S04]  /*1d2c0*/  STL.64 [R1+0xb0], R12 ;  /* 0x0000b00c01007387 */ /* 0x001fe80000100a00 */
[----:B------:R-:W-:Y:S04]  /*1d2d0*/  STL.64 [R1+0xb8], R14 ;  /* 0x0000b80e01007387 */ /* 0x000fe80000100a00 */
[----:B------:R-:W0:Y:S04]  /*1d2e0*/  LDSM.16.MT88.4 R12, [R11+UR7+0x15000] ;  /* 0x015000070b0c783b */ /* 0x000e280008004200 */
[----:B------:R-:W1:Y:S04]  /*1d2f0*/  LDSM.16.MT88.4 R8, [R11+UR7+0x15400] ;  /* 0x015400070b08783b */ /* 0x000e680008004200 */
[----:B0-----:R-:W-:Y:S04]  /*1d300*/  STL.64 [R1], R12 ;  /* 0x0000000c01007387 */ /* 0x001fe80000100a00 */
[----:B------:R0:W-:Y:S04]  /*1d310*/  STL.64 [R1+0x8], R14 ;  /* 0x0000080e01007387 */ /* 0x0001e80000100a00 */
[----:B0-----:R-:W5:Y:S04]  /*1d320*/  LDL.LU.64 R14, [R1+0x1740] ;  /* 0x00174000010e7983 */ /* 0x001f680000300a00 */
[----:B------:R-:W5:Y:S04]  /*1d330*/  LDL.LU.64 R12, [R1+0x1738] ;  /* 0x00173800010c7983 */ /* 0x000f680000300a00 */
[----:B-1----:R-:W-:Y:S04]  /*1d340*/  STL.64 [R1+0x20], R8 ;  /* 0x0000200801007387 */ /* 0x002fe80000100a00 */
[----:B------:R0:W-:Y:S04]  /*1d350*/  STL.64 [R1+0x28], R10 ;  /* 0x0000280a01007387 */ /* 0x0001e80000100a00 */
[----:B0-----:R-:W2:Y:S04]  /*1d360*/  LDL.LU.64 R10, [R1+0x1730] ;  /* 0x00173000010a7983 */ /* 0x001ea80000300a00 */
[----:B------:R-:W2:Y:S01]  /*1d370*/  LDL.LU.64 R8, [R1+0x1728] ;  /* 0x0017280001087983 */ /* 0x000ea20000300a00 */
[----:B------:R-:W-:Y:S01]  /*1d380*/  IMAD.MOV.U32 R20, RZ, RZ, R6 ;  /* 0x000000ffff147224 */ /* 0x000fe200078e0006 */
[----:B---3--:R-:W-:-:S02]  /*1d390*/  F2FP.F16.E4M3.UNPACK_B R28, R7.H1 ;  /* 0x00000007ff1c723e */ /* 0x008fc400030006ff */
[----:B------:R-:W-:Y:S02]  /*1d3a0*/  F2FP.F16.E4M3.UNPACK_B R29, R4.H1 ;  /* 0x00000004ff1d723e */ /* 0x000fe400030006ff */
[----:B------:R-:W0:Y:S02]  /*1d3b0*/  LDSM.16.M88.4 R4, [R5+UR7+0x8100] ;  /* 0x008100070504783b */ /* 0x000e240008000200 */
[----:B--2---:R-:W-:-:S15]  /*1d3c0*/  HMMA.16816.F32 R8, R20, R2, R8 ;  /* 0x000000021408723c */ /* 0x004fde0000001808 */
        /* <DEDUP_REMOVED lines=43> */
[----:B------:R-:W2:Y:S04]  /*1d680*/  LDL R20, [R1] ;  /* 0x0000000001147983 */ /* 0x000ea80000100800 */
        /* <DEDUP_REMOVED lines=9> */
[----:B------:R-:W2:Y:S04]  /*1d720*/  LDL.LU R20, [R1] ;  /* 0x0000000001147983 */ /* 0x000ea80000300800 */
        /* <DEDUP_REMOVED lines=9> */
[----:B------:R-:W3:Y:S04]  /*1d7c0*/  LDL R13, [R1+0xf0] ;  /* 0x0000f000010d7983 */ /* 0x000ee80000100800 */
[----:B------:R-:W5:Y:S04]  /*1d7d0*/  LDL.LU R14, [R1+0xb0] ;  /* 0x0000b000010e7983 */ /* 0x000f680000300800 */
[----:B------:R-:W5:Y:S01]  /*1d7e0*/  LDL.LU R15, [R1+0xb4] ;  /* 0x0000b400010f7983 */ /* 0x000f620000300800 */
[----:B----4-:R-:W-:-:S07]  /*1d7f0*/  F2FP.F16.E4M3.UNPACK_B R3, R3 ;  /* 0x00000003ff03723e */ /* 0x010fce00020006ff */
[----:B--2---:R-:W-:Y:S05]  /*1d800*/  HMMA.16816.F32 R16, R20, R2, R16 ;  /* 0x000000021410723c */ /* 0x004fea0000001810 */
[----:B------:R0:W-:Y:S04]  /*1d810*/  STL [R1+0x16f8], R26 ;  /* 0x0016f81a01007387 */ /* 0x0001e80000100800 */
[----:B0-----:R-:W2:Y:S04]  /*1d820*/  LDL.LU R26, [R1+0x4] ;  /* 0x00000400011a7983 */ /* 0x001ea80000300800 */
[----:B------:R0:W-:Y:S04]  /*1d830*/  STL [R1+0x16f4], R27 ;  /* 0x0016f41b01007387 */ /* 0x0001e80000100800 */
[----:B0-----:R-:W4:Y:S06]  /*1d840*/  LDL.LU R27, [R1+0xc] ;  /* 0x00000c00011b7983 */ /* 0x001f2c0000300800 */
[----:B------:R0:W-:Y:S04]  /*1d850*/  STL [R1+0x16f0], R19 ;  /* 0x0016f01301007387 */ /* 0x0001e80000100800 */
[----:B0-----:R-:W4:Y:S04]  /*1d860*/  LDL.LU R19, [R1+0x24] ;  /* 0x0000240001137983 */ /* 0x001f280000300800 */
[----:B---3--:R-:W0:Y:S04]  /*1d870*/  LDSM.16.MT88.4 R20, [R13+UR7+0x15800] ;  /* 0x015800070d14783b */ /* 0x008e280008004200 */
[----:B0-----:R-:W-:Y:S04]  /*1d880*/  STL.64 [R1+0x80], R20 ;  /* 0x0000801401007387 */ /* 0x001fe80000100a00 */
[----:B------:R-:W-:Y:S04]  /*1d890*/  STL.64 [R1+0x88], R22 ;  /* 0x0000881601007387 */ /* 0x000fe80000100a00 */
[----:B------:R-:W0:Y:S01]  /*1d8a0*/  LDSM.16.MT88.4 R20, [R13+UR7+0x15c00] ;  /* 0x015c00070d14783b */ /* 0x000e220008004200 */
[----:B-----5:R-:W-:-:S03]  /*1d8b0*/  F2FP.F16.E4M3.UNPACK_B R29, R15.H1 ;  /* 0x0000000fff1d723e */ /* 0x020fc600030006ff */
[----:B0-----:R0:W-:Y:S04]  /*1d8c0*/  STL.64 [R1+0x90], R20 ;  /* 0x0000901401007387 */ /* 0x0011e80000100a00 */
[----:B------:R1:W-:Y:S04]  /*1d8d0*/  STL.64 [R1+0x98], R22 ;  /* 0x0000981601007387 */ /* 0x0003e80000100a00 */
[----:B0-----:R-:W3:Y:S04]  /*1d8e0*/  LDL.LU R20, [R1+0x30] ;  /* 0x0000300001147983 */ /* 0x001ee80000300800 */
[----:B------:R-:W3:Y:S04]  /*1d8f0*/  LDL.LU R21, [R1+0x38] ;  /* 0x0000380001157983 */ /* 0x000ee80000300800 */
[----:B-1----:R-:W3:Y:S04]  /*1d900*/  LDL.LU R22, [R1+0x10] ;  /* 0x0000100001167983 */ /* 0x002ee80000300800 */
[----:B------:R-:W3:Y:S04]  /*1d910*/  LDL.LU R23, [R1+0x18] ;  /* 0x0000180001177983 */ /* 0x000ee80000300800 */
[----:B------:R-:W5:Y:S01]  /*1d920*/  LDL R15, [R1+0x2c] ;  /* 0x00002c00010f7983 */ /* 0x000f620000100800 */
[----:B------:R-:W-:Y:S01]  /*1d930*/  F2FP.F16.E4M3.UNPACK_B R28, R14.H1 ;  /* 0x0000000eff1c723e */ /* 0x000fe200030006ff */
[----:B--2---:R-:W-:-:S02]  /*1d940*/  IMAD.MOV.U32 R12, RZ, RZ, R26 ;  /* 0x000000ffff0c7224 */ /* 0x004fc400078e001a */
[----:B----4-:R-:W-:Y:S02]  /*1d950*/  IMAD.MOV.U32 R13, RZ, RZ, R27 ;  /* 0x000000ffff0d7224 */ /* 0x010fe400078e001b */
[----:B------:R-:W-:Y:S01]  /*1d960*/  IMAD.MOV.U32 R14, RZ, RZ, R19 ;  /* 0x000000ffff0e7224 */ /* 0x000fe200078e0013 */
[----:B---3--:R-:W-:Y:S01]  /*1d970*/  HMMA.16816.F32 R8, R20, R2, R8 ;  /* 0x000000021408723c */ /* 0x008fe20000001808 */
[----:B------:R-:W0:Y:S04]  /*1d980*/  LDSM.16.MT88.4 R20, [R0+UR7+0x15800] ;  /* 0x015800070014783b */ /* 0x000e280008004200 */
[----:B------:R-:W2:Y:S01]  /*1d990*/  LDL.LU R2, [R1+0xa0] ;  /* 0x0000a00001027983 */ /* 0x000ea20000300800 */
[----:B-----5:R-:W-:Y:S03]  /*1d9a0*/  HMMA.16816.F32 R4, R12, R28, R4 ;  /* 0x0000001c0c04723c */ /* 0x020fe60000001804 */
[----:B------:R-:W1:Y:S04]  /*1d9b0*/  LDSM.16.MT88.4 R12, [R0+UR7+0x15c00] ;  /* 0x015c0007000c783b */ /* 0x000e680008004200 */
[----:B------:R-:W3:Y:S10]  /*1d9c0*/  LDL.LU R3, [R1+0xa4] ;  /* 0x0000a40001037983 */ /* 0x000ef40000300800 */
[----:B------:R4:W-:Y:S04]  /*1d9d0*/  STL [R1+0x16ec], R8 ;  /* 0x0016ec0801007387 */ /* 0x0009e80000100800 */
[----:B----4-:R-:W4:Y:S04]  /*1d9e0*/  LDL.LU R8, [R1+0x34] ;  /* 0x0000340001087983 */ /* 0x010f280000300800 */
[----:B------:R5:W-:Y:S04]  /*1d9f0*/  STL [R1+0x16e8], R9 ;  /* 0x0016e80901007387 */ /* 0x000be80000100800 */
[----:B-----5:R-:W5:Y:S04]  /*1da00*/  LDL.LU R9, [R1+0x3c] ;  /* 0x00003c0001097983 */ /* 0x020f680000300800 */
[----:B------:R0:W-:Y:S04]  /*1da10*/  STL [R1+0x16e4], R10 ;  /* 0x0016e40a01007387 */ /* 0x0001e80000100800 */
[----:B0-----:R-:W2:Y:S04]  /*1da20*/  LDL.LU R10, [R1+0x14] ;  /* 0x00001400010a7983 */ /* 0x001ea80000300800 */
[----:B------:R0:W-:Y:S04]  /*1da30*/  STL [R1+0x16e0], R11 ;  /* 0x0016e00b01007387 */ /* 0x0001e80000100800 */
[----:B0-----:R-:W3:Y:S04]  /*1da40*/  LDL.LU R11, [R1+0x1c] ;  /* 0x00001c00010b7983 */ /* 0x001ee80000300800 */
[----:B------:R0:W-:Y:S04]  /*1da50*/  STL.64 [R1+0x60], R20 ;  /* 0x0000601401007387 */ /* 0x0001e80000100a00 */
[----:B------:R1:W-:Y:S01]  /*1da60*/  STL.64 [R1+0x68], R22 ;  /* 0x0000681601007387 */ /* 0x0003e20000100a00 */
[----:B0-----:R-:W-:-:S03]  /*1da70*/  IMAD.MOV.U32 R20, RZ, RZ, R26 ;  /* 0x000000ffff147224 */ /* 0x001fc600078e001a */
[----:B------:R-:W3:Y:S01]  /*1da80*/  LDL.LU R26, [R1+0x16f8] ;  /* 0x0016f800011a7983 */ /* 0x000ee20000300800 */
[----:B------:R-:W-:-:S03]  /*1da90*/  IMAD.MOV.U32 R21, RZ, RZ, R27 ;  /* 0x000000ffff157224 */ /* 0x000fc600078e001b */
[----:B-1----:R4:W-:Y:S04]  /*1daa0*/  STL.64 [R1+0x70], R12 ;  /* 0x0000700c01007387 */ /* 0x0029e80000100a00 */
[----:B------:R2:W-:Y:S04]  /*1dab0*/  STL.64 [R1+0x78], R14 ;  /* 0x0000780e01007387 */ /* 0x0005e80000100a00 */
[----:B------:R-:W3:Y:S01]  /*1dac0*/  LDL.LU R27, [R1+0x16f4] ;  /* 0x0016f400011b7983 */ /* 0x000ee20000300800 */
[----:B------:R-:W-:-:S03]  /*1dad0*/  IMAD.MOV.U32 R22, RZ, RZ, R19 ;  /* 0x000000ffff167224 */ /* 0x000fc600078e0013 */
[----:B------:R-:W3:Y:S04]  /*1dae0*/  LDL.LU R19, [R1+0x16f0] ;  /* 0x0016f00001137983 */ /* 0x000ee80000300800 */
[----:B------:R-:W3:Y:S01]  /*1daf0*/  LDL.LU R23, [R1+0x2c] ;  /* 0x00002c0001177983 */ /* 0x000ee20000300800 */
[----:B----4-:R-:W-:Y:S02]  /*1db00*/  IMAD.MOV.U32 R12, RZ, RZ, R8 ;  /* 0x000000ffff0c7224 */ /* 0x010fe400078e0008 */
[----:B-----5:R-:W-:Y:S02]  /*1db10*/  IMAD.MOV.U32 R13, RZ, RZ, R9 ;  /* 0x000000ffff0d7224 */ /* 0x020fe400078e0009 */
[----:B--2---:R-:W-:Y:S02]  /*1db20*/  IMAD.MOV.U32 R14, RZ, RZ, R10 ;  /* 0x000000ffff0e7224 */ /* 0x004fe400078e000a */
[----:B---3--:R-:W-:-:S07]  /*1db30*/  IMAD.MOV.U32 R15, RZ, RZ, R11 ;  /* 0x000000ffff0f7224 */ /* 0x008fce00078e000b */
[----:B------:R-:W-:Y:S01]  /*1db40*/  HMMA.16816.F32 R12, R12, R28, R24 ;  /* 0x0000001c0c0c723c */ /* 0x000fe20000001818 */
[----:B------:R-:W2:Y:S04]  /*1db50*/  LDL R26, [R1+0xb8] ;  /* 0x0000b800011a7983 */ /* 0x000ea80000100800 */
[----:B------:R-:W3:Y:S01]  /*1db60*/  LDL R27, [R1+0xbc] ;  /* 0x0000bc00011b7983 */ /* 0x000ee20000100800 */
[----:B------:R-:W-:Y:S02]  /*1db70*/  F2FP.F16.E4M3.UNPACK_B R2, R2.H1 ;  /* 0x00000002ff02723e */ /* 0x000fe400030006ff */
[----:B------:R-:W-:-:S07]  /*1db80*/  F2FP.F16.E4M3.UNPACK_B R3, R3.H1 ;  /* 0x00000003ff03723e */ /* 0x000fce00030006ff */
[----:B------:R-:W-:Y:S07]  /*1db90*/  HMMA.16816.F32 R16, R20, R2, R16 ;  /* 0x000000021410723c */ /* 0x000fee0000001810 */
[----:B------:R-:W-:Y:S02]  /*1dba0*/  IMAD.MOV.U32 R20, RZ, RZ, R8 ;  /* 0x000000ffff147224 */ /* 0x000fe400078e0008 */
[----:B------:R-:W4:Y:S01]  /*1dbb0*/  LDL.LU R8, [R1+0x16ec] ;  /* 0x0016ec0001087983 */ /* 0x000f220000300800 */
[----:B------:R-:W-:-:S02]  /*1dbc0*/  IMAD.MOV.U32 R21, RZ, RZ, R9 ;  /* 0x000000ffff157224 */ /* 0x000fc400078e0009 */
[----:B------:R-:W-:Y:S01]  /*1dbd0*/  IMAD.MOV.U32 R22, RZ, RZ, R10 ;  /* 0x000000ffff167224 */ /* 0x000fe200078e000a */
[----:B------:R-:W4:Y:S01]  /*1dbe0*/  LDL.LU R9, [R1+0x16e8] ;  /* 0x0016e80001097983 */ /* 0x000f220000300800 */
[----:B------:R-:W-:-:S03]  /*1dbf0*/  IMAD.MOV.U32 R23, RZ, RZ, R11 ;  /* 0x000000ffff177224 */ /* 0x000fc600078e000b */
[----:B------:R-:W4:Y:S04]  /*1dc00*/  LDL.LU R10, [R1+0x16e4] ;  /* 0x0016e400010a7983 */ /* 0x000f280000300800 */
[----:B------:R-:W4:Y:S04]  /*1dc10*/  LDL.LU R11, [R1+0x16e0] ;  /* 0x0016e000010b7983 */ /* 0x000f280000300800 */
[----:B------:R-:W5:Y:S04]  /*1dc20*/  LDL R24, [R1+0x80] ;  /* 0x0000800001187983 */ /* 0x000f680000100800 */
[----:B------:R-:W5:Y:S01]  /*1dc30*/  LDL R25, [R1+0x88] ;  /* 0x0000880001197983 */ /* 0x000f620000100800 */
[----:B--2---:R-:W-:-:S03]  /*1dc40*/  F2FP.F16.E4M3.UNPACK_B R28, R26 ;  /* 0x0000001aff1c723e */ /* 0x004fc600020006ff */
[----:B------:R-:W5:Y:S01]  /*1dc50*/  LDL R26, [R1+0x90] ;  /* 0x00009000011a7983 */ /* 0x000f620000100800 */
[----:B---3--:R-:W-:-:S03]  /*1dc60*/  F2FP.F16.E4M3.UNPACK_B R29, R27 ;  /* 0x0000001bff1d723e */ /* 0x008fc600020006ff */
[----:B------:R-:W5:Y:S01]  /*1dc70*/  LDL R27, [R1+0x98] ;  /* 0x00009800011b7983 */ /* 0x000f620000100800 */
[----:B----4-:R-:W-:Y:S03]  /*1dc80*/  HMMA.16816.F32 R8, R20, R2, R8 ;  /* 0x000000021408723c */ /* 0x010fe60000001808 */
[----:B------:R-:W2:Y:S04]  /*1dc90*/  LDL.LU R22, [R1+0x80] ;  /* 0x0000800001167983 */ /* 0x000ea80000300800 */
[----:B------:R-:W3:-:S15]  /*1dca0*/  LDL.LU R23, [R1+0x88] ;  /* 0x0000880001177983 */ /* 0x000ede0000300800 */
[----:B------:R-:W-:-:S01]  /*1dcb0*/  NOP ;  /* 0x0000000000007918 */ /* 0x000fc20000000000 */
[----:B------:R0:W-:Y:S04]  /*1dcc0*/  STL.64 [R1+0x16c8], R10 ;  /* 0x0016c80a01007387 */ /* 0x0001e80000100a00 */
[----:B0-----:R-:W4:Y:S04]  /*1dcd0*/  LDL.LU R10, [R1+0x78] ;  /* 0x00007800010a7983 */ /* 0x001f280000300800 */
[----:B------:R-:W4:Y:S04]  /*1dce0*/  LDL R11, [R1+0xf0] ;  /* 0x0000f000010b7983 */ /* 0x000f280000100800 */
[----:B------:R0:W-:Y:S04]  /*1dcf0*/  STL.64 [R1+0x16c0], R8 ;  /* 0x0016c00801007387 */ /* 0x0001e80000100a00 */
[----:B0-----:R-:W4:Y:S04]  /*1dd00*/  LDL.LU R8, [R1+0x68] ;  /* 0x0000680001087983 */ /* 0x001f280000300800 */
[----:B------:R-:W4:Y:S01]  /*1dd10*/  LDL.LU R9, [R1+0x70] ;  /* 0x0000700001097983 */ /* 0x000f220000300800 */
[----:B-----5:R-:W-:-:S15]  /*1dd20*/  HMMA.16816.F32 R4, R24, R28, R4 ;  /* 0x0000001c1804723c */ /* 0x020fde0000001804 */
[----:B------:R-:W-:-:S08]  /*1dd30*/  NOP ;  /* 0x0000000000007918 */ /* 0x000fd00000000000 */
[----:B------:R0:W-:Y:S04]  /*1dd40*/  STL.64 [R1+0x16b0], R6 ;  /* 0x0016b00601007387 */ /* 0x0001e80000100a00 */
[----:B0-----:R-:W5:Y:S04]  /*1dd50*/  LDL.LU R6, [R1+0xa8] ;  /* 0x0000a80001067983 */ /* 0x001f680000300800 */
[----:B------:R-:W4:Y:S04]  /*1dd60*/  LDL.LU R7, [R1+0xac] ;  /* 0x0000ac0001077983 */ /* 0x000f280000300800 */
[----:B------:R0:W-:Y:S04]  /*1dd70*/  STL.64 [R1+0x16a8], R4 ;  /* 0x0016a80401007387 */ /* 0x0001e80000100a00 */
[----:B0-----:R-:W4:Y:S04]  /*1dd80*/  LDL.LU R4, [R1+0xbc] ;  /* 0x0000bc0001047983 */ /* 0x001f280000300800 */
[----:B------:R-:W4:Y:S01]  /*1dd90*/  LDL.LU R5, [R1+0xe0] ;  /* 0x0000e00001057983 */ /* 0x000f220000300800 */
[----:B--2---:R-:W-:-:S02]  /*1dda0*/  IMAD.MOV.U32 R20, RZ, RZ, R22 ;  /* 0x000000ffff147224 */ /* 0x004fc400078e0016 */
[----:B---3--:R-:W-:Y:S01]  /*1ddb0*/  IMAD.MOV.U32 R21, RZ, RZ, R23 ;  /* 0x000000ffff157224 */ /* 0x008fe200078e0017 */
[----:B-----5:R-:W-:Y:S01]  /*1ddc0*/  F2FP.F16.E4M3.UNPACK_B R2, R6 ;  /* 0x00000006ff02723e */ /* 0x020fe200020006ff */
[----:B----4-:R0:W-:Y:S04]  /*1ddd0*/  STL.64 [R1+0x16b8], R6 ;  /* 0x0016b80601007387 */ /* 0x0101e80000100a00 */
        /* <DEDUP_REMOVED lines=13> */
[----:B------:R-:W0:Y:S04]  /*1deb0*/  LDSM.16.M88.4 R12, [R5+UR7+0x180] ;  /* 0x00018007050c783b */ /* 0x000e280008000200 */
[----:B------:R-:W2:Y:S04]  /*1dec0*/  LDL.LU R25, [R1+0x84] ;  /* 0x0000840001197983 */ /* 0x000ea80000300800 */
[----:B------:R-:W5:Y:S04]  /*1ded0*/  LDL.LU R26, [R1+0x8c] ;  /* 0x00008c00011a7983 */ /* 0x000f680000300800 */
[----:B------:R-:W5:Y:S01]  /*1dee0*/  LDL.LU R27, [R1+0x94] ;  /* 0x00009400011b7983 */ /* 0x000f620000300800 */
[----:B----4-:R-:W-:Y:S07]  /*1def0*/  HMMA.16816.F32 R16, R20, R2, R16 ;  /* 0x000000021410723c */ /* 0x010fee0000001810 */
[----:B------:R-:W-:-:S02]  /*1df00*/  IMAD.MOV.U32 R21, RZ, RZ, R8 ;  /* 0x000000ffff157224 */ /* 0x000fc400078e0008 */
[----:B------:R-:W-:Y:S02]  /*1df10*/  IMAD.MOV.U32 R22, RZ, RZ, R9 ;  /* 0x000000ffff167224 */ /* 0x000fe400078e0009 */
[----:B------:R-:W-:Y:S01]  /*1df20*/  IMAD.MOV.U32 R23, RZ, RZ, R10 ;  /* 0x000000ffff177224 */ /* 0x000fe200078e000a */
[----:B0-----:R-:W-:Y:S04]  /*1df30*/  STL.64 [R1+0xc0], R12 ;  /* 0x0000c00c01007387 */ /* 0x001fe80000100a00 */
[----:B------:R-:W-:Y:S04]  /*1df40*/  STL.64 [R1+0xc8], R14 ;  /* 0x0000c80e01007387 */ /* 0x000fe80000100a00 */
[----:B------:R-:W0:Y:S04]  /*1df50*/  LDSM.16.MT88.4 R12, [R11+UR7+0x16000] ;  /* 0x016000070b0c783b */ /* 0x000e280008004200 */
[----:B------:R-:W1:Y:S04]  /*1df60*/  LDSM.16.MT88.4 R8, [R11+UR7+0x16400] ;  /* 0x016400070b08783b */ /* 0x000e680008004200 */
[----:B0-----:R-:W-:Y:S04]  /*1df70*/  STL.64 [R1+0x10], R12 ;  /* 0x0000100c01007387 */ /* 0x001fe80000100a00 */
[----:B------:R0:W-:Y:S04]  /*1df80*/  STL.64 [R1+0x18], R14 ;  /* 0x0000180e01007387 */ /* 0x0001e80000100a00 */
[----:B0-----:R-:W4:Y:S04]  /*1df90*/  LDL.LU.64 R14, [R1+0x16d8] ;  /* 0x0016d800010e7983 */ /* 0x001f280000300a00 */
[----:B------:R-:W4:Y:S04]  /*1dfa0*/  LDL.LU.64 R12, [R1+0x16d0] ;  /* 0x0016d000010c7983 */ /* 0x000f280000300a00 */
        /* <DEDUP_REMOVED lines=15> */
[----:B-1----:R-:W4:Y:S04]  /*1e0a0*/  LDL.LU R10, [R1+0x74] ;  /* 0x00007400010a7983 */ /* 0x002f280000300800 */
[----:B------:R1:W-:Y:S04]  /*1e0b0*/  STL [R1+0x1698], R11 ;  /* 0x0016980b01007387 */ /* 0x0003e80000100800 */
[----:B-1----:R-:W4:Y:S04]  /*1e0c0*/  LDL.LU R11, [R1+0x7c] ;  /* 0x00007c00010b7983 */ /* 0x002f280000300800 */
[----:B------:R-:W2:Y:S04]  /*1e0d0*/  LDL R23, [R1+0x9c] ;  /* 0x00009c0001177983 */ /* 0x000ea80000100800 */
[----:B0-----:R-:W-:Y:S04]  /*1e0e0*/  STL.64 [R1+0xe0], R4 ;  /* 0x0000e00401007387 */ /* 0x001fe80000100a00 */
[----:B------:R0:W-:Y:S04]  /*1e0f0*/  STL.64 [R1+0xe8], R6 ;  /* 0x0000e80601007387 */ /* 0x0001e80000100a00 */
[----:B0-----:R-:W5:Y:S02]  /*1e100*/  LDL.LU.64 R6, [R1+0x16b8] ;  /* 0x0016b80001067983 */ /* 0x001f640000300a00 */
[----:B-----5:R-:W-:-:S02]  /*1e110*/  F2FP.F16.E4M3.UNPACK_B R2, R6.H1 ;  /* 0x00000006ff02723e */ /* 0x020fc400030006ff */
        /* <DEDUP_REMOVED lines=8> */
[----:B------:R-:W-:-:S07]  /*1e1a0*/  IMAD.MOV.U32 R22, RZ, RZ, R27 ;  /* 0x000000ffff167224 */ /* 0x000fce00078e001b */
        /* <DEDUP_REMOVED lines=10> */
[----:B----4-:R-:W-:Y:S02]  /*1e250*/  IMAD.MOV.U32 R26, RZ, RZ, R10 ;  /* 0x000000ffff1a7224 */ /* 0x010fe400078e000a */
        /* <DEDUP_REMOVED lines=18> */
[----:B--2---:R-:W-:-:S15]  /*1e380*/  HMMA.16816.F32 R4, R20, R28, R4 ;  /* 0x0000001c1404723c */ /* 0x004fde0000001804 */
[----:B------:R-:W-:-:S08]  /*1e390*/  NOP ;  /* 0x0000000000007918 */ /* 0x000fd00000000000 */
[----:B------:R0:W-:Y:S04]  /*1e3a0*/  STL.64 [R1+0x1690], R6 ;  /* 0x0016900601007387 */ /* 0x0001e80000100a00 */
[----:B0-----:R-:W2:Y:S04]  /*1e3b0*/  LDL.LU R6, [R1+0xc0] ;  /* 0x0000c00001067983 */ /* 0x001ea80000300800 */
[----:B------:R-:W5:Y:S04]  /*1e3c0*/  LDL.LU R7, [R1+0xc4] ;  /* 0x0000c40001077983 */ /* 0x000f680000300800 */
[----:B------:R0:W-:Y:S04]  /*1e3d0*/  STL.64 [R1+0x1688], R4 ;  /* 0x0016880401007387 */ /* 0x0001e80000100a00 */
[----:B0-----:R-:W3:Y:S04]  /*1e3e0*/  LDL.LU R4, [R1+0x30] ;  /* 0x0000300001047983 */ /* 0x001ee80000300800 */
[----:B------:R-:W4:Y:S04]  /*1e3f0*/  LDL.LU R5, [R1+0x38] ;  /* 0x0000380001057983 */ /* 0x000f280000300800 */
[----:B------:R-:W2:Y:S04]  /*1e400*/  LDL.LU R20, [R1+0x10] ;  /* 0x0000100001147983 */ /* 0x000ea80000300800 */
[----:B------:R-:W2:Y:S04]  /*1e410*/  LDL.LU R21, [R1+0x18] ;  /* 0x0000180001157983 */ /* 0x000ea80000300800 */
[----:B------:R-:W2:Y:S04]  /*1e420*/  LDL.LU R22, [R1+0x40] ;  /* 0x0000400001167983 */ /* 0x000ea80000300800 */
[----:B------:R-:W5:Y:S04]  /*1e430*/  LDL R24, [R1+0x50] ;  /* 0x0000500001187983 */ /* 0x000f680000100800 */
[----:B------:R-:W5:Y:S04]  /*1e440*/  LDL R25, [R1+0x58] ;  /* 0x0000580001197983 */ /* 0x000f680000100800 */
[----:B------:R-:W2:Y:S01]  /*1e450*/  LDL.LU R23, [R1+0x48] ;  /* 0x0000480001177983 */ /* 0x000ea20000300800 */
[----:B---3--:R-:W-:-:S02]  /*1e460*/  IMAD.MOV.U32 R26, RZ, RZ, R4 ;  /* 0x000000ffff1a7224 */ /* 0x008fc400078e0004 */
[----:B----4-:R-:W-:-:S07]  /*1e470*/  IMAD.MOV.U32 R27, RZ, RZ, R5 ;  /* 0x000000ffff1b7224 */ /* 0x010fce00078e0005 */
[----:B-----5:R-:W-:Y:S01]  /*1e480*/  HMMA.16816.F32 R24, R24, R28, R12 ;  /* 0x0000001c1818723c */ /* 0x020fe2000000180c */
[----:B------:R-:W3:Y:S01]  /*1e490*/  LDL R15, [R1+0xf0] ;  /* 0x0000f000010f7983 */ /* 0x000ee20000100800 */
[----:B------:R-:W-:Y:S02]  /*1e4a0*/  F2FP.F16.E4M3.UNPACK_B R2, R2 ;  /* 0x00000002ff02723e */ /* 0x000fe400020006ff */
[----:B------:R-:W-:-:S07]  /*1e4b0*/  F2FP.F16.E4M3.UNPACK_B R3, R3 ;  /* 0x00000003ff03723e */ /* 0x000fce00020006ff */
[----:B--2---:R-:W-:-:S13]  /*1e4c0*/  HMMA.16816.F32 R16, R20, R2, R16 ;  /* 0x000000021410723c */ /* 0x004fda0000001810 */
[----:B------:R-:W-:Y:S02]  /*1e4d0*/  IMAD.MOV.U32 R28, RZ, RZ, R24 ;  /* 0x000000ffff1c7224 */ /* 0x000fe400078e0018 */
[----:B------:R-:W-:Y:S01]  /*1e4e0*/  IMAD.MOV.U32 R14, RZ, RZ, R25 ;  /* 0x000000ffff0e7224 */ /* 0x000fe200078e0019 */
[----:B------:R-:W2:Y:S01]  /*1e4f0*/  LDL.LU R24, [R1+0x14] ;  /* 0x0000140001187983 */ /* 0x000ea20000300800 */
[----:B------:R-:W-:Y:S02]  /*1e500*/  IMAD.MOV.U32 R13, RZ, RZ, R26 ;  /* 0x000000ffff0d7224 */ /* 0x000fe400078e001a */
[----:B------:R-:W-:Y:S01]  /*1e510*/  IMAD.MOV.U32 R12, RZ, RZ, R27 ;  /* 0x000000ffff0c7224 */ /* 0x000fe200078e001b */
[----:B------:R-:W4:Y:S04]  /*1e520*/  LDL.LU R25, [R1+0x1c] ;  /* 0x00001c0001197983 */ /* 0x000f280000300800 */
[----:B------:R-:W5:Y:S04]  /*1e530*/  LDL.LU R26, [R1+0x44] ;  /* 0x00004400011a7983 */ /* 0x000f680000300800 */
[----:B------:R-:W5:Y:S04]  /*1e540*/  LDL.LU R27, [R1+0x4c] ;  /* 0x00004c00011b7983 */ /* 0x000f680000300800 */
[----:B------:R0:W-:Y:S04]  /*1e550*/  STL.64 [R1+0x1680], R18 ;  /* 0x0016801201007387 */ /* 0x0001e80000100a00 */
[----:B------:R1:W-:Y:S01]  /*1e560*/  STL.64 [R1+0x1678], R16 ;  /* 0x0016781001007387 */ /* 0x0003e20000100a00 */
[----:B0-----:R-:W-:-:S02]  /*1e570*/  IMAD.MOV.U32 R18, RZ, RZ, R13 ;  /* 0x000000ffff127224 */ /* 0x001fc400078e000d */
[----:B------:R-:W-:Y:S02]  /*1e580*/  IMAD.MOV.U32 R19, RZ, RZ, R12 ;  /* 0x000000ffff137224 */ /* 0x000fe400078e000c */
[----:B-1----:R-:W-:Y:S01]  /*1e590*/  IMAD.MOV.U32 R17, RZ, RZ, R14 ;  /* 0x000000ffff117224 */ /* 0x002fe200078e000e */
[----:B---3--:R-:W0:Y:S04]  /*1e5a0*/  LDSM.16.MT88.4 R20, [R15+UR7+0x16800] ;  /* 0x016800070f14783b */ /* 0x008e280008004200 */
[----:B------:R-:W1:Y:S04]  /*1e5b0*/  LDSM.16.MT88.4 R12, [R15+UR7+0x16c00] ;  /* 0x016c00070f0c783b */ /* 0x000e680008004200 */
[----:B0-----:R0:W-:Y:S04]  /*1e5c0*/  STL.64 [R1+0xa0], R20 ;  /* 0x0000a01401007387 */ /* 0x0011e80000100a00 */
[----:B------:R3:W-:Y:S04]  /*1e5d0*/  STL.64 [R1+0xa8], R22 ;  /* 0x0000a81601007387 */ /* 0x0007e80000100a00 */
[----:B0-----:R-:W2:Y:S04]  /*1e5e0*/  LDL.LU R20, [R1+0x50] ;  /* 0x0000500001147983 */ /* 0x001ea80000300800 */
[----:B-1----:R-:W-:Y:S04]  /*1e5f0*/  STL.64 [R1+0xb0], R12 ;  /* 0x0000b00c01007387 */ /* 0x002fe80000100a00 */
[----:B------:R-:W-:Y:S04]  /*1e600*/  STL.64 [R1+0xb8], R14 ;  /* 0x0000b80e01007387 */ /* 0x000fe80000100a00 */
[----:B------:R-:W2:Y:S01]  /*1e610*/  LDL.LU R21, [R1+0x58] ;  /* 0x0000580001157983 */ /* 0x000ea20000300800 */
[----:B------:R-:W-:Y:S01]  /*1e620*/  IMAD.MOV.U32 R16, RZ, RZ, R28 ;  /* 0x000000ffff107224 */ /* 0x000fe200078e001c */
[----:B------:R-:W-:Y:S01]  /*1e630*/  F2FP.F16.E4M3.UNPACK_B R28, R6.H1 ;  /* 0x00000006ff1c723e */ /* 0x000fe200030006ff */
[----:B---3--:R-:W-:Y:S01]  /*1e640*/  IMAD.MOV.U32 R22, RZ, RZ, R4 ;  /* 0x000000ffff167224 */ /* 0x008fe200078e0004 */
[----:B------:R-:W-:Y:S01]  /*1e650*/  F2FP.F16.E4M3.UNPACK_B R29, R7.H1 ;  /* 0x00000007ff1d723e */ /* 0x000fe200030006ff */
[----:B------:R-:W-:-:S02]  /*1e660*/  IMAD.MOV.U32 R23, RZ, RZ, R5 ;  /* 0x000000ffff177224 */ /* 0x000fc400078e0005 */
[----:B------:R-:W0:Y:S05]  /*1e670*/  LDSM.16.MT88.4 R4, [R0+UR7+0x16800] ;  /* 0x016800070004783b */ /* 0x000e2a0008004200 */
[----:B--2---:R-:W-:Y:S01]  /*1e680*/  HMMA.16816.F32 R8, R20, R2, R8 ;  /* 0x000000021408723c */ /* 0x004fe20000001808 */
[----:B------:R-:W2:Y:S04]  /*1e690*/  LDL.LU R2, [R1+0xe0] ;  /* 0x0000e00001027983 */ /* 0x000ea80000300800 */
[----:B------:R-:W3:Y:S04]  /*1e6a0*/  LDL.LU R3, [R1+0xe4] ;  /* 0x0000e40001037983 */ /* 0x000ee80000300800 */
[----:B------:R-:W2:Y:S04]  /*1e6b0*/  LDL.LU R20, [R1+0x54] ;  /* 0x0000540001147983 */ /* 0x000ea80000300800 */
[----:B------:R-:W3:Y:S04]  /*1e6c0*/  LDL.LU R21, [R1+0x5c] ;  /* 0x00005c0001157983 */ /* 0x000ee80000300800 */
[----:B------:R-:W3:Y:S04]  /*1e6d0*/  LDL.LU R22, [R1+0x34] ;  /* 0x0000340001167983 */ /* 0x000ee80000300800 */
[----:B------:R-:W3:Y:S04]  /*1e6e0*/  LDL.LU R23, [R1+0x3c] ;  /* 0x00003c0001177983 */ /* 0x000ee80000300800 */
[----:B0-----:R-:W-:Y:S04]  /*1e6f0*/  STL.64 [R1+0x20], R4 ;  /* 0x0000200401007387 */ /* 0x001fe80000100a00 */
[----:B------:R-:W-:Y:S04]  /*1e700*/  STL.64 [R1+0x28], R6 ;  /* 0x0000280601007387 */ /* 0x000fe80000100a00 */
[----:B------:R-:W0:Y:S04]  /*1e710*/  LDSM.16.MT88.4 R4, [R0+UR7+0x16c00] ;  /* 0x016c00070004783b */ /* 0x000e280008004200 */
[----:B0-----:R-:W-:Y:S04]  /*1e720*/  STL.64 [R1+0x60], R4 ;  /* 0x0000600401007387 */ /* 0x001fe80000100a00 */
[----:B------:R0:W-:Y:S04]  /*1e730*/  STL.64 [R1+0x68], R6 ;  /* 0x0000680601007387 */ /* 0x0001e80000100a00 */
[----:B0-----:R-:W2:Y:S04]  /*1e740*/  LDL.LU.64 R6, [R1+0x1690] ;  /* 0x0016900001067983 */ /* 0x001ea80000300a00 */
[----:B------:R-:W2:Y:S01]  /*1e750*/  LDL.LU.64 R4, [R1+0x1688] ;  /* 0x0016880001047983 */ /* 0x000ea20000300a00 */
[----:B------:R-:W-:-:S02]  /*1e760*/  IMAD.MOV.U32 R12, RZ, RZ, R24 ;  /* 0x000000ffff0c7224 */ /* 0x000fc400078e0018 */
[----:B----4-:R-:W-:Y:S02]  /*1e770*/  IMAD.MOV.U32 R13, RZ, RZ, R25 ;  /* 0x000000ffff0d7224 */ /* 0x010fe400078e0019 */
[----:B-----5:R-:W-:Y:S02]  /*1e780*/  IMAD.MOV.U32 R14, RZ, RZ, R26 ;  /* 0x000000ffff0e7224 */ /* 0x020fe400078e001a */
[----:B------:R-:W-:-:S07]  /*1e790*/  IMAD.MOV.U32 R15, RZ, RZ, R27 ;  /* 0x000000ffff0f7224 */ /* 0x000fce00078e001b */
[----:B--2---:R-:W-:Y:S07]  /*1e7a0*/  HMMA.16816.F32 R4, R12, R28, R4 ;  /* 0x0000001c0c04723c */ /* 0x004fee0000001804 */
[----:B------:R-:W-:Y:S02]  /*1e7b0*/  IMAD.MOV.U32 R12, RZ, RZ, R20 ;  /* 0x000000ffff0c7224 */ /* 0x000fe400078e0014 */
[----:B---3--:R-:W-:Y:S02]  /*1e7c0*/  IMAD.MOV.U32 R13, RZ, RZ, R21 ;  /* 0x000000ffff0d7224 */ /* 0x008fe400078e0015 */
[----:B------:R-:W-:-:S02]  /*1e7d0*/  IMAD.MOV.U32 R14, RZ, RZ, R22 ;  /* 0x000000ffff0e7224 */ /* 0x000fc400078e0016 */
[----:B------:R-:W-:-:S07]  /*1e7e0*/  IMAD.MOV.U32 R15, RZ, RZ, R23 ;  /* 0x000000ffff0f7224 */ /* 0x000fce00078e0017 */
[----:B------:R-:W-:Y:S01]  /*1e7f0*/  HMMA.16816.F32 R12, R12, R28, R16 ;  /* 0x0000001c0c0c723c */ /* 0x000fe20000001810 */
[----:B------:R-:W2:Y:S04]  /*1e800*/  LDL.LU.64 R18, [R1+0x1680] ;  /* 0x0016800001127983 */ /* 0x000ea80000300a00 */
[----:B------:R-:W2:Y:S01]  /*1e810*/  LDL.LU.64 R16, [R1+0x1678] ;  /* 0x0016780001107983 */ /* 0x000ea20000300a00 */
[----:B------:R-:W-:Y:S02]  /*1e820*/  F2FP.F16.E4M3.UNPACK_B R2, R2.H1 ;  /* 0x00000002ff02723e */ /* 0x000fe400030006ff */
[----:B------:R-:W-:Y:S01]  /*1e830*/  F2FP.F16.E4M3.UNPACK_B R3, R3.H1 ;  /* 0x00000003ff03723e */ /* 0x000fe200030006ff */
[----:B------:R-:W3:Y:S04]  /*1e840*/  LDL R28, [R1+0xc8] ;  /* 0x0000c800011c7983 */ /* 0x000ee80000100800 */
[----:B------:R-:W4:Y:S02]  /*1e850*/  LDL R29, [R1+0xcc] ;  /* 0x0000cc00011d7983 */ /* 0x000f240000100800 */
[-C--:B------:R-:W-:Y:S06]  /*1e860*/  HMMA.16816.F32 R8, R20, R2.reuse, R8 ;  /* 0x000000021408723c */ /* 0x080fec0000001808 */
[----:B--2---:R-:W-:Y:S01]  /*1e870*/  HMMA.16816.F32 R24, R24, R2, R16 ;  /* 0x000000021818723c */ /* 0x004fe20000001810 */
[----:B------:R-:W2:Y:S04]  /*1e880*/  LDL R16, [R1+0xa0] ;  /* 0x0000a00001107983 */ /* 0x000ea80000100800 */
[----:B------:R-:W2:Y:S04]  /*1e890*/  LDL R17, [R1+0xa8] ;  /* 0x0000a80001117983 */ /* 0x000ea80000100800 */
[----:B------:R-:W2:Y:S04]  /*1e8a0*/  LDL R18, [R1+0xb0] ;  /* 0x0000b00001127983 */ /* 0x000ea80000100800 */
[----:B------:R-:W2:Y:S04]  /*1e8b0*/  LDL R19, [R1+0xb8] ;  /* 0x0000b80001137983 */ /* 0x000ea80000100800 */
[----:B------:R-:W5:Y:S04]  /*1e8c0*/  LDL R2, [R1+0xe8] ;  /* 0x0000e80001027983 */ /* 0x000f680000100800 */
[----:B------:R-:W5:Y:S04]  /*1e8d0*/  LDL R3, [R1+0xec] ;  /* 0x0000ec0001037983 */ /* 0x000f680000100800 */
[----:B------:R0:W-:Y:S04]  /*1e8e0*/  STL.64 [R1+0x1658], R10 ;  /* 0x0016580a01007387 */ /* 0x0001e80000100a00 */
[----:B0-----:R-:W5:Y:S04]  /*1e8f0*/  LDL.LU R10, [R1+0xc8] ;  /* 0x0000c800010a7983 */ /* 0x001f680000300800 */
[----:B------:R-:W5:Y:S01]  /*1e900*/  LDL.LU R11, [R1+0xcc] ;  /* 0x0000cc00010b7983 */ /* 0x000f620000300800 */
[----:B---3--:R-:W-:-:S02]  /*1e910*/  F2FP.F16.E4M3.UNPACK_B R28, R28 ;  /* 0x0000001cff1c723e */ /* 0x008fc400020006ff */
[----:B----4-:R-:W-:Y:S01]  /*1e920*/  F2FP.F16.E4M3.UNPACK_B R29, R29 ;  /* 0x0000001dff1d723e */ /* 0x010fe200020006ff */
[----:B------:R0:W-:Y:S04]  /*1e930*/  STL.64 [R1+0x1650], R8 ;  /* 0x0016500801007387 */ /* 0x0001e80000100a00 */
[----:B0-----:R-:W3:Y:S04]  /*1e940*/  LDL.LU R8, [R1+0x68] ;  /* 0x0000680001087983 */ /* 0x001ee80000300800 */
[----:B------:R-:W4:Y:S01]  /*1e950*/  LDL R9, [R1+0xf0] ;  /* 0x0000f00001097983 */ /* 0x000f220000100800 */
[----:B--2---:R-:W-:Y:S03]  /*1e960*/  HMMA.16816.F32 R4, R16, R28, R4 ;  /* 0x0000001c1004723c */ /* 0x004fe60000001804 */
[----:B-----5:R0:W-:Y:S04]  /*1e970*/  STL.64 [R1+0x1660], R10 ;  /* 0x0016600a01007387 */ /* 0x0201e80000100a00 */
[----:B0-----:R-:W2:Y:S04]  /*1e980*/  LDL.LU R10, [R1+0x28] ;  /* 0x00002800010a7983 */ /* 0x001ea80000300800 */
[----:B------:R-:W5:-:S12]  /*1e990*/  LDL.LU R11, [R1+0x60] ;  /* 0x00006000010b7983 */ /* 0x000f580000300800 */
[----:B------:R0:W-:Y:S04]  /*1e9a0*/  STL.64 [R1+0x1670], R6 ;  /* 0x0016700601007387 */ /* 0x0001e80000100a00 */
[----:B0-----:R-:W4:Y:S01]  /*1e9b0*/  LDL.LU R7, [R1+0x20] ;  /* 0x0000200001077983 */ /* 0x001f220000300800 */
[----:B---3--:R-:W-:-:S03]  /*1e9c0*/  IMAD.MOV.U32 R23, RZ, RZ, R8 ;  /* 0x000000ffff177224 */ /* 0x008fc600078e0008 */
[----:B------:R-:W-:Y:S04]  /*1e9d0*/  STL.64 [R1+0x1668], R4 ;  /* 0x0016680401007387 */ /* 0x000fe80000100a00 */
[----:B------:R-:W3:Y:S04]  /*1e9e0*/  LDL.LU R16, [R1+0xa0] ;  /* 0x0000a00001107983 */ /* 0x000ee80000300800 */
[----:B------:R-:W3:Y:S04]  /*1e9f0*/  LDL.LU R17, [R1+0xa8] ;  /* 0x0000a80001117983 */ /* 0x000ee80000300800 */
[----:B------:R-:W3:Y:S04]  /*1ea00*/  LDL.LU R18, [R1+0xb0] ;  /* 0x0000b00001127983 */ /* 0x000ee80000300800 */
[----:B------:R-:W3:Y:S01]  /*1ea10*/  LDL.LU R19, [R1+0xb8] ;  /* 0x0000b80001137983 */ /* 0x000ee20000300800 */
[----:B--2---:R-:W-:-:S02]  /*1ea20*/  IMAD.MOV.U32 R21, RZ, RZ, R10 ;  /* 0x000000ffff157224 */ /* 0x004fc400078e000a */
[----:B-----5:R-:W-:Y:S02]  /*1ea30*/  IMAD.MOV.U32 R22, RZ, RZ, R11 ;  /* 0x000000ffff167224 */ /* 0x020fe400078e000b */
[----:B----4-:R-:W-:-:S07]  /*1ea40*/  IMAD.MOV.U32 R20, RZ, RZ, R7 ;  /* 0x000000ffff147224 */ /* 0x010fce00078e0007 */
[----:B------:R-:W-:Y:S01]  /*1ea50*/  HMMA.16816.F32 R12, R20, R28, R12 ;  /* 0x0000001c140c723c */ /* 0x000fe2000000180c */
[----:B------:R-:W2:Y:S01]  /*1ea60*/  LDL.LU R29, [R1+0xf4] ;  /* 0x0000f400011d7983 */ /* 0x000ea20000300800 */
[----:B------:R-:W-:Y:S02]  /*1ea70*/  F2FP.F16.E4M3.UNPACK_B R2, R2 ;  /* 0x00000002ff02723e */ /* 0x000fe400020006ff */
[----:B------:R-:W-:Y:S02]  /*1ea80*/  F2FP.F16.E4M3.UNPACK_B R3, R3 ;  /* 0x00000003ff03723e */ /* 0x000fe400020006ff */
[----:B--2---:R-:W0:Y:S04]  /*1ea90*/  LDSM.16.M88.4 R20, [R29+UR7+0x180] ;  /* 0x000180071d14783b */ /* 0x004e280008000200 */
[----:B0-----:R0:W-:Y:S02]  /*1eaa0*/  STL.64 [R1+0xd0], R20 ;  /* 0x0000d01401007387 */ /* 0x0011e40000100a00 */
[----:B0-----:R-:W-:-:S02]  /*1eab0*/  IMAD.MOV.U32 R20, RZ, RZ, R7 ;  /* 0x000000ffff147224 */ /* 0x001fc400078e0007 */
[----:B---3--:R-:W-:Y:S01]  /*1eac0*/  HMMA.16816.F32 R4, R16, R2, R24 ;  /* 0x000000021004723c */ /* 0x008fe20000001818 */
[----:B------:R0:W-:Y:S01]  /*1ead0*/  STL.64 [R1+0xd8], R22 ;  /* 0x0000d81601007387 */ /* 0x0001e20000100a00 */
[----:B------:R-:W-:-:S03]  /*1eae0*/  IMAD.MOV.U32 R21, RZ, RZ, R10 ;  /* 0x000000ffff157224 */ /* 0x000fc600078e000a */
[----:B------:R-:W2:Y:S04]  /*1eaf0*/  LDL.LU R18, [R1+0x64] ;  /* 0x0000640001127983 */ /* 0x000ea80000300800 */
[----:B------:R-:W3:Y:S01]  /*1eb00*/  LDL.LU R19, [R1+0x6c] ;  /* 0x00006c0001137983 */ /* 0x000ee20000300800 */
[----:B0-----:R-:W-:Y:S02]  /*1eb10*/  IMAD.MOV.U32 R22, RZ, RZ, R11 ;  /* 0x000000ffff167224 */ /* 0x001fe400078e000b */
[----:B------:R-:W-:-:S12]  /*1eb20*/  IMAD.MOV.U32 R23, RZ, RZ, R8 ;  /* 0x000000ffff177224 */ /* 0x000fd800078e0008 */
[----:B------:R-:W-:Y:S02]  /*1eb30*/  IMAD.MOV.U32 R27, RZ, RZ, R4 ;  /* 0x000000ffff1b7224 */ /* 0x000fe400078e0004 */
[----:B------:R-:W-:Y:S02]  /*1eb40*/  IMAD.MOV.U32 R26, RZ, RZ, R5 ;  /* 0x000000ffff1a7224 */ /* 0x000fe400078e0005 */
[----:B------:R-:W-:Y:S02]  /*1eb50*/  IMAD.MOV.U32 R25, RZ, RZ, R6 ;  /* 0x000000ffff197224 */ /* 0x000fe400078e0006 */
[----:B------:R-:W-:Y:S02]  /*1eb60*/  IMAD.MOV.U32 R24, RZ, RZ, R7 ;  /* 0x000000ffff187224 */ /* 0x000fe400078e0007 */
        /* <DEDUP_REMOVED lines=8> */
[----:B0-----:R-:W5:Y:S02]  /*1ebf0*/  LDL.LU.64 R10, [R1+0x1660] ;  /* 0x00166000010a7983 */ /* 0x001f640000300a00 */
[----:B-----5:R-:W-:-:S02]  /*1ec00*/  F2FP.F16.E4M3.UNPACK_B R16, R10.H1 ;  /* 0x0000000aff10723e */ /* 0x020fc400030006ff */
[----:B------:R-:W-:Y:S02]  /*1ec10*/  F2FP.F16.E4M3.UNPACK_B R17, R11.H1 ;  /* 0x0000000bff11723e */ /* 0x000fe400030006ff */
[----:B------:R-:W0:Y:S04]  /*1ec20*/  LDSM.16.MT88.4 R8, [R0+UR7+0x17000] ;  /* 0x017000070008783b */ /* 0x000e280008004200 */
[----:B0-----:R-:W-:Y:S04]  /*1ec30*/  STL.64 [R1+0x80], R8 ;  /* 0x0000800801007387 */ /* 0x001fe80000100a00 */
[----:B------:R0:W-:Y:S04]  /*1ec40*/  STL.64 [R1+0x88], R10 ;  /* 0x0000880a01007387 */ /* 0x0001e80000100a00 */
[----:B0-----:R-:W5:Y:S04]  /*1ec50*/  LDL.LU.64 R10, [R1+0x1658] ;  /* 0x00165800010a7983 */ /* 0x001f680000300a00 */
[----:B------:R-:W5:Y:S02]  /*1ec60*/  LDL.LU.64 R8, [R1+0x1650] ;  /* 0x0016500001087983 */ /* 0x000f640000300a00 */
[----:B-----5:R-:W-:Y:S02]  /*1ec70*/  HMMA.16816.F32 R8, R20, R2, R8 ;  /* 0x000000021408723c */ /* 0x020fe40000001808 */
[----:B------:R-:W-:-:S15]  /*1ec80*/  LDSM.16.M88.4 R20, [R29+UR7+0x8180] ;  /* 0x008180071d14783b */ /* 0x000fde0008000200 */
[----:B------:R-:W-:-:S06]  /*1ec90*/  NOP ;  /* 0x0000000000007918 */ /* 0x000fcc0000000000 */
[----:B------:R-:W-:Y:S04]  /*1eca0*/  STL.64 [R1+0x1638], R10 ;  /* 0x0016380a01007387 */ /* 0x000fe80000100a00 */
[----:B------:R-:W-:Y:S04]  /*1ecb0*/  STL.64 [R1+0x1630], R8 ;  /* 0x0016300801007387 */ /* 0x000fe80000100a00 */
[----:B------:R-:W0:Y:S04]  /*1ecc0*/  LDSM.16.MT88.4 R8, [R0+UR7+0x17400] ;  /* 0x017400070008783b */ /* 0x000e280008004200 */
[----:B------:R-:W5:Y:S04]  /*1ecd0*/  LDL.LU R2, [R1+0xe8] ;  /* 0x0000e80001027983 */ /* 0x000f680000300800 */
[----:B------:R-:W5:Y:S04]  /*1ece0*/  LDL.LU R3, [R1+0xec] ;  /* 0x0000ec0001037983 */ /* 0x000f680000300800 */
[----:B0-----:R0:W-:Y:S04]  /*1ecf0*/  STL.64 [R1+0x50], R8 ;  /* 0x0000500801007387 */ /* 0x0011e80000100a00 */
[----:B------:R-:W-:Y:S01]  /*1ed00*/  STL.64 [R1+0x58], R10 ;  /* 0x0000580a01007387 */ /* 0x000fe20000100a00 */
[----:B0-----:R-:W-:-:S02]  /*1ed10*/  IMAD.MOV.U32 R8, RZ, RZ, R27 ;  /* 0x000000ffff087224 */ /* 0x001fc400078e001b */
[----:B------:R-:W-:-:S03]  /*1ed20*/  IMAD.MOV.U32 R9, RZ, RZ, R26 ;  /* 0x000000ffff097224 */ /* 0x000fc600078e001a */
[----:B------:R0:W-:Y:S04]  /*1ed30*/  STL [R1+0x1644], R8 ;  /* 0x0016440801007387 */ /* 0x0001e80000100800 */
[----:B0-----:R-:W2:Y:S04]  /*1ed40*/  LDL.LU R8, [R1+0xac] ;  /* 0x0000ac0001087983 */ /* 0x001ea80000300800 */
[----:B------:R0:W-:Y:S04]  /*1ed50*/  STL [R1+0x1648], R9 ;  /* 0x0016480901007387 */ /* 0x0001e80000100800 */
[----:B0-----:R-:W3:Y:S04]  /*1ed60*/  LDL.LU R9, [R1+0xa4] ;  /* 0x0000a40001097983 */ /* 0x001ee80000300800 */
[----:B------:R0:W-:Y:S04]  /*1ed70*/  STL [R1+0x1628], R0 ;  /* 0x0016280001007387 */ /* 0x0001e80000100800 */
[----:B0-----:R-:W4:Y:S01]  /*1ed80*/  LDL.LU R0, [R1+0x50] ;  /* 0x0000500001007983 */ /* 0x001f220000300800 */
[----:B------:R-:W-:-:S02]  /*1ed90*/  IMAD.MOV.U32 R28, RZ, RZ, R22 ;  /* 0x000000ffff1c7224 */ /* 0x000fc400078e0016 */
[----:B------:R-:W-:Y:S01]  /*1eda0*/  IMAD.MOV.U32 R29, RZ, RZ, R23 ;  /* 0x000000ffff1d7224 */ /* 0x000fe200078e0017 */
[----:B----4-:R0:W-:Y:S04]  /*1edb0*/  STL [R1+0x1640], R0 ;  /* 0x0016400001007387 */ /* 0x0101e80000100800 */
[----:B0-----:R-:W4:Y:S04]  /*1edc0*/  LDL.LU R0, [R1+0x2c] ;  /* 0x00002c0001007983 */ /* 0x001f280000300800 */
[----:B------:R-:W-:Y:S04]  /*1edd0*/  STL.64 [R1+0xc0], R20 ;  /* 0x0000c01401007387 */ /* 0x000fe80000100a00 */
[----:B------:R0:W-:Y:S04]  /*1ede0*/  STL [R1+0x1600], R28 ;  /* 0x0016001c01007387 */ /* 0x0001e80000100800 */
[----:B0-----:R-:W5:Y:S04]  /*1edf0*/  LDL R28, [R1+0xd4] ;  /* 0x0000d400011c7983 */ /* 0x001f680000100800 */
[----:B------:R0:W-:Y:S04]  /*1ee00*/  STL [R1+0x15fc], R29 ;  /* 0x0015fc1d01007387 */ /* 0x0001e80000100800 */
[----:B0-----:R-:W5:Y:S04]  /*1ee10*/  LDL.LU R29, [R1+0x58] ;  /* 0x00005800011d7983 */ /* 0x001f680000300800 */
[----:B------:R-:W5:Y:S04]  /*1ee20*/  LDL R26, [R1+0xb4] ;  /* 0x0000b400011a7983 */ /* 0x000f680000100800 */
[----:B------:R-:W5:Y:S04]  /*1ee30*/  LDL R27, [R1+0xbc] ;  /* 0x0000bc00011b7983 */ /* 0x000f680000100800 */
[----:B------:R-:W5:Y:S01]  /*1ee40*/  LDL R20, [R1+0x24] ;  /* 0x0000240001147983 */ /* 0x000f620000100800 */
[----:B------:R-:W-:-:S02]  /*1ee50*/  IMAD.MOV.U32 R10, RZ, RZ, R25 ;  /* 0x000000ffff0a7224 */ /* 0x000fc400078e0019 */
[----:B------:R-:W-:Y:S02]  /*1ee60*/  IMAD.MOV.U32 R11, RZ, RZ, R24 ;  /* 0x000000ffff0b7224 */ /* 0x000fe400078e0018 */
[----:B---3--:R-:W-:Y:S02]  /*1ee70*/  IMAD.MOV.U32 R24, RZ, RZ, R9 ;  /* 0x000000ffff187224 */ /* 0x008fe400078e0009 */
[----:B--2---:R-:W-:Y:S02]  /*1ee80*/  IMAD.MOV.U32 R25, RZ, RZ, R8 ;  /* 0x000000ffff197224 */ /* 0x004fe400078e0008 */
[----:B------:R-:W-:Y:S02]  /*1ee90*/  IMAD.MOV.U32 R22, RZ, RZ, R18 ;  /* 0x000000ffff167224 */ /* 0x000fe400078e0012 */
[----:B------:R-:W-:Y:S02]  /*1eea0*/  IMAD.MOV.U32 R23, RZ, RZ, R19 ;  /* 0x000000ffff177224 */ /* 0x000fe400078e0013 */
[----:B----4-:R-:W-:Y:S01]  /*1eeb0*/  IMAD.MOV.U32 R21, RZ, RZ, R0 ;  /* 0x000000ffff157224 */ /* 0x010fe200078e0000 */
[-C--:B-----5:R-:W-:Y:S01]  /*1eec0*/  HMMA.16816.F32 R4, R24, R16.reuse, R4 ;  /* 0x000000101804723c */ /* 0x0a0fe20000001804 */
[----:B------:R-:W2:Y:S05]  /*1eed0*/  LDL R27, [R1+0xd0] ;  /* 0x0000d000011b7983 */ /* 0x000eaa0000100800 */
[----:B------:R-:W-:Y:S07]  /*1eee0*/  HMMA.16816.F32 R12, R20, R16, R12 ;  /* 0x00000010140c723c */ /* 0x000fee000000180c */
[----:B------:R-:W-:-:S02]  /*1eef0*/  IMAD.MOV.U32 R20, RZ, RZ, R9 ;  /* 0x000000ffff147224 */ /* 0x000fc400078e0009 */
[----:B------:R-:W3:Y:S01]  /*1ef00*/  LDL.LU R9, [R1+0x1648] ;  /* 0x0016480001097983 */ /* 0x000ee20000300800 */
[----:B------:R-:W-:-:S03]  /*1ef10*/  IMAD.MOV.U32 R21, RZ, RZ, R8 ;  /* 0x000000ffff157224 */ /* 0x000fc600078e0008 */
[----:B------:R-:W3:Y:S04]  /*1ef20*/  LDL.LU R8, [R1+0x1644] ;  /* 0x0016440001087983 */ /* 0x000ee80000300800 */
[----:B------:R-:W3:Y:S04]  /*1ef30*/  LDL.LU R22, [R1+0xb4] ;  /* 0x0000b40001167983 */ /* 0x000ee80000300800 */
[----:B------:R-:W3:Y:S01]  /*1ef40*/  LDL.LU R23, [R1+0xbc] ;  /* 0x0000bc0001177983 */ /* 0x000ee20000300800 */
[----:B------:R-:W-:Y:S02]  /*1ef50*/  F2FP.F16.E4M3.UNPACK_B R2, R2.H1 ;  /* 0x00000002ff02723e */ /* 0x000fe400030006ff */
[----:B------:R-:W-:Y:S01]  /*1ef60*/  F2FP.F16.E4M3.UNPACK_B R3, R3.H1 ;  /* 0x00000003ff03723e */ /* 0x000fe200030006ff */
[----:B------:R-:W4:Y:S01]  /*1ef70*/  LDL.LU R16, [R1+0x24] ;  /* 0x0000240001107983 */ /* 0x000f220000300800 */
[----:B------:R-:W-:-:S03]  /*1ef80*/  IMAD.MOV.U32 R17, RZ, RZ, R0 ;  /* 0x000000ffff117224 */ /* 0x000fc600078e0000 */
[----:B------:R-:W5:Y:S02]  /*1ef90*/  LDL.LU R0, [R1+0x1640] ;  /* 0x0016400001007983 */ /* 0x000f640000300800 */
[-C--:B---3--:R-:W-:Y:S02]  /*1efa0*/  HMMA.16816.F32 R20, R20, R2.reuse, R8 ;  /* 0x000000021414723c */ /* 0x088fe40000001808 */
[----:B------:R-:W4:Y:S04]  /*1efb0*/  LDL.LU.64 R10, [R1+0x1638] ;  /* 0x00163800010a7983 */ /* 0x000f280000300a00 */
[----:B------:R-:W4:Y:S02]  /*1efc0*/  LDL.LU.64 R8, [R1+0x1630] ;  /* 0x0016300001087983 */ /* 0x000f240000300a00 */
[----:B----4-:R-:W-:Y:S07]  /*1efd0*/  HMMA.16816.F32 R16, R16, R2, R8 ;  /* 0x000000021010723c */ /* 0x010fee0000001808 */
[----:B------:R-:W-:-:S02]  /*1efe0*/  F2FP.F16.E4M3.UNPACK_B R3, R28 ;  /* 0x0000001cff03723e */ /* 0x000fc400020006ff */
[----:B------:R-:W3:Y:S04]  /*1eff0*/  LDL.LU R28, [R1+0xf0] ;  /* 0x0000f000011c7983 */ /* 0x000ee80000300800 */
[----:B------:R-:W4:Y:S04]  /*1f000*/  LDL R8, [R1+0x70] ;  /* 0x0000700001087983 */ /* 0x000f280000100800 */
[----:B------:R-:W4:Y:S04]  /*1f010*/  LDL R9, [R1+0x78] ;  /* 0x0000780001097983 */ /* 0x000f280000100800 */
[----:B------:R-:W4:Y:S04]  /*1f020*/  LDL R10, [R1+0x90] ;  /* 0x00009000010a7983 */ /* 0x000f280000100800 */
[----:B------:R-:W4:Y:S01]  /*1f030*/  LDL R11, [R1+0x98] ;  /* 0x00009800010b7983 */ /* 0x000f220000100800 */
[----:B--2---:R-:W-:-:S03]  /*1f040*/  F2FP.F16.E4M3.UNPACK_B R2, R27 ;  /* 0x0000001bff02723e */ /* 0x004fc600020006ff */
[----:B------:R-:W2:Y:S04]  /*1f050*/  LDL R24, [R1+0x80] ;  /* 0x0000800001187983 */ /* 0x000ea80000100800 */
[----:B------:R-:W2:Y:S01]  /*1f060*/  LDL R25, [R1+0x88] ;  /* 0x0000880001197983 */ /* 0x000ea20000100800 */
[----:B-----5:R-:W-:Y:S02]  /*1f070*/  IMAD.MOV.U32 R26, RZ, RZ, R0 ;  /* 0x000000ffff1a7224 */ /* 0x020fe400078e0000 */
[----:B------:R-:W-:Y:S01]  /*1f080*/  IMAD.MOV.U32 R27, RZ, RZ, R29 ;  /* 0x000000ffff1b7224 */ /* 0x000fe200078e001d */
[----:B----4-:R-:W-:-:S15]  /*1f090*/  HMMA.16816.F32 R8, R8, R2, R4 ;  /* 0x000000020808723c */ /* 0x010fde0000001804 */
[----:B------:R-:W-:-:S08]  /*1f0a0*/  NOP ;  /* 0x0000000000007918 */ /* 0x000fd00000000000 */
[----:B------:R2:W-:Y:S04]  /*1f0b0*/  STL.64 [R1], R8 ;  /* 0x0000000801007387 */ /* 0x0005e80000100a00 */
[----:B------:R-:W4:Y:S04]  /*1f0c0*/  LDL R4, [R1+0xc0] ;  /* 0x0000c00001047983 */ /* 0x000f280000100800 */
[----:B------:R-:W5:Y:S01]  /*1f0d0*/  LDL R5, [R1+0xc4] ;  /* 0x0000c40001057983 */ /* 0x000f620000100800 */
[----:B------:R-:W-:Y:S02]  /*1f0e0*/  IMAD.MOV.U32 R7, RZ, RZ, R10 ;  /* 0x000000ffff077224 */ /* 0x000fe400078e000a */
[----:B------:R-:W-:-:S02]  /*1f0f0*/  IMAD.MOV.U32 R6, RZ, RZ, R11 ;  /* 0x000000ffff067224 */ /* 0x000fc400078e000b */
[----:B--2---:R-:W-:-:S15]  /*1f100*/  HMMA.16816.F32 R8, R24, R2, R12 ;  /* 0x000000021808723c */ /* 0x004fde000000180c */
[----:B------:R-:W-:-:S08]  /*1f110*/  NOP ;  /* 0x0000000000007918 */ /* 0x000fd00000000000 */
[----:B------:R0:W-:Y:S04]  /*1f120*/  STL.64 [R1+0x1620], R10 ;  /* 0x0016200a01007387 */ /* 0x0001e80000100a00 */
[----:B------:R1:W-:Y:S04]  /*1f130*/  STL.64 [R1+0x1618], R8 ;  /* 0x0016180801007387 */ /* 0x0003e80000100a00 */
[----:B------:R-:W2:Y:S04]  /*1f140*/  LDL.LU R24, [R1+0x84] ;  /* 0x0000840001187983 */ /* 0x000ea80000300800 */
[----:B------:R-:W2:Y:S04]  /*1f150*/  LDL.LU R25, [R1+0x8c] ;  /* 0x00008c0001197983 */ /* 0x000ea80000300800 */
[----:B------:R-:W2:Y:S04]  /*1f160*/  LDL.LU R26, [R1+0x54] ;  /* 0x00005400011a7983 */ /* 0x000ea80000300800 */
[----:B------:R-:W2:Y:S04]  /*1f170*/  LDL.LU R27, [R1+0x5c] ;  /* 0x00005c00011b7983 */ /* 0x000ea80000300800 */
[----:B------:R-:W3:Y:S04]  /*1f180*/  LDL.LU R12, [R1+0x70] ;  /* 0x00007000010c7983 */ /* 0x000ee80000300800 */
[----:B------:R-:W3:Y:S04]  /*1f190*/  LDL.LU R13, [R1+0x78] ;  /* 0x00007800010d7983 */ /* 0x000ee80000300800 */
[----:B------:R-:W3:Y:S04]  /*1f1a0*/  LDL.LU R14, [R1+0x90] ;  /* 0x00009000010e7983 */ /* 0x000ee80000300800 */
[----:B------:R-:W3:Y:S01]  /*1f1b0*/  LDL.LU R15, [R1+0x98] ;  /* 0x00009800010f7983 */ /* 0x000ee20000300800 */
[----:B----4-:R-:W-:-:S03]  /*1f1c0*/  F2FP.F16.E4M3.UNPACK_B R2, R4 ;  /* 0x00000004ff02723e */ /* 0x010fc600020006ff */
[----:B------:R-:W4:Y:S01]  /*1f1d0*/  LDL.LU R4, [R1+0x80] ;  /* 0x0000800001047983 */ /* 0x000f220000300800 */
[----:B-----5:R-:W-:-:S03]  /*1f1e0*/  F2FP.F16.E4M3.UNPACK_B R3, R5 ;  /* 0x00000005ff03723e */ /* 0x020fc600020006ff */
[----:B------:R-:W4:Y:S01]  /*1f1f0*/  LDL.LU R5, [R1+0x88] ;  /* 0x0000880001057983 */ /* 0x000f220000300800 */
[----:B0-----:R-:W-:Y:S02]  /*1f200*/  IMAD.MOV.U32 R11, RZ, RZ, R6 ;  /* 0x000000ffff0b7224 */ /* 0x001fe400078e0006 */
[----:B------:R-:W-:Y:S01]  /*1f210*/  IMAD.MOV.U32 R6, RZ, RZ, R0 ;  /* 0x000000ffff067224 */ /* 0x000fe200078e0000 */
[----:B-1----:R-:W5:Y:S04]  /*1f220*/  LDL.LU R8, [R1] ;  /* 0x0000000001087983 */ /* 0x002f680000300800 */
[----:B------:R-:W5:Y:S04]  /*1f230*/  LDL.LU R9, [R1+0x4] ;  /* 0x0000040001097983 */ /* 0x000f680000300800 */
[----:B------:R-:W2:Y:S01]  /*1f240*/  LDL.LU R0, [R1+0x1628] ;  /* 0x0016280001007983 */ /* 0x000ea20000300800 */
[----:B------:R-:W-:-:S02]  /*1f250*/  IMAD.MOV.U32 R10, RZ, RZ, R7 ;  /* 0x000000ffff0a7224 */ /* 0x000fc400078e0007 */
[----:B------:R-:W-:Y:S01]  /*1f260*/  IMAD.MOV.U32 R7, RZ, RZ, R29 ;  /* 0x000000ffff077224 */ /* 0x000fe200078e001d */
[----:B---3--:R-:W-:Y:S01]  /*1f270*/  HMMA.16816.F32 R20, R12, R2, R20 ;  /* 0x000000020c14723c */ /* 0x008fe20000001814 */
[----:B------:R-:W3:Y:S04]  /*1f280*/  LDL.LU R14, [R1+0xd0] ;  /* 0x0000d000010e7983 */ /* 0x000ee80000300800 */
[----:B------:R-:W5:-:S15]  /*1f290*/  LDL.LU R15, [R1+0xd4] ;  /* 0x0000d400010f7983 */ /* 0x000f5e0000300800 */
[----:B------:R-:W-:-:S03]  /*1f2a0*/  NOP ;  /* 0x0000000000007918 */ /* 0x000fc60000000000 */
[----:B------:R0:W-:Y:S04]  /*1f2b0*/  STL [R1+0x1610], R22 ;  /* 0x0016101601007387 */ /* 0x0001e80000100800 */
[----:B0-----:R-:W5:Y:S04]  /*1f2c0*/  LDL.LU R22, [R1+0x74] ;  /* 0x0000740001167983 */ /* 0x001f680000300800 */
[----:B------:R0:W-:Y:S04]  /*1f2d0*/  STL [R1+0x160c], R23 ;  /* 0x00160c1701007387 */ /* 0x0001e80000100800 */
[----:B0-----:R-:W5:Y:S01]  /*1f2e0*/  LDL.LU R23, [R1+0x7c] ;  /* 0x00007c0001177983 */ /* 0x001f620000300800 */
[----:B----4-:R-:W-:Y:S03]  /*1f2f0*/  HMMA.16816.F32 R16, R4, R2, R16 ;  /* 0x000000020410723c */ /* 0x010fe60000001810 */
[----:B------:R-:W0:-:S15]  /*1f300*/  LDSM.16.MT88.4 R4, [R28+UR7+0x17800] ;  /* 0x017800071c04783b */ /* 0x000e1e0008004200 */
[----:B------:R-:W-:-:S05]  /*1f310*/  NOP ;  /* 0x0000000000007918 */ /* 0x000fca0000000000 */
[----:B------:R1:W-:Y:S04]  /*1f320*/  STL [R1+0x1608], R18 ;  /* 0x0016081201007387 */ /* 0x0003e80000100800 */
[----:B-1----:R-:W4:Y:S04]  /*1f330*/  LDL.LU R18, [R1+0x94] ;  /* 0x0000940001127983 */ /* 0x002f280000300800 */
[----:B------:R1:W-:Y:S04]  /*1f340*/  STL [R1+0x1604], R19 ;  /* 0x0016041301007387 */ /* 0x0003e80000100800 */
[----:B-1----:R-:W4:Y:S04]  /*1f350*/  LDL.LU R19, [R1+0x9c] ;  /* 0x00009c0001137983 */ /* 0x002f280000300800 */
[----:B0-----:R-:W-:Y:S04]  /*1f360*/  STL.64 [R1+0x10], R4 ;  /* 0x0000100401007387 */ /* 0x001fe80000100a00 */
[----:B------:R-:W-:Y:S04]  /*1f370*/  STL.64 [R1+0x18], R6 ;  /* 0x0000180601007387 */ /* 0x000fe80000100a00 */
[----:B------:R-:W0:Y:S04]  /*1f380*/  LDSM.16.MT88.4 R4, [R28+UR7+0x17c00] ;  /* 0x017c00071c04783b */ /* 0x000e280008004200 */
[----:B0-----:R-:W-:Y:S01]  /*1f390*/  STL.64 [R1+0x30], R4 ;  /* 0x0000300401007387 */ /* 0x001fe20000100a00 */
[----:B------:R-:W-:-:S02]  /*1f3a0*/  IMAD.MOV.U32 R28, RZ, RZ, R4 ;  /* 0x000000ffff1c7224 */ /* 0x000fc400078e0004 */
[----:B------:R-:W-:Y:S01]  /*1f3b0*/  IMAD.MOV.U32 R29, RZ, RZ, R6 ;  /* 0x000000ffff1d7224 */ /* 0x000fe200078e0006 */
[----:B------:R-:W-:Y:S04]  /*1f3c0*/  STL.64 [R1+0x38], R6 ;  /* 0x0000380601007387 */ /* 0x000fe80000100a00 */
[----:B--2---:R-:W0:Y:S01]  /*1f3d0*/  LDSM.16.MT88.4 R4, [R0+UR7+0x17800] ;  /* 0x017800070004783b */ /* 0x004e220008004200 */
[----:B---3--:R-:W-:-:S03]  /*1f3e0*/  F2FP.F16.E4M3.UNPACK_B R2, R14.H1 ;  /* 0x0000000eff02723e */ /* 0x008fc600030006ff */
[----:B0-----:R-:W-:Y:S04]  /*1f3f0*/  STL.64 [R1+0x20], R4 ;  /* 0x0000200401007387 */ /* 0x001fe80000100a00 */
[----:B------:R-:W-:Y:S04]  /*1f400*/  STL.64 [R1+0x28], R6 ;  /* 0x0000280601007387 */ /* 0x000fe80000100a00 */
[----:B------:R-:W0:Y:S01]  /*1f410*/  LDSM.16.MT88.4 R4, [R0+UR7+0x17c00] ;  /* 0x017c00070004783b */ /* 0x000e220008004200 */
[----:B-----5:R-:W-:Y:S01]  /*1f420*/  F2FP.F16.E4M3.UNPACK_B R3, R15.H1 ;  /* 0x0000000fff03723e */ /* 0x020fe200030006ff */
[----:B------:R-:W-:-:S02]  /*1f430*/  IMAD.MOV.U32 R12, RZ, RZ, R22 ;  /* 0x000000ffff0c7224 */ /* 0x000fc400078e0016 */
[----:B------:R-:W-:Y:S02]  /*1f440*/  IMAD.MOV.U32 R13, RZ, RZ, R23 ;  /* 0x000000ffff0d7224 */ /* 0x000fe400078e0017 */
[----:B0-----:R-:W-:Y:S01]  /*1f450*/  IMAD.MOV.U32 R0, RZ, RZ, R7 ;  /* 0x000000ffff007224 */ /* 0x001fe200078e0007 */
[----:B------:R0:W-:Y:S04]  /*1f460*/  STL.64 [R1+0x40], R4 ;  /* 0x0000400401007387 */ /* 0x0001e80000100a00 */
[----:B------:R-:W-:Y:S04]  /*1f470*/  STL [R1+0x48], R6 ;  /* 0x0000480601007387 */ /* 0x000fe80000100800 */
[----:B------:R1:W-:Y:S01]  /*1f480*/  STL [R1+0x15f8], R0 ;  /* 0x0015f80001007387 */ /* 0x0003e20000100800 */
[----:B----4-:R-:W-:-:S02]  /*1f490*/  IMAD.MOV.U32 R14, RZ, RZ, R18 ;  /* 0x000000ffff0e7224 */ /* 0x010fc400078e0012 */
[----:B------:R-:W-:-:S07]  /*1f4a0*/  IMAD.MOV.U32 R15, RZ, RZ, R19 ;  /* 0x000000ffff0f7224 */ /* 0x000fce00078e0013 */
[----:B------:R-:W-:Y:S01]  /*1f4b0*/  HMMA.16816.F32 R12, R12, R2, R8 ;  /* 0x000000020c0c723c */ /* 0x000fe20000001808 */
[----:B------:R-:W2:Y:S04]  /*1f4c0*/  LDL.LU.64 R10, [R1+0x1620] ;  /* 0x00162000010a7983 */ /* 0x000ea80000300a00 */
[----:B------:R-:W2:Y:S01]  /*1f4d0*/  LDL.LU.64 R8, [R1+0x1618] ;  /* 0x0016180001087983 */ /* 0x000ea20000300a00 */
[----:B0-----:R-:W-:Y:S02]  /*1f4e0*/  IMAD.MOV.U32 R4, RZ, RZ, R24 ;  /* 0x000000ffff047224 */ /* 0x001fe400078e0018 */
[----:B------:R-:W-:Y:S01]  /*1f4f0*/  IMAD.MOV.U32 R5, RZ, RZ, R25 ;  /* 0x000000ffff057224 */ /* 0x000fe200078e0019 */
[----:B-1----:R-:W3:Y:S01]  /*1f500*/  LDL.LU R0, [R1+0x48] ;  /* 0x0000480001007983 */ /* 0x002ee20000300800 */
[----:B------:R-:W-:-:S02]  /*1f510*/  IMAD.MOV.U32 R6, RZ, RZ, R26 ;  /* 0x000000ffff067224 */ /* 0x000fc400078e001a */
[----:B------:R-:W-:Y:S01]  /*1f520*/  IMAD.MOV.U32 R7, RZ, RZ, R27 ;  /* 0x000000ffff077224 */ /* 0x000fe200078e001b */
[----:B------:R-:W-:Y:S06]  /*1f530*/  BAR.SYNC.DEFER_BLOCKING 0x0 ;  /* 0x0000000000007b1d */ /* 0x000fec0000010000 */
[----:B--2---:R-:W-:Y:S01]  /*1f540*/  HMMA.16816.F32 R8, R4, R2, R8 ;  /* 0x000000020408723c */ /* 0x004fe20000001808 */
[----:B------:R-:W2:Y:S04]  /*1f550*/  LDL.LU R2, [R1+0xc0] ;  /* 0x0000c00001027983 */ /* 0x000ea80000300800 */
[----:B------:R-:W4:Y:S02]  /*1f560*/  LDL.LU R3, [R1+0xc4] ;  /* 0x0000c40001037983 */ /* 0x000f240000300800 */
[----:B------:R-:W-:-:S02]  /*1f570*/  IMAD.MOV.U32 R4, RZ, RZ, R22 ;  /* 0x000000ffff047224 */ /* 0x000fc400078e0016 */
[----:B------:R-:W5:Y:S01]  /*1f580*/  LDL.LU R22, [R1+0x1610] ;  /* 0x0016100001167983 */ /* 0x000f620000300800 */
[----:B------:R-:W-:Y:S02]  /*1f590*/  IMAD.MOV.U32 R5, RZ, RZ, R23 ;  /* 0x000000ffff057224 */ /* 0x000fe400078e0017 */
[----:B------:R-:W-:Y:S01]  /*1f5a0*/  IMAD.MOV.U32 R6, RZ, RZ, R18 ;  /* 0x000000ffff067224 */ /* 0x000fe200078e0012 */
[----:B------:R-:W5:Y:S01]  /*1f5b0*/  LDL.LU R23, [R1+0x160c] ;  /* 0x00160c0001177983 */ /* 0x000f620000300800 */
[----:B------:R-:W-:-:S03]  /*1f5c0*/  IMAD.MOV.U32 R7, RZ, RZ, R19 ;  /* 0x000000ffff077224 */ /* 0x000fc600078e0013 */
[----:B------:R-:W3:Y:S04]  /*1f5d0*/  LDL.LU R18, [R1+0x1608] ;  /* 0x0016080001127983 */ /* 0x000ee80000300800 */
[----:B------:R-:W3:Y:S01]  /*1f5e0*/  LDL.LU R19, [R1+0x1604] ;  /* 0x0016040001137983 */ /* 0x000ee20000300800 */
[----:B--2---:R-:W-:Y:S02]  /*1f5f0*/  F2FP.F16.E4M3.UNPACK_B R2, R2.H1 ;  /* 0x00000002ff02723e */ /* 0x004fe400030006ff */
[----:B----4-:R-:W-:-:S07]  /*1f600*/  F2FP.F16.E4M3.UNPACK_B R3, R3.H1 ;  /* 0x00000003ff03723e */ /* 0x010fce00030006ff */
[-C--:B-----5:R-:W-:Y:S06]  /*1f610*/  HMMA.16816.F32 R20, R4, R2.reuse, R20 ;  /* 0x000000020414723c */ /* 0x0a0fec0000001814 */
[----:B---3--:R-:W-:-:S15]  /*1f620*/  HMMA.16816.F32 R16, R24, R2, R16 ;  /* 0x000000021810723c */ /* 0x008fde0000001810 */
[----:B------:R-:W-:-:S03]  /*1f630*/  NOP ;  /* 0x0000000000007918 */ /* 0x000fc60000000000 */
[----:B------:R-:W-:Y:S02]  /*1f640*/  IMAD.MOV.U32 R6, RZ, RZ, R21 ;  /* 0x000000ffff067224 */ /* 0x000fe400078e0015 */
[----:B------:R-:W-:-:S03]  /*1f650*/  IMAD.MOV.U32 R5, RZ, RZ, R22 ;  /* 0x000000ffff057224 */ /* 0x000fc600078e0016 */
[----:B------:R-:W-:Y:S01]  /*1f660*/  STL.64 [R1+0x15f0], R18 ;  /* 0x0015f01201007387 */ /* 0x000fe20000100a00 */
[----:B------:R-:W-:-:S03]  /*1f670*/  IMAD.MOV.U32 R4, RZ, RZ, R23 ;  /* 0x000000ffff047224 */ /* 0x000fc600078e0017 */
[----:B------:R0:W-:Y:S04]  /*1f680*/  STL.64 [R1+0x15e8], R16 ;  /* 0x0015e81001007387 */ /* 0x0001e80000100a00 */
[----:B------:R-:W2:Y:S01]  /*1f690*/  LDL.LU R26, [R1+0xd8] ;  /* 0x0000d800011a7983 */ /* 0x000ea20000300800 */
[----:B------:R-:W-:-:S03]  /*1f6a0*/  IMAD.MOV.U32 R7, RZ, RZ, R20 ;  /* 0x000000ffff077224 */ /* 0x000fc600078e0014 */
[----:B------:R-:W3:Y:S01]  /*1f6b0*/  LDL.LU R27, [R1+0xdc] ;  /* 0x0000dc00011b7983 */ /* 0x000ee20000300800 */
[----:B------:R-:W-:Y:S02]  /*1f6c0*/  IMAD.MOV.U32 R22, RZ, RZ, R28 ;  /* 0x000000ffff167224 */ /* 0x000fe400078e001c */
[----:B------:R-:W-:Y:S01]  /*1f6d0*/  IMAD.MOV.U32 R23, RZ, RZ, R29 ;  /* 0x000000ffff177224 */ /* 0x000fe200078e001d */
[----:B------:R-:W4:Y:S01]  /*1f6e0*/  LDL R20, [R1+0x10] ;  /* 0x0000100001147983 */ /* 0x000f220000100800 */
[----:B0-----:R-:W-:-:S03]  /*1f6f0*/  IMAD.MOV.U32 R17, RZ, RZ, R6 ;  /* 0x000000ffff117224 */ /* 0x001fc600078e0006 */
[----:B------:R-:W4:Y:S01]  /*1f700*/  LDL R21, [R1+0x18] ;  /* 0x0000180001157983 */ /* 0x000f220000100800 */
[----:B------:R-:W-:Y:S02]  /*1f710*/  IMAD.MOV.U32 R18, RZ, RZ, R5 ;  /* 0x000000ffff127224 */ /* 0x000fe400078e0005 */
[----:B------:R-:W-:Y:S01]  /*1f720*/  IMAD.MOV.U32 R19, RZ, RZ, R4 ;  /* 0x000000ffff137224 */ /* 0x000fe200078e0004 */
[----:B------:R-:W5:Y:S04]  /*1f730*/  LDL.LU R28, [R1+0x1600] ;  /* 0x00160000011c7983 */ /* 0x000f680000300800 */
[----:B------:R-:W4:Y:S04]  /*1f740*/  LDL.LU R29, [R1+0x15fc] ;  /* 0x0015fc00011d7983 */ /* 0x000f280000300800 */
[----:B------:R-:W5:Y:S04]  /*1f750*/  LDL R4, [R1+0x20] ;  /* 0x0000200001047983 */ /* 0x000f680000100800 */
[----:B------:R-:W5:Y:S04]  /*1f760*/  LDL R5, [R1+0x28] ;  /* 0x0000280001057983 */ /* 0x000f680000100800 */
[----:B------:R-:W5:Y:S01]  /*1f770*/  LDL R6, [R1+0x40] ;  /* 0x0000400001067983 */ /* 0x000f620000100800 */
[----:B------:R-:W-:-:S02]  /*1f780*/  IMAD.MOV.U32 R16, RZ, RZ, R7 ;  /* 0x000000ffff107224 */ /* 0x000fc400078e0007 */
[----:B------:R-:W-:Y:S01]  /*1f790*/  IMAD.MOV.U32 R7, RZ, RZ, R0 ;  /* 0x000000ffff077224 */ /* 0x000fe200078e0000 */
[----:B--2---:R-:W-:Y:S02]  /*1f7a0*/  F2FP.F16.E4M3.UNPACK_B R2, R26 ;  /* 0x0000001aff02723e */ /* 0x004fe400020006ff */
[----:B---3--:R-:W-:-:S07]  /*1f7b0*/  F2FP.F16.E4M3.UNPACK_B R3, R27 ;  /* 0x0000001bff03723e */ /* 0x008fce00020006ff */
[----:B-----5:R-:W-:Y:S01]  /*1f7c0*/  HMMA.16816.F32 R8, R4, R2, R8 ;  /* 0x000000020408723c */ /* 0x020fe20000001808 */
[----:B------:R-:W2:Y:S04]  /*1f7d0*/  LDL.LU R4, [R1+0x10] ;  /* 0x0000100001047983 */ /* 0x000ea80000300800 */
[----:B------:R-:W2:Y:S04]  /*1f7e0*/  LDL.LU R5, [R1+0x18] ;  /* 0x0000180001057983 */ /* 0x000ea80000300800 */
[----:B------:R-:W2:Y:S04]  /*1f7f0*/  LDL.LU R6, [R1+0x30] ;  /* 0x0000300001067983 */ /* 0x000ea80000300800 */
[----:B------:R-:W2:Y:S01]  /*1f800*/  LDL.LU R7, [R1+0x38] ;  /* 0x0000380001077983 */ /* 0x000ea20000300800 */
[----:B------:R-:W-:-:S02]  /*1f810*/  F2FP.F16.E4M3.UNPACK_B R24, R28 ;  /* 0x0000001cff18723e */ /* 0x000fc400020006ff */
[----:B----4-:R-:W-:Y:S01]  /*1f820*/  F2FP.F16.E4M3.UNPACK_B R25, R29 ;  /* 0x0000001dff19723e */ /* 0x010fe200020006ff */
[----:B------:R-:W-:Y:S01]  /*1f830*/  HMMA.16816.F32 R12, R20, R2, R12 ;  /* 0x00000002140c723c */ /* 0x000fe2000000180c */
[----:B------:R-:W3:Y:S04]  /*1f840*/  LDL.LU R20, [R1+0x20] ;  /* 0x0000200001147983 */ /* 0x000ee80000300800 */
[----:B------:R-:W3:Y:S02]  /*1f850*/  LDL.LU R21, [R1+0x28] ;  /* 0x0000280001157983 */ /* 0x000ee40000300800 */
[----:B------:R-:W-:Y:S02]  /*1f860*/  IMAD.MOV.U32 R23, RZ, RZ, R0 ;  /* 0x000000ffff177224 */ /* 0x000fe400078e0000 */
[----:B------:R-:W3:Y:S04]  /*1f870*/  LDL.LU R22, [R1+0x40] ;  /* 0x0000400001167983 */ /* 0x000ee80000300800 */
[----:B------:R-:W4:Y:S01]  /*1f880*/  LDL.LU R0, [R1+0x15f8] ;  /* 0x0015f80001007983 */ /* 0x000f220000300800 */
[----:B--2---:R-:W-:Y:S03]  /*1f890*/  HMMA.16816.F32 R4, R4, R24, R16 ;  /* 0x000000180404723c */ /* 0x004fe60000001810 */
[----:B------:R-:W3:Y:S04]  /*1f8a0*/  LDL.LU.64 R18, [R1+0x15f0] ;  /* 0x0015f00001127983 */ /* 0x000ee80000300a00 */
[----:B------:R-:W3:Y:S01]  /*1f8b0*/  LDL.LU.64 R16, [R1+0x15e8] ;  /* 0x0015e80001107983 */ /* 0x000ee20000300a00 */
[----:B------:R-:W-:-:S03]  /*1f8c0*/  F2FP.F16.E4M3.UNPACK_B R2, R26.H1 ;  /* 0x0000001aff02723e */ /* 0x000fc600030006ff */
[----:B------:R-:W2:Y:S01]  /*1f8d0*/  LDL R26, [R1+0x44] ;  /* 0x00004400011a7983 */ /* 0x000ea20000100800 */
[----:B------:R-:W-:Y:S01]  /*1f8e0*/  F2FP.F16.E4M3.UNPACK_B R3, R27.H1 ;  /* 0x0000001bff03723e */ /* 0x000fe200030006ff */
[----:B---3--:R-:W-:Y:S02]  /*1f8f0*/  HMMA.16816.F32 R16, R20, R24, R16 ;  /* 0x000000181410723c */ /* 0x008fe40000001810 */
[----:B------:R-:W3:Y:S04]  /*1f900*/  LDL R20, [R1+0x14] ;  /* 0x0000140001147983 */ /* 0x000ee80000100800 */
[----:B------:R-:W3:Y:S04]  /*1f910*/  LDL R21, [R1+0x1c] ;  /* 0x00001c0001157983 */ /* 0x000ee80000100800 */
[----:B------:R-:W3:Y:S04]  /*1f920*/  LDL R22, [R1+0x34] ;  /* 0x0000340001167983 */ /* 0x000ee80000100800 */
[----:B------:R-:W3:Y:S04]  /*1f930*/  LDL R23, [R1+0x3c] ;  /* 0x00003c0001177983 */ /* 0x000ee80000100800 */
[----:B------:R-:W2:Y:S04]  /*1f940*/  LDL R24, [R1+0x24] ;  /* 0x0000240001187983 */ /* 0x000ea80000100800 */
[----:B------:R-:W2:Y:S01]  /*1f950*/  LDL R25, [R1+0x2c] ;  /* 0x00002c0001197983 */ /* 0x000ea20000100800 */
[----:B----4-:R-:W-:Y:S01]  /*1f960*/  IMAD.MOV.U32 R27, RZ, RZ, R0 ;  /* 0x000000ffff1b7224 */ /* 0x010fe200078e0000 */
[-C--:B---3--:R-:W-:Y:S02]  /*1f970*/  HMMA.16816.F32 R12, R20, R2.reuse, R12 ;  /* 0x00000002140c723c */ /* 0x088fe4000000180c */
[----:B------:R-:W3:Y:S04]  /*1f980*/  LDL.LU R20, [R1+0x14] ;  /* 0x0000140001147983 */ /* 0x000ee80000300800 */
[----:B------:R-:W3:Y:S04]  /*1f990*/  LDL.LU R21, [R1+0x1c] ;  /* 0x00001c0001157983 */ /* 0x000ee80000300800 */
[----:B------:R-:W3:Y:S01]  /*1f9a0*/  LDL.LU R22, [R1+0x34] ;  /* 0x0000340001167983 */ /* 0x000ee20000300800 */
[----:B--2---:R-:W-:Y:S03]  /*1f9b0*/  HMMA.16816.F32 R8, R24, R2, R8 ;  /* 0x000000021808723c */ /* 0x004fe60000001808 */
[----:B------:R-:W3:Y:S04]  /*1f9c0*/  LDL.LU R23, [R1+0x3c] ;  /* 0x00003c0001177983 */ /* 0x000ee80000300800 */
[----:B------:R-:W2:Y:S04]  /*1f9d0*/  LDL.LU R24, [R1+0x24] ;  /* 0x0000240001187983 */ /* 0x000ea80000300800 */
[----:B------:R-:W2:Y:S04]  /*1f9e0*/  LDL.LU R25, [R1+0x2c] ;  /* 0x00002c0001197983 */ /* 0x000ea80000300800 */
[----:B------:R-:W2:Y:S01]  /*1f9f0*/  LDL.LU R26, [R1+0x44] ;  /* 0x00004400011a7983 */ /* 0x000ea20000300800 */
[----:B------:R-:W-:-:S02]  /*1fa00*/  F2FP.F16.E4M3.UNPACK_B R28, R28.H1 ;  /* 0x0000001cff1c723e */ /* 0x000fc400030006ff */
[----:B------:R-:W-:Y:S01]  /*1fa10*/  F2FP.F16.E4M3.UNPACK_B R29, R29.H1 ;  /* 0x0000001dff1d723e */ /* 0x000fe200030006ff */
[----:B------:R-:W-:Y:S01]  /*1fa20*/  FMUL R0, R12, UR12 ;  /* 0x0000000c0c007c20 */ /* 0x000fe20008400000 */
[----:B------:R-:W-:-:S04]  /*1fa30*/  FMUL R2, R14, UR12 ;  /* 0x0000000c0e027c20 */ /* 0x000fc80008400000 */
[----:B------:R-:W-:Y:S01]  /*1fa40*/  FMUL R3, R8, UR12 ;  /* 0x0000000c08037c20 */ /* 0x000fe20008400000 */
[-C--:B---3--:R-:W-:Y:S06]  /*1fa50*/  HMMA.16816.F32 R4, R20, R28.reuse, R4 ;  /* 0x0000001c1404723c */ /* 0x088fec0000001804 */
[----:B--2---:R-:W-:Y:S01]  /*1fa60*/  HMMA.16816.F32 R16, R24, R28, R16 ;  /* 0x0000001c1810723c */ /* 0x004fe20000001810 */
[----:B------:R-:W-:Y:S01]  /*1fa70*/  FMUL R21, R13, UR12 ;  /* 0x0000000c0d157c20 */ /* 0x000fe20008400000 */
[----:B------:R-:W-:Y:S01]  /*1fa80*/  FMUL R20, R15, UR12 ;  /* 0x0000000c0f147c20 */ /* 0x000fe20008400000 */
[----:B------:R-:W2:Y:S03]  /*1fa90*/  LDL R27, [R1+0x514] ;  /* 0x00051400011b7983 */ /* 0x000ea60000100800 */
[----:B------:R-:W-:Y:S01]  /*1faa0*/  FMNMX R0, R0, R21, !PT ;  /* 0x0000001500007209 */ /* 0x000fe20007800000 */
[----:B------:R-:W-:Y:S01]  /*1fab0*/  FMUL R21, R11, UR12 ;  /* 0x0000000c0b157c20 */ /* 0x000fe20008400000 */
[----:B------:R-:W-:Y:S01]  /*1fac0*/  FMNMX R2, R2, R20, !PT ;  /* 0x0000001402027209 */ /* 0x000fe20007800000 */
[----:B------:R-:W-:-:S09]  /*1fad0*/  FMUL R20, R10, UR12 ;  /* 0x0000000c0a147c20 */ /* 0x000fd20008400000 */
[----:B------:R-:W-:Y:S01]  /*1fae0*/  FMUL R23, R6, UR12 ;  /* 0x0000000c06177c20 */ /* 0x000fe20008400000 */
[----:B------:R-:W-:-:S04]  /*1faf0*/  FMNMX R20, R20, R21, !PT ;  /* 0x0000001514147209 */ /* 0x000fc80007800000 */
[----:B------:R-:W-:Y:S01]  /*1fb00*/  FMNMX R2, R23, R2, !PT ;  /* 0x0000000217027209 */ /* 0x000fe20007800000 */
[----:B------:R-:W-:Y:S01]  /*1fb10*/  FMUL R23, R7, UR12 ;  /* 0x0000000c07177c20 */ /* 0x000fe20008400000 */
[----:B------:R-:W-:-:S04]  /*1fb20*/  FMUL R21, R18, UR12 ;  /* 0x0000000c12157c20 */ /* 0x000fc80008400000 */
[----:B------:R-:W-:Y:S02]  /*1fb30*/  FMNMX R2, R23, R2, !PT ;  /* 0x0000000217027209 */ /* 0x000fe40007800000 */
[----:B------:R-:W-:Y:S01]  /*1fb40*/  FMNMX R20, R21, R20, !PT ;  /* 0x0000001415147209 */ /* 0x000fe20007800000 */
[----:B------:R-:W-:Y:S02]  /*1fb50*/  FMUL R21, R19, UR12 ;  /* 0x0000000c13157c20 */ /* 0x000fe40008400000 */
[----:B------:R-:W0:Y:S03]  /*1fb60*/  SHFL.BFLY PT, R23, R2, 0x2, 0x1f ;  /* 0x0c401f0002177f89 */ /* 0x000e2600000e0000 */
[----:B------:R-:W-:-:S05]  /*1fb70*/  FMNMX R20, R21, R20, !PT ;  /* 0x0000001415147209 */ /* 0x000fca0007800000 */
[----:B------:R-:W1:Y:S01]  /*1fb80*/  SHFL.BFLY PT, R21, R20, 0x2, 0x1f ;  /* 0x0c401f0014157f89 */ /* 0x000e6200000e0000 */
[----:B0-----:R-:W-:Y:S02]  /*1fb90*/  FMNMX R2, R2, R23, !PT ;  /* 0x0000001702027209 */ /* 0x001fe40007800000 */
[----:B-1----:R-:W-:-:S03]  /*1fba0*/  FMNMX R20, R20, R21, !PT ;  /* 0x0000001514147209 */ /* 0x002fc60007800000 */
[----:B------:R-:W0:Y:S01]  /*1fbb0*/  SHFL.BFLY PT, R21, R2, 0x1, 0x1f ;  /* 0x0c201f0002157f89 */ /* 0x000e2200000e0000 */
[----:B------:R-:W-:Y:S01]  /*1fbc0*/  FMUL R22, R9, UR12 ;  /* 0x0000000c09167c20 */ /* 0x000fe20008400000 */
[----:B------:R-:W-:-:S04]  /*1fbd0*/  FMUL R24, R4, UR12 ;  /* 0x0000000c04187c20 */ /* 0x000fc80008400000 */
[----:B------:R-:W-:Y:S01]  /*1fbe0*/  FMNMX R3, R3, R22, !PT ;  /* 0x0000001603037209 */ /* 0x000fe20007800000 */
[----:B------:R-:W-:Y:S01]  /*1fbf0*/  FMUL R22, R16, UR12 ;  /* 0x0000000c10167c20 */ /* 0x000fe20008400000 */
[----:B------:R-:W-:Y:S01]  /*1fc00*/  FMNMX R0, R24, R0, !PT ;  /* 0x0000000018007209 */ /* 0x000fe20007800000 */
[----:B------:R-:W-:Y:S01]  /*1fc10*/  FMUL R24, R5, UR12 ;  /* 0x0000000c05187c20 */ /* 0x000fe20008400000 */
[----:B0-----:R-:W-:Y:S02]  /*1fc20*/  FMNMX R2, R2, R21, !PT ;  /* 0x0000001502027209 */ /* 0x001fe40007800000 */
[----:B------:R-:W3:Y:S01]  /*1fc30*/  LDL.LU R21, [R1+0x508] ;  /* 0x0005080001157983 */ /* 0x000ee20000300800 */
[----:B------:R-:W-:Y:S01]  /*1fc40*/  FMNMX R3, R22, R3, !PT ;  /* 0x0000000316037209 */ /* 0x000fe20007800000 */
[----:B------:R-:W-:Y:S01]  /*1fc50*/  FMUL R22, R17, UR12 ;  /* 0x0000000c11167c20 */ /* 0x000fe20008400000 */
[----:B------:R-:W-:-:S04]  /*1fc60*/  FMNMX R0, R24, R0, !PT ;  /* 0x0000000018007209 */ /* 0x000fc80007800000 */
[----:B------:R-:W-:Y:S01]  /*1fc70*/  FMNMX R3, R22, R3, !PT ;  /* 0x0000000316037209 */ /* 0x000fe20007800000 */
[----:B------:R-:W0:Y:S04]  /*1fc80*/  SHFL.BFLY PT, R24, R0, 0x2, 0x1f ;  /* 0x0c401f0000187f89 */ /* 0x000e2800000e0000 */
[----:B------:R-:W1:Y:S01]  /*1fc90*/  SHFL.BFLY PT, R22, R3, 0x2, 0x1f ;  /* 0x0c401f0003167f89 */ /* 0x000e6200000e0000 */
[----:B------:R-:W4:Y:S01]  /*1fca0*/  S2R R26, SR_TID.X ;  /* 0x00000000001a7919 */ /* 0x000f220000002100 */
[----:B------:R-:W5:Y:S02]  /*1fcb0*/  S2R R29, SR_TID.X ;  /* 0x00000000001d7919 */ /* 0x000f640000002100 */
[----:B------:R-:W5:Y:S01]  /*1fcc0*/  SHFL.BFLY PT, R23, R20, 0x1, 0x1f ;  /* 0x0c201f0014177f89 */ /* 0x000f6200000e0000 */
[----:B0-----:R-:W-:-:S02]  /*1fcd0*/  FMNMX R0, R0, R24, !PT ;  /* 0x0000001800007209 */ /* 0x001fc40007800000 */
[----:B-1----:R-:W-:-:S03]  /*1fce0*/  FMNMX R3, R3, R22, !PT ;  /* 0x0000001603037209 */ /* 0x002fc60007800000 */
[----:B------:R-:W0:Y:S04]  /*1fcf0*/  SHFL.BFLY PT, R25, R0, 0x1, 0x1f ;  /* 0x0c201f0000197f89 */ /* 0x000e2800000e0000 */
[----:B------:R-:W1:Y:S01]  /*1fd00*/  SHFL.BFLY PT, R22, R3, 0x1, 0x1f ;  /* 0x0c201f0003167f89 */ /* 0x000e6200000e0000 */
[----:B----4-:R-:W-:Y:S02]  /*1fd10*/  LOP3.LUT R26, R26, 0xff, RZ, 0xc0, !PT ;  /* 0x000000ff1a1a7812 */ /* 0x010fe400078ec0ff */
[----:B-----5:R-:W-:Y:S02]  /*1fd20*/  LOP3.LUT R28, R29, 0x1c, RZ, 0xc0, !PT ;  /* 0x0000001c1d1c7812 */ /* 0x020fe400078ec0ff */
[----:B------:R-:W-:Y:S02]  /*1fd30*/  SHF.R.U32.HI R24, RZ, 0x3, R26 ;  /* 0x00000003ff187819 */ /* 0x000fe4000001161a */
[----:B------:R-:W-:-:S02]  /*1fd40*/  LEA R28, R28, UR7, 0x3 ;  /* 0x000000071c1c7c11 */ /* 0x000fc4000f8e18ff */
[----:B------:R-:W-:Y:S02]  /*1fd50*/  LOP3.LUT R24, R24, 0x1c, RZ, 0xc0, !PT ;  /* 0x0000001c18187812 */ /* 0x000fe400078ec0ff */
[----:B------:R-:W-:Y:S02]  /*1fd60*/  FMNMX R23, R20, R23, !PT ;  /* 0x0000001714177209 */ /* 0x000fe40007800000 */
[----:B0-----:R-:W-:Y:S01]  /*1fd70*/  FMNMX R25, R0, R25, !PT ;  /* 0x0000001900197209 */ /* 0x001fe20007800000 */
[----:B------:R-:W-:Y:S01]  /*1fd80*/  IMAD.IADD R0, R28, 0x1, R24 ;  /* 0x000000011c007824 */ /* 0x000fe200078e0218 */
[----:B-1----:R-:W-:-:S04]  /*1fd90*/  FMNMX R22, R3, R22, !PT ;  /* 0x0000001603167209 */ /* 0x002fc80007800000 */
[----:B------:R-:W-:Y:S04]  /*1fda0*/  @!P1 STS [R0], R25 ;  /* 0x0000001900009388 */ /* 0x000fe80000000800 */
[----:B------:R-:W-:Y:S04]  /*1fdb0*/  @!P1 STS [R0+0x100], R2 ;  /* 0x0001000200009388 */ /* 0x000fe80000000800 */
[----:B------:R-:W-:Y:S04]  /*1fdc0*/  @!P1 STS [R0+0x200], R22 ;  /* 0x0002001600009388 */ /* 0x000fe80000000800 */
[----:B------:R-:W-:Y:S01]  /*1fdd0*/  @!P1 STS [R0+0x300], R23 ;  /* 0x0003001700009388 */ /* 0x000fe20000000800 */
[----:B------:R-:W-:Y:S01]  /*1fde0*/  LEA R3, R26, UR7, 0x2 ;  /* 0x000000071a037c11 */ /* 0x000fe2000f8e10ff */
[----:B------:R-:W-:Y:S06]  /*1fdf0*/  BAR.SYNC.DEFER_BLOCKING 0x0 ;  /* 0x0000000000007b1d */ /* 0x000fec0000010000 */
[----:B------:R-:W0:Y:S04]  /*1fe00*/  LDS R2, [R3] ;  /* 0x0000000003027984 */ /* 0x000e280000000800 */
[----:B0-----:R-:W0:Y:S02]  /*1fe10*/  SHFL.BFLY PT, R20, R2, 0x4, 0x1f ;  /* 0x0c801f0002147f89 */ /* 0x001e2400000e0000 */
[----:B0-----:R-:W-:-:S05]  /*1fe20*/  FMNMX R2, R2, R20, !PT ;  /* 0x0000001402027209 */ /* 0x001fca0007800000 */
[----:B------:R-:W0:Y:S02]  /*1fe30*/  SHFL.BFLY PT, R20, R2, 0x2, 0x1f ;  /* 0x0c401f0002147f89 */ /* 0x000e2400000e0000 */
[----:B0-----:R-:W-:-:S05]  /*1fe40*/  FMNMX R2, R2, R20, !PT ;  /* 0x0000001402027209 */ /* 0x001fca0007800000 */
[----:B------:R-:W0:Y:S02]  /*1fe50*/  SHFL.BFLY PT, R20, R2, 0x1, 0x1f ;  /* 0x0c201f0002147f89 */ /* 0x000e2400000e0000 */
[----:B0-----:R-:W-:-:S05]  /*1fe60*/  FMNMX R2, R2, R20, !PT ;  /* 0x0000001402027209 */ /* 0x001fca0007800000 */
[----:B------:R-:W-:Y:S01]  /*1fe70*/  @!P0 STS [R3], R2 ;  /* 0x0000000203008388 */ /* 0x000fe20000000800 */
[----:B------:R-:W-:Y:S06]  /*1fe80*/  BAR.SYNC.DEFER_BLOCKING 0x0 ;  /* 0x0000000000007b1d */ /* 0x000fec0000010000 */
[----:B------:R-:W3:Y:S04]  /*1fe90*/  LDS R2, [R28] ;  /* 0x000000001c027984 */ /* 0x000ee80000000800 */
[----:B------:R-:W2:Y:S01]  /*1fea0*/  LDS R20, [R28+0x100] ;  /* 0x000100001c147984 */ /* 0x000ea20000000800 */
[----:B---3--:R-:W-:-:S03]  /*1feb0*/  FMNMX R24, R2, R21, !PT ;  /* 0x0000001502187209 */ /* 0x008fc60007800000 */
[----:B------:R-:W0:Y:S02]  /*1fec0*/  LDS R2, [R28+0x200] ;  /* 0x000200001c027984 */ /* 0x000e240000000800 */
[--C-:B------:R-:W-:Y:S01]  /*1fed0*/  FFMA R13, R13, UR12, -R24.reuse ;  /* 0x0000000c0d0d7c23 */ /* 0x100fe20008000818 */
[----:B------:R-:W-:-:S03]  /*1fee0*/  FFMA R12, R12, UR12, -R24 ;  /* 0x0000000c0c0c7c23 */ /* 0x000fc60008000818 */
[----:B------:R-:W-:Y:S01]  /*1fef0*/  FMUL R13, R13, 1.4426950216293334961 ;  /* 0x3fb8aa3b0d0d7820 */ /* 0x000fe20000400000 */
[----:B------:R-:W-:-:S04]  /*1ff00*/  FMUL R12, R12, 1.4426950216293334961 ;  /* 0x3fb8aa3b0c0c7820 */ /* 0x000fc80000400000 */
[----:B------:R-:W1:Y:S08]  /*1ff10*/  MUFU.EX2 R29, R12 ;  /* 0x0000000c001d7308 */ /* 0x000e700000000800 */
[----:B------:R-:W3:Y:S01]  /*1ff20*/  MUFU.EX2 R13, R13 ;  /* 0x0000000d000d7308 */ /* 0x000ee20000000800 */
[----:B------:R-:W-:Y:S04]  /*1ff30*/  STL [R1+0x340], R24 ;  /* 0x0003401801007387 */ /* 0x000fe80000100800 */
[----:B-1----:R-:W-:Y:S04]  /*1ff40*/  STL [R1+0x504], R29 ;  /* 0x0005041d01007387 */ /* 0x002fe80000100800 */
[----:B---3--:R1:W-:Y:S04]  /*1ff50*/  STL [R1+0x500], R13 ;  /* 0x0005000d01007387 */ /* 0x0083e80000100800 */
[----:B------:R-:W0:Y:S01]  /*1ff60*/  LDL R23, [R1+0x518] ;  /* 0x0005180001177983 */ /* 0x000e220000100800 */
[----:B--2---:R-:W-:Y:S01]  /*1ff70*/  FMNMX R20, R20, R27, !PT ;  /* 0x0000001b14147209 */ /* 0x004fe20007800000 */
[--C-:B------:R-:W-:Y:S01]  /*1ff80*/  FFMA R5, R5, UR12, -R24.reuse ;  /* 0x0000000c05057c23 */ /* 0x100fe20008000818 */
[----:B------:R-:W-:-:S02]  /*1ff90*/  FFMA R12, R4, UR12, -R24 ;  /* 0x0000000c040c7c23 */ /* 0x000fc40008000818 */
[----:B------:R-:W2:Y:S01]  /*1ffa0*/  LDS R4, [R28+0x300] ;  /* 0x000300001c047984 */ /* 0x000ea20000000800 */
[----:B------:R-:W-:Y:S01]  /*1ffb0*/  FMUL R5, R5, 1.4426950216293334961 ;  /* 0x3fb8aa3b05057820 */ /* 0x000fe20000400000 */
[----:B------:R-:W-:Y:S01]  /*1ffc0*/  FFMA R14, R14, UR12, -R20 ;  /* 0x0000000c0e0e7c23 */ /* 0x000fe20008000814 */
[----:B------:R-:W-:Y:S02]  /*1ffd0*/  FMUL R12, R12, 1.4426950216293334961 ;  /* 0x3fb8aa3b0c0c7820 */ /* 0x000fe40000400000 */
[----:B-1----:R1:W-:Y:S02]  /*1ffe0*/  MUFU.EX2 R13, R5 ;  /* 0x00000005000d7308 */ /* 0x0023e40000000800 */
[----:B-1----:R-:W-:-:S06]  /*1fff0*/  FMUL R5, R14, 1.4426950216293334961 ;  /* 0x3fb8aa3b0e057820 */ /* 0x002fcc0000400000 */
[----:B------:R-:W1:Y:S08]  /*20000*/  MUFU.EX2 R22, R12 ;  /* 0x0000000c00167308 */ /* 0x000e700000000800 */
[----:B------:R-:W3:Y:S01]  /*20010*/  MUFU.EX2 R26, R5 ;  /* 0x00000005001a7308 */ /* 0x000ee20000000800 */
[----:B------:R4:W-:Y:S01]  /*20020*/  STL [R1+0x33c], R20 ;  /* 0x00033c1401007387 */ /* 0x0009e20000100800 */
[--C-:B------:R-:W-:Y:S01]  /*20030*/  FFMA R15, R15, UR12, -R20.reuse ;  /* 0x0000000c0f0f7c23 */ /* 0x100fe20008000814 */
[--C-:B------:R-:W-:Y:S01]  /*20040*/  FFMA R6, R6, UR12, -R20.reuse ;  /* 0x0000000c06067c23 */ /* 0x100fe20008000814 */
[----:B------:R-:W-:Y:S01]  /*20050*/  FFMA R7, R7, UR12, -R20 ;  /* 0x0000000c07077c23 */ /* 0x000fe20008000814 */
[----:B-1----:R-:W-:Y:S04]  /*20060*/  STL [R1+0x4fc], R22 ;  /* 0x0004fc1601007387 */ /* 0x002fe80000100800 */
[----:B------:R-:W-:Y:S04]  /*20070*/  STL [R1+0x4f8], R13 ;  /* 0x0004f80d01007387 */ /* 0x000fe80000100800 */
[----:B---3--:R-:W-:Y:S04]  /*20080*/  STL [R1+0x4f4], R26 ;  /* 0x0004f41a01007387 */ /* 0x008fe80000100800 */
[----:B----4-:R-:W2:Y:S01]  /*20090*/  LDL R20, [R1+0x51c] ;  /* 0x00051c0001147983 */ /* 0x010ea20000100800 */
[----:B------:R-:W-:-:S04]  /*200a0*/  FMUL R5, R15, 1.4426950216293334961 ;  /* 0x3fb8aa3b0f057820 */ /* 0x000fc80000400000 */
[----:B------:R-:W1:Y:S02]  /*200b0*/  MUFU.EX2 R27, R5 ;  /* 0x00000005001b7308 */ /* 0x000e640000000800 */
[----:B-1----:R-:W-:Y:S01]  /*200c0*/  STL [R1+0x4f0], R27 ;  /* 0x0004f01b01007387 */ /* 0x002fe20000100800 */
[----:B------:R-:W-:Y:S01]  /*200d0*/  BAR.SYNC.DEFER_BLOCKING 0x0 ;  /* 0x0000000000007b1d */ /* 0x000fe20000010000 */
[----:B0-----:R-:W-:Y:S01]  /*200e0*/  FMNMX R14, R2, R23, !PT ;  /* 0x00000017020e7209 */ /* 0x001fe20007800000 */
[----:B------:R-:W-:-:S04]  /*200f0*/  FMUL R2, R7, 1.4426950216293334961 ;  /* 0x3fb8aa3b07027820 */ /* 0x000fc80000400000 */
[----:B------:R0:W-:Y:S04]  /*20100*/  STL [R1+0x334], R14 ;  /* 0x0003340e01007387 */ /* 0x0001e80000100800 */
[----:B------:R-:W3:Y:S01]  /*20110*/  LDL R7, [R1+0x500] ;  /* 0x0005000001077983 */ /* 0x000ee20000100800 */
[--C-:B------:R-:W-:Y:S01]  /*20120*/  FFMA R5, R8, UR12, -R14.reuse ;  /* 0x0000000c08057c23 */ /* 0x100fe2000800080e */
[----:B------:R1:W-:Y:S01]  /*20130*/  MUFU.EX2 R12, R2 ;  /* 0x00000002000c7308 */ /* 0x0003e20000000800 */
[----:B------:R-:W-:Y:S02]  /*20140*/  FMUL R6, R6, 1.4426950216293334961 ;  /* 0x3fb8aa3b06067820 */ /* 0x000fe40000400000 */
[----:B-1----:R-:W-:Y:S01]  /*20150*/  FMUL R2, R5, 1.4426950216293334961 ;  /* 0x3fb8aa3b05027820 */ /* 0x002fe20000400000 */
[----:B------:R-:W-:-:S04]  /*20160*/  FFMA R5, R9, UR12, -R14 ;  /* 0x0000000c09057c23 */ /* 0x000fc8000800080e */
[----:B------:R1:W-:Y:S02]  /*20170*/  MUFU.EX2 R23, R2 ;  /* 0x0000000200177308 */ /* 0x0003e40000000800 */
[----:B-1----:R-:W-:Y:S01]  /*20180*/  FMUL R2, R5, 1.4426950216293334961 ;  /* 0x3fb8aa3b05027820 */ /* 0x002fe20000400000 */
[----:B------:R-:W-:-:S05]  /*20190*/  FFMA R5, R16, UR12, -R14 ;  /* 0x0000000c10057c23 */ /* 0x000fca000800080e */
[----:B------:R2:W1:Y:S08]  /*201a0*/  MUFU.EX2 R15, R6 ;  /* 0x00000006000f7308 */ /* 0x0004700000000800 */
[----:B------:R4:W5:Y:S01]  /*201b0*/  MUFU.EX2 R25, R2 ;  /* 0x0000000200197308 */ /* 0x0009620000000800 */
[----:B--2---:R-:W-:Y:S01]  /*201c0*/  FMNMX R6, R4, R20, !PT ;  /* 0x0000001404067209 */ /* 0x004fe20007800000 */
[----:B------:R-:W-:Y:S01]  /*201d0*/  FFMA R4, R17, UR12, -R14 ;  /* 0x0000000c11047c23 */ /* 0x000fe2000800080e */
[----:B----4-:R-:W-:-:S05]  /*201e0*/  FMUL R2, R5, 1.4426950216293334961 ;  /* 0x3fb8aa3b05027820 */ /* 0x010fca0000400000 */
[----:B0-----:R0:W2:Y:S02]  /*201f0*/  MUFU.EX2 R14, R2 ;  /* 0x00000002000e7308 */ /* 0x0010a40000000800 */
[----:B0-----:R-:W-:Y:S01]  /*20200*/  FMUL R2, R4, 1.4426950216293334961 ;  /* 0x3fb8aa3b04027820 */ /* 0x001fe20000400000 */
[----:B------:R-:W-:-:S05]  /*20210*/  FFMA R4, R10, UR12, -R6 ;  /* 0x0000000c0a047c23 */ /* 0x000fca0008000806 */
[----:B------:R0:W4:Y:S02]  /*20220*/  MUFU.EX2 R8, R2 ;  /* 0x0000000200087308 */ /* 0x0001240000000800 */
[----:B0-----:R-:W-:Y:S01]  /*20230*/  FMUL R2, R4, 1.4426950216293334961 ;  /* 0x3fb8aa3b04027820 */ /* 0x001fe20000400000 */
[----:B------:R-:W-:-:S05]  /*20240*/  FFMA R4, R11, UR12, -R6 ;  /* 0x0000000c0b047c23 */ /* 0x000fca0008000806 */
[----:B------:R0:W-:Y:S02]  /*20250*/  MUFU.EX2 R16, R2 ;  /* 0x0000000200107308 */ /* 0x0001e40000000800 */
[----:B0-----:R-:W-:Y:S01]  /*20260*/  FMUL R2, R4, 1.4426950216293334961 ;  /* 0x3fb8aa3b04027820 */ /* 0x001fe20000400000 */
[----:B------:R-:W-:-:S05]  /*20270*/  FFMA R4, R18, UR12, -R6 ;  /* 0x0000000c12047c23 */ /* 0x000fca0008000806 */
[----:B------:R0:W4:Y:S01]  /*20280*/  MUFU.EX2 R20, R2 ;  /* 0x0000000200147308 */ /* 0x0001220000000800 */
[----:B-1----:R-:W-:Y:S01]  /*20290*/  STL [R1+0x4ec], R15 ;  /* 0x0004ec0f01007387 */ /* 0x002fe20000100800 */
[----:B0-----:R-:W-:Y:S01]  /*202a0*/  FMUL R2, R4, 1.4426950216293334961 ;  /* 0x3fb8aa3b04027820 */ /* 0x001fe20000400000 */
[----:B------:R-:W-:Y:S02]  /*202b0*/  FFMA R4, R19, UR12, -R6 ;  /* 0x0000000c13047c23 */ /* 0x000fe40008000806 */
[----:B------:R-:W-:Y:S03]  /*202c0*/  STL [R1+0x4e8], R12 ;  /* 0x0004e80c01007387 */ /* 0x000fe60000100800 */
[----:B------:R0:W1:Y:S01]  /*202d0*/  MUFU.EX2 R9, R2 ;  /* 0x0000000200097308 */ /* 0x0000620000000800 */
[----:B------:R-:W-:Y:S04]  /*202e0*/  STL [R1+0x4e4], R23 ;  /* 0x0004e41701007387 */ /* 0x000fe80000100800 */
[----:B-----5:R-:W-:Y:S01]  /*202f0*/  STL [R1+0x4e0], R25 ;  /* 0x0004e01901007387 */ /* 0x020fe20000100800 */
[----:B0-----:R-:W-:-:S03]  /*20300*/  FMUL R2, R4, 1.4426950216293334961 ;  /* 0x3fb8aa3b04027820 */ /* 0x001fc60000400000 */
[----:B------:R0:W-:Y:S02]  /*20310*/  STL [R1+0x330], R6 ;  /* 0x0003300601007387 */ /* 0x0001e40000100800 */
[----:B0-----:R0:W5:Y:S02]  /*20320*/  MUFU.EX2 R6, R2 ;  /* 0x0000000200067308 */ /* 0x0011640000000800 */
[----:B--2---:R-:W-:Y:S04]  /*20330*/  STL [R1+0x4dc], R14 ;  /* 0x0004dc0e01007387 */ /* 0x004fe80000100800 */
[----:B----4-:R-:W-:Y:S01]  /*20340*/  STL [R1+0x4d0], R8 ;  /* 0x0004d00801007387 */ /* 0x010fe20000100800 */
[----:B0-----:R-:W-:-:S03]  /*20350*/  FADD R2, R16, R20 ;  /* 0x0000001410027221 */ /* 0x001fc60000000000 */
[----:B------:R-:W-:Y:S01]  /*20360*/  STL [R1+0x4cc], R16 ;  /* 0x0004cc1001007387 */ /* 0x000fe20000100800 */
[----:B-1----:R-:W-:-:S03]  /*20370*/  FADD R2, R9, R2 ;  /* 0x0000000209027221 */ /* 0x002fc60000000000 */
[----:B------:R0:W-:Y:S04]  /*20380*/  STL [R1+0x4c8], R20 ;  /* 0x0004c81401007387 */ /* 0x0001e80000100800 */
[----:B------:R1:W-:Y:S04]  /*20390*/  STL [R1+0x4c4], R9 ;  /* 0x0004c40901007387 */ /* 0x0003e80000100800 */
[----:B-----5:R-:W-:Y:S01]  /*203a0*/  STL [R1+0x4c0], R6 ;  /* 0x0004c00601007387 */ /* 0x020fe20000100800 */
[----:B------:R-:W-:-:S03]  /*203b0*/  FADD R5, R23, R25 ;  /* 0x0000001917057221 */ /* 0x000fc60000000000 */
[----:B0-----:R-:W2:Y:S01]  /*203c0*/  LDL R20, [R1+0x1468] ;  /* 0x0014680001147983 */ /* 0x001ea20000100800 */
[----:B------:R-:W-:-:S03]  /*203d0*/  FADD R5, R14, R5 ;  /* 0x000000050e057221 */ /* 0x000fc60000000000 */
[----:B------:R-:W4:Y:S01]  /*203e0*/  LDL R19, [R1+0x1460] ;  /* 0x0014600001137983 */ /* 0x000f220000100800 */
[----:B------:R-:W-:-:S03]  /*203f0*/  FADD R5, R8, R5 ;  /* 0x0000000508057221 */ /* 0x000fc60000000000 */
[----:B------:R-:W5:Y:S04]  /*20400*/  LDL R11, [R1+0x145c] ;  /* 0x00145c00010b7983 */ /* 0x000f680000100800 */
[----:B------:R-:W5:Y:S04]  /*20410*/  LDL R18, [R1+0x1450] ;  /* 0x0014500001127983 */ /* 0x000f680000100800 */
[----:B------:R-:W5:Y:S04]  /*20420*/  LDL R17, [R1+0x144c] ;  /* 0x00144c0001117983 */ /* 0x000f680000100800 */
[----:B------:R-:W5:Y:S04]  /*20430*/  LDL R16, [R1+0x1454] ;  /* 0x0014540001107983 */ /* 0x000f680000100800 */
[----:B------:R-:W5:Y:S01]  /*20440*/  LDL R14, [R1+0x1458] ;  /* 0x00145800010e7983 */ /* 0x000f620000100800 */
[----:B---3--:R-:W-:-:S04]  /*20450*/  FADD R4, R29, R7 ;  /* 0x000000071d047221 */ /* 0x008fc80000000000 */
[----:B------:R-:W-:-:S04]  /*20460*/  FADD R4, R22, R4 ;  /* 0x0000000416047221 */ /* 0x000fc80000000000 */
[----:B-1----:R-:W-:Y:S02]  /*20470*/  FADD R9, R13, R4 ;  /* 0x000000040d097221 */ /* 0x002fe40000000000 */
[----:B------:R-:W3:Y:S01]  /*20480*/  LDL R13, [R1+0x146c] ;  /* 0x00146c00010d7983 */ /* 0x000ee20000100800 */
[----:B------:R-:W-:-:S04]  /*20490*/  FADD R7, R26, R27 ;  /* 0x0000001b1a077221 */ /* 0x000fc80000000000 */
[----:B------:R-:W-:Y:S01]  /*204a0*/  FADD R7, R15, R7 ;  /* 0x000000070f077221 */ /* 0x000fe20000000000 */
[----:B------:R-:W-:Y:S01]  /*204b0*/  FADD R4, R6, R2 ;  /* 0x0000000206047221 */ /* 0x000fe20000000000 */
[----:B------:R-:W0:Y:S02]  /*204c0*/  SHFL.BFLY PT, R10, R9, 0x2, 0x1f ;  /* 0x0c401f00090a7f89 */ /* 0x000e2400000e0000 */
[----:B------:R-:W-:Y:S02]  /*204d0*/  FADD R7, R12, R7 ;  /* 0x000000070c077221 */ /* 0x000fe40000000000 */
[----:B------:R-:W1:Y:S04]  /*204e0*/  SHFL.BFLY PT, R6, R5, 0x2, 0x1f ;  /* 0x0c401f0005067f89 */ /* 0x000e6800000e0000 */
[----:B------:R-:W1:Y:S04]  /*204f0*/  SHFL.BFLY PT, R8, R7, 0x2, 0x1f ;  /* 0x0c401f0007087f89 */ /* 0x000e6800000e0000 */
[----:B------:R-:W1:Y:S04]  /*20500*/  SHFL.BFLY PT, R2, R4, 0x2, 0x1f ;  /* 0x0c401f0004027f89 */ /* 0x000e6800000e0000 */
[----:B------:R-:W5:Y:S04]  /*20510*/  LDL R12, [R1+0x1470] ;  /* 0x00147000010c7983 */ /* 0x000f680000100800 */
[----:B------:R-:W5:Y:S01]  /*20520*/  LDL R15, [R1+0x1448] ;  /* 0x00144800010f7983 */ /* 0x000f620000100800 */
[----:B0-----:R-:W-:Y:S01]  /*20530*/  FADD R10, R9, R10 ;  /* 0x0000000a090a7221 */ /* 0x001fe20000000000 */
[----:B-1----:R-:W-:Y:S01]  /*20540*/  FADD R6, R5, R6 ;  /* 0x0000000605067221 */ /* 0x002fe20000000000 */
[----:B------:R-:W-:Y:S01]  /*20550*/  FADD R7, R7, R8 ;  /* 0x0000000807077221 */ /* 0x000fe20000000000 */
[----:B------:R-:W-:-:S02]  /*20560*/  FADD R4, R4, R2 ;  /* 0x0000000204047221 */ /* 0x000fc40000000000 */
[----:B------:R-:W0:Y:S04]  /*20570*/  SHFL.BFLY PT, R9, R10, 0x1, 0x1f ;  /* 0x0c201f000a097f89 */ /* 0x000e2800000e0000 */
[----:B------:R-:W1:Y:S04]  /*20580*/  SHFL.BFLY PT, R8, R7, 0x1, 0x1f ;  /* 0x0c201f0007087f89 */ /* 0x000e6800000e0000 */
[----:B------:R-:W1:Y:S04]  /*20590*/  SHFL.BFLY PT, R5, R6, 0x1, 0x1f ;  /* 0x0c201f0006057f89 */ /* 0x000e6800000e0000 */
[----:B------:R-:W1:Y:S01]  /*205a0*/  SHFL.BFLY PT, R2, R4, 0x1, 0x1f ;  /* 0x0c201f0004027f89 */ /* 0x000e6200000e0000 */
[----:B0-----:R-:W-:Y:S01]  /*205b0*/  FADD R9, R10, R9 ;  /* 0x000000090a097221 */ /* 0x001fe20000000000 */
[----:B------:R-:W-:-:S02]  /*205c0*/  USHF.R.S32.HI UR17, URZ, 0x1f, UR5 ;  /* 0x0000001f3f117899 */ /* 0x000fc40008011405 */
[----:B------:R-:W5:Y:S01]  /*205d0*/  LDL R10, [R1+0x1430] ;  /* 0x00143000010a7983 */ /* 0x000f620000100800 */
[----:B-1----:R-:W-:Y:S01]  /*205e0*/  FADD R7, R7, R8 ;  /* 0x0000000807077221 */ /* 0x002fe20000000000 */
[----:B------:R-:W-:Y:S01]  /*205f0*/  FADD R5, R6, R5 ;  /* 0x0000000506057221 */ /* 0x000fe20000000000 */
[----:B------:R-:W-:Y:S01]  /*20600*/  FADD R2, R4, R2 ;  /* 0x0000000204027221 */ /* 0x000fe20000000000 */
[----:B------:R0:W-:Y:S04]  /*20610*/  @!P1 STS [R0], R9 ;  /* 0x0000000900009388 */ /* 0x0001e80000000800 */
[----:B------:R-:W-:Y:S04]  /*20620*/  @!P1 STS [R0+0x100], R7 ;  /* 0x0001000700009388 */ /* 0x000fe80000000800 */
[----:B------:R-:W-:Y:S04]  /*20630*/  @!P1 STS [R0+0x200], R5 ;  /* 0x0002000500009388 */ /* 0x000fe80000000800 */
[----:B------:R-:W-:Y:S01]  /*20640*/  @!P1 STS [R0+0x300], R2 ;  /* 0x0003000200009388 */ /* 0x000fe20000000800 */
[----:B------:R-:W-:Y:S06]  /*20650*/  BAR.SYNC.DEFER_BLOCKING 0x0 ;  /* 0x0000000000007b1d */ /* 0x000fec0000010000 */
[----:B0-----:R-:W5:Y:S04]  /*20660*/  LDL R9, [R1+0x1438] ;  /* 0x0014380001097983 */ /* 0x001f680000100800 */
[----:B------:R-:W5:Y:S04]  /*20670*/  LDL R8, [R1+0x141c] ;  /* 0x00141c0001087983 */ /* 0x000f680000100800 */
[----:B------:R-:W0:Y:S04]  /*20680*/  LDS R0, [R3] ;  /* 0x0000000003007984 */ /* 0x000e280000000800 */
[----:B0-----:R-:W0:Y:S02]  /*20690*/  SHFL.BFLY PT, R2, R0, 0x4, 0x1f ;  /* 0x0c801f0000027f89 */ /* 0x001e2400000e0000 */
[----:B0-----:R-:W-:-:S05]  /*206a0*/  FADD R0, R0, R2 ;  /* 0x0000000200007221 */ /* 0x001fca0000000000 */
[----:B------:R-:W0:Y:S02]  /*206b0*/  SHFL.BFLY PT, R2, R0, 0x2, 0x1f ;  /* 0x0c401f0000027f89 */ /* 0x000e2400000e0000 */
[----:B0-----:R-:W-:-:S05]  /*206c0*/  FADD R0, R0, R2 ;  /* 0x0000000200007221 */ /* 0x001fca0000000000 */
[----:B------:R-:W0:Y:S02]  /*206d0*/  SHFL.BFLY PT, R2, R0, 0x1, 0x1f ;  /* 0x0c201f0000027f89 */ /* 0x000e2400000e0000 */
[----:B0-----:R-:W-:Y:S01]  /*206e0*/  FADD R0, R0, R2 ;  /* 0x0000000200007221 */ /* 0x001fe20000000000 */
[----:B---3--:R-:W-:Y:S02]  /*206f0*/  IADD3 R2, P3, R13, UR5, RZ ;  /* 0x000000050d027c10 */ /* 0x008fe4000ff7e0ff */
[----:B------:R-:W3:Y:S01]  /*20700*/  LDL R13, [R1+0x1444] ;  /* 0x00144400010d7983 */ /* 0x000ee20000100800 */
[----:B--2---:R-:W-:-:S04]  /*20710*/  IADD3 R4, P2, R20, UR5, RZ ;  /* 0x0000000514047c10 */ /* 0x004fc8000ff5e0ff */
[----:B----4-:R-:W-:Y:S01]  /*20720*/  IADD3.X R5, R19, UR17, RZ, P2, !PT ;  /* 0x0000001113057c10 */ /* 0x010fe200097fe4ff */
[----:B------:R0:W-:Y:S01]  /*20730*/  @!P0 STS [R3], R0 ;  /* 0x0000000003008388 */ /* 0x0001e20000000800 */
[----:B------:R-:W-:Y:S01]  /*20740*/  BAR.SYNC.DEFER_BLOCKING 0x0 ;  /* 0x0000000000007b1d */ /* 0x000fe20000010000 */
[----:B-----5:R-:W-:-:S05]  /*20750*/  IADD3 R6, P2, R12, UR5, RZ ;  /* 0x000000050c067c10 */ /* 0x020fca000ff5e0ff */
[----:B0-----:R-:W2:Y:S04]  /*20760*/  LDL R0, [R1+0x1440] ;  /* 0x0014400001007983 */ /* 0x001ea80000100800 */
[----:B------:R-:W4:Y:S01]  /*20770*/  LDL R12, [R1+0x1434] ;  /* 0x00143400010c7983 */ /* 0x000f220000100800 */
[----:B------:R-:W-:-:S03]  /*20780*/  IADD3.X R3, R11, UR17, RZ, P3, !PT ;  /* 0x000000110b037c10 */ /* 0x000fc60009ffe4ff */
[----:B------:R-:W5:Y:S04]  /*20790*/  LDL R11, [R1+0x143c] ;  /* 0x00143c00010b7983 */ /* 0x000f680000100800 */
[----:B------:R0:W2:Y:S01]  /*207a0*/  LDG.E.U8 R20, desc[UR10][R4.64] ;  /* 0x0000000a04147981 */ /* 0x0000a2000c1e1100 */
[----:B------:R-:W-:-:S03]  /*207b0*/  IADD3.X R7, R17, UR17, RZ, P2, !PT ;  /* 0x0000001111077c10 */ /* 0x000fc600097fe4ff */
[----:B------:R1:W2:Y:S04]  /*207c0*/  LDG.E.U8 R19, desc[UR10][R2.64] ;  /* 0x0000000a02137981 */ /* 0x0002a8000c1e1100 */
[----:B------:R1:W2:Y:S01]  /*207d0*/  LDG.E.U8 R27, desc[UR10][R6.64] ;  /* 0x0000000a061b7981 */ /* 0x0002a2000c1e1100 */
[----:B0-----:R-:W-:-:S04]  /*207e0*/  IADD3 R4, P3, R18, UR5, RZ ;  /* 0x0000000512047c10 */ /* 0x001fc8000ff7e0ff */
[----:B------:R-:W-:Y:S02]  /*207f0*/  IADD3.X R5, R15, UR17, RZ, P3, !PT ;  /* 0x000000110f057c10 */ /* 0x000fe40009ffe4ff */
[----:B-1----:R-:W-:Y:S01]  /*20800*/  IADD3 R2, P2, R16, UR5, RZ ;  /* 0x0000000510027c10 */ /* 0x002fe2000ff5e0ff */
[----:B------:R-:W2:Y:S01]  /*20810*/  LDL R15, [R1+0x142c] ;  /* 0x00142c00010f7983 */ /* 0x000ea20000100800 */
[----:B------:R-:W-:-:S03]  /*20820*/  IADD3 R6, P3, R14, UR5, RZ ;  /* 0x000000050e067c10 */ /* 0x000fc6000ff7e0ff */
[----:B------:R-:W2:Y:S04]  /*20830*/  LDL R14, [R1+0x1420] ;  /* 0x00142000010e7983 */ /* 0x000ea80000100800 */
[----:B------:R0:W2:Y:S01]  /*20840*/  LDG.E.U8 R18, desc[UR10][R4.64] ;  /* 0x0000000a04127981 */ /* 0x0000a2000c1e1100 */
[----:B---3--:R-:W-:Y:S02]  /*20850*/  IADD3.X R3, R13, UR17, RZ, P2, !PT ;  /* 0x000000110d037c10 */ /* 0x008fe400097fe4ff */
[----:B0-----:R-:W-:Y:S01]  /*20860*/  IADD3 R4, P2, R9, UR5, RZ ;  /* 0x0000000509047c10 */ /* 0x001fe2000ff5e0ff */
[----:B------:R-:W3:Y:S04]  /*20870*/  LDL R13, [R1+0x1424] ;  /* 0x00142400010d7983 */ /* 0x000ee80000100800 */
[----:B------:R-:W3:Y:S01]  /*20880*/  LDL R9, [R1+0x1418] ;  /* 0x0014180001097983 */ /* 0x000ee20000100800 */
[----:B------:R-:W-:-:S03]  /*20890*/  IADD3.X R5, R10, UR17, RZ, P2, !PT ;  /* 0x000000110a057c10 */ /* 0x000fc600097fe4ff */
[----:B------:R5:W3:Y:S04]  /*208a0*/  LDG.E.U8 R17, desc[UR10][R2.64] ;  /* 0x0000000a02117981 */ /* 0x000ae8000c1e1100 */
[----:B------:R-:W3:Y:S04]  /*208b0*/  LDL R10, [R1+0x1408] ;  /* 0x00140800010a7983 */ /* 0x000ee80000100800 */
[----:B------:R-:W3:Y:S01]  /*208c0*/  LDG.E.U8 R26, desc[UR10][R4.64] ;  /* 0x0000000a041a7981 */ /* 0x000ee2000c1e1100 */
[----:B----4-:R-:W-:-:S03]  /*208d0*/  IADD3.X R7, R12, UR17, RZ, P3, !PT ;  /* 0x000000110c077c10 */ /* 0x010fc60009ffe4ff */
[----:B------:R-:W4:Y:S01]  /*208e0*/  LDL R12, [R1+0x1428] ;  /* 0x00142800010c7983 */ /* 0x000f220000100800 */
[----:B-----5:R-:W-:-:S03]  /*208f0*/  IADD3 R2, P3, R11, UR5, RZ ;  /* 0x000000050b027c10 */ /* 0x020fc6000ff7e0ff */
[----:B------:R-:W5:Y:S04]  /*20900*/  LDL R11, [R1+0x1414] ;  /* 0x00141400010b7983 */ /* 0x000f680000100800 */
[----:B------:R2:W5:Y:S02]  /*20910*/  LDG.E.U8 R16, desc[UR10][R6.64] ;  /* 0x0000000a06107981 */ /* 0x000564000c1e1100 */
[----:B--2---:R-:W-:Y:S02]  /*20920*/  IADD3 R6, P2, R0, UR5, RZ ;  /* 0x0000000500067c10 */ /* 0x004fe4000ff5e0ff */
[----:B------:R-:W2:Y:S02]  /*20930*/  LDL R0, [R1+0x1404] ;  /* 0x0014040001007983 */ /* 0x000ea40000100800 */
[----:B------:R-:W-:-:S02]  /*20940*/  IADD3.X R7, R8, UR17, RZ, P2, !PT ;  /* 0x0000001108077c10 */ /* 0x000fc400097fe4ff */
[----:B------:R0:W-:Y:S04]  /*20950*/  STL [R1+0x3fc], R20 ;  /* 0x0003fc1401007387 */ /* 0x0001e80000100800 */
[----:B------:R-:W2:Y:S01]  /*20960*/  LDL R8, [R1+0x1400] ;  /* 0x0014000001087983 */ /* 0x000ea20000100800 */
[----:B------:R-:W-:Y:S02]  /*20970*/  IADD3.X R3, R15, UR17, RZ, P3, !PT ;  /* 0x000000110f037c10 */ /* 0x000fe40009ffe4ff */
[----:B------:R-:W-:Y:S02]  /*20980*/  IADD3 R4, P3, R14, UR5, RZ ;  /* 0x000000050e047c10 */ /* 0x000fe4000ff7e0ff */
[----:B------:R-:W2:Y:S04]  /*20990*/  LDL R14, [R1+0x140c] ;  /* 0x00140c00010e7983 */ /* 0x000ea80000100800 */
[----:B------:R1:W-:Y:S04]  /*209a0*/  STL [R1+0x3f8], R19 ;  /* 0x0003f81301007387 */ /* 0x0003e80000100800 */
[----:B------:R1:W2:Y:S04]  /*209b0*/  LDG.E.U8 R22, desc[UR10][R2.64] ;  /* 0x0000000a02167981 */ /* 0x0002a8000c1e1100 */
[----:B0-----:R4:W2:Y:S01]  /*209c0*/  LDG.E.U8 R20, desc[UR10][R6.64] ;  /* 0x0000000a06147981 */ /* 0x0018a2000c1e1100 */
[----:B---3--:R-:W-:-:S03]  /*209d0*/  IADD3.X R5, R9, UR17, RZ, P3, !PT ;  /* 0x0000001109057c10 */ /* 0x008fc60009ffe4ff */
[----:B------:R-:W3:Y:S01]  /*209e0*/  LDL R9, [R1+0x13fc] ;  /* 0x0013fc0001097983 */ /* 0x000ee20000100800 */
[----:B-1----:R-:W-:-:S03]  /*209f0*/  IADD3 R2, P2, R13, UR5, RZ ;  /* 0x000000050d027c10 */ /* 0x002fc6000ff5e0ff */
[----:B------:R-:W3:Y:S04]  /*20a00*/  LDL R13, [R1+0x1410] ;  /* 0x00141000010d7983 */ /* 0x000ee80000100800 */
[----:B------:R0:W3:Y:S01]  /*20a10*/  LDG.E.U8 R19, desc[UR10][R4.64] ;  /* 0x0000000a04137981 */ /* 0x0000e2000c1e1100 */
[----:B----4-:R-:W-:-:S03]  /*20a20*/  IADD3 R6, P3, R12, UR5, RZ ;  /* 0x000000050c067c10 */ /* 0x010fc6000ff7e0ff */
[----:B------:R-:W4:Y:S01]  /*20a30*/  LDL R12, [R1+0x13f0] ;  /* 0x0013f000010c7983 */ /* 0x000f220000100800 */
[----:B-----5:R-:W-:-:S03]  /*20a40*/  IADD3.X R3, R11, UR17, RZ, P2, !PT ;  /* 0x000000110b037c10 */ /* 0x020fc600097fe4ff */
[----:B------:R-:W5:Y:S01]  /*20a50*/  LDL R11, [R1+0x13ec] ;  /* 0x0013ec00010b7983 */ /* 0x000f620000100800 */
[----:B0-----:R-:W-:-:S03]  /*20a60*/  IADD3 R4, P2, R10, UR5, RZ ;  /* 0x000000050a047c10 */ /* 0x001fc6000ff5e0ff */
[----:B------:R0:W-:Y:S04]  /*20a70*/  STL [R1+0x3f4], R18 ;  /* 0x0003f41201007387 */ /* 0x0001e80000100800 */
[----:B------:R-:W5:Y:S01]  /*20a80*/  LDL R10, [R1+0x13f4] ;  /* 0x0013f400010a7983 */ /* 0x000f620000100800 */
[----:B--2---:R-:W-:-:S03]  /*20a90*/  IADD3.X R7, R0, UR17, RZ, P3, !PT ;  /* 0x0000001100077c10 */ /* 0x004fc60009ffe4ff */
[----:B0-----:R0:W2:Y:S04]  /*20aa0*/  LDG.E.U8 R18, desc[UR10][R2.64] ;  /* 0x0000000a02127981 */ /* 0x0010a8000c1e1100 */
[----:B------:R-:W2:Y:S01]  /*20ab0*/  LDL R0, [R1+0x13e8] ;  /* 0x0013e80001007983 */ /* 0x000ea20000100800 */
[----:B------:R-:W-:-:S03]  /*20ac0*/  IADD3.X R5, R8, UR17, RZ, P2, !PT ;  /* 0x0000001108057c10 */ /* 0x000fc600097fe4ff */
[----:B------:R1:W-:Y:S04]  /*20ad0*/  STL [R1+0x3f0], R17 ;  /* 0x0003f01101007387 */ /* 0x0003e80000100800 */
[----:B------:R-:W2:Y:S01]  /*20ae0*/  LDL R8, [R1+0x13e4] ;  /* 0x0013e40001087983 */ /* 0x000ea20000100800 */
[----:B0-----:R-:W-:-:S03]  /*20af0*/  IADD3 R2, P3, R14, UR5, RZ ;  /* 0x000000050e027c10 */ /* 0x001fc6000ff7e0ff */
[----:B------:R-:W2:Y:S04]  /*20b00*/  LDL R14, [R1+0x13f8] ;  /* 0x0013f800010e7983 */ /* 0x000ea80000100800 */
[----:B------:R0:W-:Y:S04]  /*20b10*/  STL [R1+0x3dc], R16 ;  /* 0x0003dc1001007387 */ /* 0x0001e80000100800 */
[----:B-1----:R1:W2:Y:S04]  /*20b20*/  LDG.E.U8 R17, desc[UR10][R6.64] ;  /* 0x0000000a06117981 */ /* 0x0022a8000c1e1100 */
        /* <DEDUP_REMOVED lines=9> */
[----:B------:R-:W5:Y:S04]  /*20bc0*/  LDL R11, [R1+0x13d0] ;  /* 0x0013d000010b7983 */ /* 0x000f680000100800 */
[----:B------:R1:W-:Y:S01]  /*20bd0*/  STL [R1+0x3d8], R22 ;  /* 0x0003d81601007387 */ /* 0x0003e20000100800 */
[----:B0-----:R-:W-:-:S03]  /*20be0*/  IADD3 R2, P2, R10, UR5, RZ ;  /* 0x000000050a027c10 */ /* 0x001fc6000ff5e0ff */
[----:B------:R-:W5:Y:S04]  /*20bf0*/  LDL R10, [R1+0x13e0] ;  /* 0x0013e000010a7983 */ /* 0x000f680000100800 */
[----:B-1----:R0:W5:Y:S01]  /*20c00*/  LDG.E.U8 R22, desc[UR10][R6.64] ;  /* 0x0000000a06167981 */ /* 0x002162000c1e1100 */
[----:B--2---:R-:W-:-:S03]  /*20c10*/  IADD3.X R5, R0, UR17, RZ, P3, !PT ;  /* 0x0000001100057c10 */ /* 0x004fc60009ffe4ff */
[----:B------:R-:W2:Y:S04]  /*20c20*/  LDL R0, [R1+0x13cc] ;  /* 0x0013cc0001007983 */ /* 0x000ea80000100800 */
[----:B------:R1:W-:Y:S01]  /*20c30*/  STL [R1+0x3d4], R20 ;  /* 0x0003d41401007387 */ /* 0x0003e20000100800 */
[----:B------:R-:W-:-:S03]  /*20c40*/  IADD3.X R3, R8, UR17, RZ, P2, !PT ;  /* 0x0000001108037c10 */ /* 0x000fc600097fe4ff */
        /* <DEDUP_REMOVED lines=10> */
[----:B------:R0:W-:Y:S04]  /*20cf0*/  STL [R1+0x3bc], R17 ;  /* 0x0003bc1101007387 */ /* 0x0001e80000100800 */
[----:B------:R1:W3:Y:S01]  /*20d00*/  LDG.E.U8 R23, desc[UR10][R6.64] ;  /* 0x0000000a06177981 */ /* 0x0002e2000c1e1100 */
[----:B----4-:R-:W-:-:S03]  /*20d10*/  IADD3 R2, P3, R12, UR5, RZ ;  /* 0x000000050c027c10 */ /* 0x010fc6000ff7e0ff */
[----:B------:R-:W4:Y:S01]  /*20d20*/  LDL R12, [R1+0x13c8] ;  /* 0x0013c800010c7983 */ /* 0x000f220000100800 */
[----:B-----5:R-:W-:-:S03]  /*20d30*/  IADD3.X R5, R11, UR17, RZ, P2, !PT ;  /* 0x000000110b057c10 */ /* 0x020fc600097fe4ff */
[----:B------:R-:W5:Y:S04]  /*20d40*/  LDL R11, [R1+0x13b4] ;  /* 0x0013b400010b7983 */ /* 0x000f680000100800 */
[----:B------:R2:W-:Y:S01]  /*20d50*/  STL [R1+0x3b8], R16 ;  /* 0x0003b81001007387 */ /* 0x0005e20000100800 */
[----:B-1----:R-:W-:-:S03]  /*20d60*/  IADD3 R6, P2, R10, UR5, RZ ;  /* 0x000000050a067c10 */ /* 0x002fc6000ff5e0ff */
[----:B------:R-:W5:Y:S04]  /*20d70*/  LDL R10, [R1+0x13a8] ;  /* 0x0013a800010a7983 */ /* 0x000f680000100800 */
[----:B0-----:R0:W5:Y:S01]  /*20d80*/  LDG.E.U8 R17, desc[UR10][R4.64] ;  /* 0x0000000a04117981 */ /* 0x001162000c1e1100 */
        /* <DEDUP_REMOVED lines=8> */
[----:B------:R0:W2:Y:S04]  /*20e10*/  LDG.E.U8 R16, desc[UR10][R2.64] ;  /* 0x0000000a02107981 */ /* 0x0000a8000c1e1100 */
[----:B-1----:R4:W2:Y:S01]  /*20e20*/  LDG.E.U8 R15, desc[UR10][R6.64] ;  /* 0x0000000a060f7981 */ /* 0x0028a2000c1e1100 */
[----:B---3--:R-:W-:-:S03]  /*20e30*/  IADD3.X R5, R9, UR17, RZ, P3, !PT ;  /* 0x0000001109057c10 */ /* 0x008fc60009ffe4ff */
[----:B------:R-:W3:Y:S01]  /*20e40*/  LDL R9, [R1+0x139c] ;  /* 0x00139c0001097983 */ /* 0x000ee20000100800 */
[----:B0-----:R-:W-:-:S03]  /*20e50*/  IADD3 R2, P2, R13, UR5, RZ ;  /* 0x000000050d027c10 */ /* 0x001fc6000ff5e0ff */
        /* <DEDUP_REMOVED lines=823> */
[----:B0-----:R0:W5:Y:S01]  /*241d0*/  LDG.E.U8 R17, desc[UR10][R6.64] ;  /* 0x0000000a06117981 */ /* 0x001162000c1e1100 */
[----:B-1----:R-:W-:-:S03]  /*241e0*/  IADD3 R2, P2, R10, UR5, RZ ;  /* 0x000000050a027c10 */ /* 0x002fc6000ff5e0ff */
[----:B------:R-:W5:Y:S04]  /*241f0*/  LDL R10, [R1+0xf60] ;  /* 0x000f6000010a7983 */ /* 0x000f680000100800 */
[----:B------:R1:W-:Y:S01]  /*24200*/  STL [R1+0x170], R16 ;  /* 0x0001701001007387 */ /* 0x0003e20000100800 */
        /* <DEDUP_REMOVED lines=9> */
[----:B------:R4:W2:Y:S01]  /*242a0*/  LDG.E.U8 R15, desc[UR10][R2.64] ;  /* 0x0000000a020f7981 */ /* 0x0008a2000c1e1100 */
[----:B---3--:R-:W-:-:S03]  /*242b0*/  IADD3.X R7, R9, UR17, RZ, P3, !PT ;  /* 0x0000001109077c10 */ /* 0x008fc60009ffe4ff */
[----:B------:R-:W3:Y:S01]  /*242c0*/  LDL R9, [R1+0xf38] ;  /* 0x000f380001097983 */ /* 0x000ee20000100800 */
[----:B-1----:R-:W-:-:S03]  /*242d0*/  IADD3 R4, P2, R13, UR5, RZ ;  /* 0x000000050d047c10 */ /* 0x002fc6000ff5e0ff */
[----:B------:R-:W3:Y:S04]  /*242e0*/  LDL R13, [R1+0xf44] ;  /* 0x000f4400010d7983 */ /* 0x000ee80000100800 */
[----:B------:R1:W-:Y:S04]  /*242f0*/  STL [R1+0x164], R20 ;  /* 0x0001641401007387 */ /* 0x0003e80000100800 */
[----:B0-----:R0:W3:Y:S01]  /*24300*/  LDG.E.U8 R22, desc[UR10][R6.64] ;  /* 0x0000000a06167981 */ /* 0x0010e2000c1e1100 */
[----:B----4-:R-:W-:-:S03]  /*24310*/  IADD3 R2, P3, R12, UR5, RZ ;  /* 0x000000050c027c10 */ /* 0x010fc6000ff7e0ff */
[----:B------:R-:W4:Y:S01]  /*24320*/  LDL R12, [R1+0xf48] ;  /* 0x000f4800010c7983 */ /* 0x000f220000100800 */
[----:B-----5:R-:W-:-:S03]  /*24330*/  IADD3.X R5, R11, UR17, RZ, P2, !PT ;  /* 0x000000110b057c10 */ /* 0x020fc600097fe4ff */
[----:B------:R-:W5:Y:S04]  /*24340*/  LDL R11, [R1+0xf34] ;  /* 0x000f3400010b7983 */ /* 0x000f680000100800 */
[----:B-1----:R1:W5:Y:S01]  /*24350*/  LDG.E.U8 R20, desc[UR10][R4.64] ;  /* 0x0000000a04147981 */ /* 0x002362000c1e1100 */
[----:B0-----:R-:W-:-:S03]  /*24360*/  IADD3 R6, P2, R10, UR5, RZ ;  /* 0x000000050a067c10 */ /* 0x001fc6000ff5e0ff */
[----:B------:R-:W5:Y:S04]  /*24370*/  LDL R10, [R1+0xf28] ;  /* 0x000f2800010a7983 */ /* 0x000f680000100800 */
[----:B------:R0:W-:Y:S01]  /*24380*/  STL [R1+0x160], R19 ;  /* 0x0001601301007387 */ /* 0x0001e20000100800 */
[----:B--2---:R-:W-:-:S03]  /*24390*/  IADD3.X R3, R0, UR17, RZ, P3, !PT ;  /* 0x0000001100037c10 */ /* 0x004fc60009ffe4ff */
[----:B------:R-:W2:Y:S04]  /*243a0*/  LDL R0, [R1+0xf24] ;  /* 0x000f240001007983 */ /* 0x000ea80000100800 */
[----:B------:R-:W-:Y:S01]  /*243b0*/  STL [R1+0x15c], R23 ;  /* 0x00015c1701007387 */ /* 0x000fe20000100800 */
[----:B------:R-:W-:-:S03]  /*243c0*/  IADD3.X R7, R8, UR17, RZ, P2, !PT ;  /* 0x0000001108077c10 */ /* 0x000fc600097fe4ff */
[----:B------:R-:W2:Y:S01]  /*243d0*/  LDL R8, [R1+0xf20] ;  /* 0x000f200001087983 */ /* 0x000ea20000100800 */
[----:B-1----:R-:W-:-:S03]  /*243e0*/  IADD3 R4, P3, R14, UR5, RZ ;  /* 0x000000050e047c10 */ /* 0x002fc6000ff7e0ff */
[----:B------:R-:W2:Y:S04]  /*243f0*/  LDL R14, [R1+0xf2c] ;  /* 0x000f2c00010e7983 */ /* 0x000ea80000100800 */
[----:B0-----:R0:W2:Y:S01]  /*24400*/  LDG.E.U8 R19, desc[UR10][R2.64] ;  /* 0x0000000a02137981 */ /* 0x0010a2000c1e1100 */
[----:B---3--:R-:W-:-:S03]  /*24410*/  IADD3.X R5, R9, UR17, RZ, P3, !PT ;  /* 0x0000001109057c10 */ /* 0x008fc60009ffe4ff */
[----:B------:R-:W3:Y:S01]  /*24420*/  LDL R9, [R1+0xf1c] ;  /* 0x000f1c0001097983 */ /* 0x000ee20000100800 */
[----:B0-----:R-:W-:-:S03]  /*24430*/  IADD3 R2, P2, R13, UR5, RZ ;  /* 0x000000050d027c10 */ /* 0x001fc6000ff5e0ff */
[----:B------:R-:W3:Y:S04]  /*24440*/  LDL R13, [R1+0xf30] ;  /* 0x000f3000010d7983 */ /* 0x000ee80000100800 */
[----:B------:R0:W-:Y:S04]  /*24450*/  STL [R1+0xa8], R17 ;  /* 0x0000a81101007387 */ /* 0x0001e80000100800 */
[----:B0-----:R4:W3:Y:S02]  /*24460*/  LDG.E.U8 R17, desc[UR10][R6.64] ;  /* 0x0000000a06117981 */ /* 0x0018e4000c1e1100 */
[----:B----4-:R-:W-:-:S02]  /*24470*/  IADD3 R6, P3, R12, UR5, RZ ;  /* 0x000000050c067c10 */ /* 0x010fc4000ff7e0ff */
[----:B------:R-:W4:Y:S01]  /*24480*/  LDL R12, [R1+0xf10] ;  /* 0x000f1000010c7983 */ /* 0x000f220000100800 */
[----:B-----5:R-:W-:-:S03]  /*24490*/  IADD3.X R3, R11, UR17, RZ, P2, !PT ;  /* 0x000000110b037c10 */ /* 0x020fc600097fe4ff */
[----:B------:R0:W-:Y:S04]  /*244a0*/  STL [R1+0x154], R16 ;  /* 0x0001541001007387 */ /* 0x0001e80000100800 */
[----:B------:R-:W5:Y:S01]  /*244b0*/  LDL R11, [R1+0xf0c] ;  /* 0x000f0c00010b7983 */ /* 0x000f620000100800 */
[----:B--2---:R-:W-:-:S03]  /*244c0*/  IADD3.X R7, R0, UR17, RZ, P3, !PT ;  /* 0x0000001100077c10 */ /* 0x004fc60009ffe4ff */
[----:B------:R-:W2:Y:S04]  /*244d0*/  LDL R0, [R1+0xf14] ;  /* 0x000f140001007983 */ /* 0x000ea80000100800 */
[----:B0-----:R0:W2:Y:S04]  /*244e0*/  LDG.E.U8 R16, desc[UR10][R4.64] ;  /* 0x0000000a04107981 */ /* 0x0010a8000c1e1100 */
[----:B------:R1:W-:Y:S04]  /*244f0*/  STL [R1+0x150], R15 ;  /* 0x0001500f01007387 */ /* 0x0003e80000100800 */
[----:B------:R-:W2:Y:S01]  /*24500*/  LDG.E.U8 R25, desc[UR10][R6.64] ;  /* 0x0000000a06197981 */ /* 0x000ea2000c1e1100 */
[----:B0-----:R-:W-:-:S03]  /*24510*/  IADD3 R4, P2, R10, UR5, RZ ;  /* 0x000000050a047c10 */ /* 0x001fc6000ff5e0ff */
[----:B------:R-:W2:Y:S01]  /*24520*/  LDL R10, [R1+0xf08] ;  /* 0x000f0800010a7983 */ /* 0x000ea20000100800 */
[----:B------:R-:W-:-:S03]  /*24530*/  IADD3.X R5, R8, UR17, RZ, P2, !PT ;  /* 0x0000001108057c10 */ /* 0x000fc600097fe4ff */
[----:B------:R-:W2:Y:S04]  /*24540*/  LDL R8, [R1+0xf04] ;  /* 0x000f040001087983 */ /* 0x000ea80000100800 */
[----:B-1----:R0:W2:Y:S04]  /*24550*/  LDG.E.U8 R15, desc[UR10][R2.64] ;  /* 0x0000000a020f7981 */ /* 0x0020a8000c1e1100 */
[----:B------:R-:W-:Y:S04]  /*24560*/  STL [R1+0x14c], R22 ;  /* 0x00014c1601007387 */ /* 0x000fe80000100800 */
[----:B------:R4:W2:Y:S01]  /*24570*/  LDG.E.U8 R23, desc[UR10][R4.64] ;  /* 0x0000000a04177981 */ /* 0x0008a2000c1e1100 */
[----:B0-----:R-:W-:-:S04]  /*24580*/  IADD3 R2, P3, R14, UR5, RZ ;  /* 0x000000050e027c10 */ /* 0x001fc8000ff7e0ff */
[----:B---3--:R-:W-:Y:S02]  /*24590*/  IADD3.X R3, R9, UR17, RZ, P3, !PT ;  /* 0x0000001109037c10 */ /* 0x008fe40009ffe4ff */
[----:B------:R-:W3:Y:S04]  /*245a0*/  LDL R9, [R1+0xf18] ;  /* 0x000f180001097983 */ /* 0x000ee80000100800 */
[----:B------:R0:W-:Y:S04]  /*245b0*/  STL [R1+0x98], R20 ;  /* 0x0000981401007387 */ /* 0x0001e80000100800 */
[----:B------:R-:W3:Y:S01]  /*245c0*/  LDL R14, [R1+0xef8] ;  /* 0x000ef800010e7983 */ /* 0x000ee20000100800 */
[----:B------:R-:W-:-:S03]  /*245d0*/  IADD3 R6, P2, R13, UR5, RZ ;  /* 0x000000050d067c10 */ /* 0x000fc6000ff5e0ff */
[----:B------:R-:W3:Y:S04]  /*245e0*/  LDL R13, [R1+0xef4] ;  /* 0x000ef400010d7983 */ /* 0x000ee80000100800 */
[----:B0-----:R2:W3:Y:S01]  /*245f0*/  LDG.E.U8 R20, desc[UR10][R2.64] ;  /* 0x0000000a02147981 */ /* 0x0014e2000c1e1100 */
[----:B----4-:R-:W-:-:S03]  /*24600*/  IADD3 R4, P3, R12, UR5, RZ ;  /* 0x000000050c047c10 */ /* 0x010fc6000ff7e0ff */
[----:B------:R-:W4:Y:S04]  /*24610*/  LDL R12, [R1+0xef0] ;  /* 0x000ef000010c7983 */ /* 0x000f280000100800 */
[----:B------:R-:W-:Y:S01]  /*24620*/  STL [R1+0x144], R19 ;  /* 0x0001441301007387 */ /* 0x000fe20000100800 */
[----:B-----5:R-:W-:-:S03]  /*24630*/  IADD3.X R7, R11, UR17, RZ, P2, !PT ;  /* 0x000000110b077c10 */ /* 0x020fc600097fe4ff */
[----:B------:R-:W5:Y:S01]  /*24640*/  LDL R11, [R1+0xeec] ;  /* 0x000eec00010b7983 */ /* 0x000f620000100800 */
[----:B--2---:R-:W-:-:S03]  /*24650*/  IADD3 R2, P2, R0, UR5, RZ ;  /* 0x0000000500027c10 */ /* 0x004fc6000ff5e0ff */
[----:B------:R-:W2:Y:S04]  /*24660*/  LDG.E.U8 R22, desc[UR10][R6.64] ;  /* 0x0000000a06167981 */ /* 0x000ea8000c1e1100 */
[----:B------:R-:W5:Y:S04]  /*24670*/  LDL R0, [R1+0xefc] ;  /* 0x000efc0001007983 */ /* 0x000f680000100800 */
[----:B------:R0:W-:Y:S01]  /*24680*/  STL [R1+0x140], R17 ;  /* 0x0001401101007387 */ /* 0x0001e20000100800 */
[----:B------:R-:W-:-:S03]  /*24690*/  IADD3.X R3, R8, UR17, RZ, P2, !PT ;  /* 0x0000001108037c10 */ /* 0x000fc600097fe4ff */
[----:B------:R-:W2:Y:S01]  /*246a0*/  LDL R8, [R1+0xf00] ;  /* 0x000f000001087983 */ /* 0x000ea20000100800 */
[----:B------:R-:W-:-:S03]  /*246b0*/  IADD3.X R5, R10, UR17, RZ, P3, !PT ;  /* 0x000000110a057c10 */ /* 0x000fc60009ffe4ff */
[----:B------:R-:W2:Y:S04]  /*246c0*/  LDL R10, [R1+0xedc] ;  /* 0x000edc00010a7983 */ /* 0x000ea80000100800 */
[----:B0-----:R3:W2:Y:S04]  /*246d0*/  LDG.E.U8 R17, desc[UR10][R4.64] ;  /* 0x0000000a04117981 */ /* 0x0016a8000c1e1100 */
[----:B------:R0:W-:Y:S04]  /*246e0*/  STL [R1+0x13c], R16 ;  /* 0x00013c1001007387 */ /* 0x0001e80000100800 */
[----:B------:R-:W2:Y:S04]  /*246f0*/  LDL R7, [R1+0xed8] ;  /* 0x000ed80001077983 */ /* 0x000ea80000100800 */
[----:B------:R1:W2:Y:S01]  /*24700*/  LDG.E.U8 R19, desc[UR10][R2.64] ;  /* 0x0000000a02137981 */ /* 0x0002a2000c1e1100 */
[----:B---3--:R-:W-:-:S03]  /*24710*/  IADD3 R4, P2, R9, UR5, RZ ;  /* 0x0000000509047c10 */ /* 0x008fc6000ff5e0ff */
[----:B------:R-:W3:Y:S04]  /*24720*/  LDL R9, [R1+0xee0] ;  /* 0x000ee00001097983 */ /* 0x000ee80000100800 */
[----:B------:R4:W-:Y:S01]  /*24730*/  STL [R1+0x88], R15 ;  /* 0x0000880f01007387 */ /* 0x0009e20000100800 */
[----:B-1----:R-:W-:-:S03]  /*24740*/  IADD3 R2, P3, R14, UR5, RZ ;  /* 0x000000050e027c10 */ /* 0x002fc6000ff7e0ff */
[----:B------:R-:W3:Y:S01]  /*24750*/  LDL R6, [R1+0xee4] ;  /* 0x000ee40001067983 */ /* 0x000ee20000100800 */
[----:B------:R-:W-:-:S05]  /*24760*/  IADD3.X R5, R13, UR17, RZ, P2, !PT ;  /* 0x000000110d057c10 */ /* 0x000fca00097fe4ff */
[----:B0-----:R-:W3:Y:S01]  /*24770*/  LDG.E.U8 R16, desc[UR10][R4.64] ;  /* 0x0000000a04107981 */ /* 0x001ee2000c1e1100 */
[----:B----4-:R-:W-:-:S03]  /*24780*/  IADD3.X R3, R12, UR17, RZ, P3, !PT ;  /* 0x000000110c037c10 */ /* 0x010fc60009ffe4ff */
[----:B------:R-:W4:Y:S04]  /*24790*/  LDL R12, [R1+0xed4] ;  /* 0x000ed400010c7983 */ /* 0x000f280000100800 */
[----:B------:R-:W-:Y:S04]  /*247a0*/  STL [R1+0x134], R25 ;  /* 0x0001341901007387 */ /* 0x000fe80000100800 */
[----:B------:R-:W4:Y:S04]  /*247b0*/  LDL R4, [R1+0xee8] ;  /* 0x000ee80001047983 */ /* 0x000f280000100800 */
[----:B------:R5:W4:Y:S02]  /*247c0*/  LDG.E.U8 R15, desc[UR10][R2.64] ;  /* 0x0000000a020f7981 */ /* 0x000b24000c1e1100 */
[----:B-----5:R-:W-:-:S02]  /*247d0*/  IADD3 R2, P2, R0, UR5, RZ ;  /* 0x0000000500027c10 */ /* 0x020fc4000ff5e0ff */
[----:B------:R-:W5:Y:S02]  /*247e0*/  LDL R0, [R1+0xec4] ;  /* 0x000ec40001007983 */ /* 0x000f640000100800 */
[----:B------:R-:W-:Y:S02]  /*247f0*/  IADD3.X R3, R11, UR17, RZ, P2, !PT ;  /* 0x000000110b037c10 */ /* 0x000fe400097fe4ff */
[----:B------:R-:W-:Y:S04]  /*24800*/  STL [R1+0x130], R23 ;  /* 0x0001301701007387 */ /* 0x000fe80000100800 */
[----:B------:R-:W5:Y:S04]  /*24810*/  LDL R11, [R1+0xec8] ;  /* 0x000ec800010b7983 */ /* 0x000f680000100800 */
[----:B------:R2:W5:Y:S02]  /*24820*/  LDG.E.U8 R14, desc[UR10][R2.64] ;  /* 0x0000000a020e7981 */ /* 0x000564000c1e1100 */
[----:B--2---:R-:W-:-:S02]  /*24830*/  IADD3 R2, P2, R8, UR5, RZ ;  /* 0x0000000508027c10 */ /* 0x004fc4000ff5e0ff */
[----:B------:R-:W2:Y:S02]  /*24840*/  LDL R8, [R1+0xec0] ;  /* 0x000ec00001087983 */ /* 0x000ea40000100800 */
[----:B------:R-:W-:Y:S02]  /*24850*/  IADD3.X R3, R10, UR17, RZ, P2, !PT ;  /* 0x000000110a037c10 */ /* 0x000fe400097fe4ff */
[----:B------:R0:W-:Y:S04]  /*24860*/  STL [R1+0x12c], R20 ;  /* 0x00012c1401007387 */ /* 0x0001e80000100800 */
[----:B------:R-:W2:Y:S04]  /*24870*/  LDL R10, [R1+0xecc] ;  /* 0x000ecc00010a7983 */ /* 0x000ea80000100800 */
[----:B------:R3:W2:Y:S02]  /*24880*/  LDG.E.U8 R13, desc[UR10][R2.64] ;  /* 0x0000000a020d7981 */ /* 0x0006a4000c1e1100 */
[----:B---3--:R-:W-:-:S02]  /*24890*/  IADD3 R2, P2, R9, UR5, RZ ;  /* 0x0000000509027c10 */ /* 0x008fc4000ff5e0ff */
[----:B------:R-:W3:Y:S02]  /*248a0*/  LDL R9, [R1+0xebc] ;  /* 0x000ebc0001097983 */ /* 0x000ee40000100800 */
[----:B------:R-:W-:Y:S02]  /*248b0*/  IADD3.X R3, R7, UR17, RZ, P2, !PT ;  /* 0x0000001107037c10 */ /* 0x000fe400097fe4ff */
[----:B------:R-:W-:Y:S04]  /*248c0*/  STL [R1+0x78], R22 ;  /* 0x0000781601007387 */ /* 0x000fe80000100800 */
[----:B------:R-:W3:Y:S04]  /*248d0*/  LDL R7, [R1+0xed0] ;  /* 0x000ed00001077983 */ /* 0x000ee80000100800 */
[----:B0-----:R0:W3:Y:S02]  /*248e0*/  LDG.E.U8 R20, desc[UR10][R2.64] ;  /* 0x0000000a02147981 */ /* 0x0010e4000c1e1100 */
[----:B0-----:R-:W-:-:S02]  /*248f0*/  IADD3 R2, P2, R6, UR5, RZ ;  /* 0x0000000506027c10 */ /* 0x001fc4000ff5e0ff */
[----:B------:R-:W3:Y:S04]  /*24900*/  LDL R6, [R1+0xeac] ;  /* 0x000eac0001067983 */ /* 0x000ee80000100800 */
[----:B------:R0:W-:Y:S01]  /*24910*/  STL [R1+0x128], R17 ;  /* 0x0001281101007387 */ /* 0x0001e20000100800 */
[----:B----4-:R-:W-:-:S03]  /*24920*/  IADD3.X R3, R12, UR17, RZ, P2, !PT ;  /* 0x000000110c037c10 */ /* 0x010fc600097fe4ff */
[----:B------:R-:W4:Y:S04]  /*24930*/  LDL R5, [R1+0xeb0] ;  /* 0x000eb00001057983 */ /* 0x000f280000100800 */
[----:B------:R1:W-:Y:S04]  /*24940*/  STL [R1+0x124], R19 ;  /* 0x0001241301007387 */ /* 0x0003e80000100800 */
[----:B0-----:R0:W4:Y:S02]  /*24950*/  LDG.E.U8 R17, desc[UR10][R2.64] ;  /* 0x0000000a02117981 */ /* 0x001124000c1e1100 */
[----:B0-----:R-:W-:-:S02]  /*24960*/  IADD3 R2, P2, R4, UR5, RZ ;  /* 0x0000000504027c10 */ /* 0x001fc4000ff5e0ff */
[----:B------:R-:W4:Y:S02]  /*24970*/  LDL R4, [R1+0xea8] ;  /* 0x000ea80001047983 */ /* 0x000f240000100800 */
[----:B-----5:R-:W-:Y:S02]  /*24980*/  IADD3.X R3, R0, UR17, RZ, P2, !PT ;  /* 0x0000001100037c10 */ /* 0x020fe400097fe4ff */
[----:B------:R-:W5:Y:S04]  /*24990*/  LDL R0, [R1+0xeb4] ;  /* 0x000eb40001007983 */ /* 0x000f680000100800 */
[----:B-1----:R0:W5:Y:S02]  /*249a0*/  LDG.E.U8 R19, desc[UR10][R2.64] ;  /* 0x0000000a02137981 */ /* 0x002164000c1e1100 */
[----:B0-----:R-:W-:-:S02]  /*249b0*/  IADD3 R2, P2, R11, UR5, RZ ;  /* 0x000000050b027c10 */ /* 0x001fc4000ff5e0ff */
[----:B------:R-:W5:Y:S04]  /*249c0*/  LDL R11, [R1+0xea4] ;  /* 0x000ea400010b7983 */ /* 0x000f680000100800 */
[----:B------:R0:W-:Y:S01]  /*249d0*/  STL [R1+0x120], R16 ;  /* 0x0001201001007387 */ /* 0x0001e20000100800 */
[----:B--2---:R-:W-:-:S03]  /*249e0*/  IADD3.X R3, R8, UR17, RZ, P2, !PT ;  /* 0x0000001108037c10 */ /* 0x004fc600097fe4ff */
[----:B------:R1:W-:Y:S04]  /*249f0*/  STL [R1+0x68], R15 ;  /* 0x0000680f01007387 */ /* 0x0003e80000100800 */
[----:B------:R-:W2:Y:S04]  /*24a00*/  LDL R8, [R1+0xeb8] ;  /* 0x000eb80001087983 */ /* 0x000ea80000100800 */
[----:B0-----:R0:W2:Y:S02]  /*24a10*/  LDG.E.U8 R16, desc[UR10][R2.64] ;  /* 0x0000000a02107981 */ /* 0x0010a4000c1e1100 */
[----:B0-----:R-:W-:-:S02]  /*24a20*/  IADD3 R2, P2, R10, UR5, RZ ;  /* 0x000000050a027c10 */ /* 0x001fc4000ff5e0ff */
[----:B------:R-:W2:Y:S04]  /*24a30*/  LDL R10, [R1+0xe94] ;  /* 0x000e9400010a7983 */ /* 0x000ea80000100800 */
[----:B------:R0:W-:Y:S01]  /*24a40*/  STL [R1+0x11c], R14 ;  /* 0x00011c0e01007387 */ /* 0x0001e20000100800 */
[----:B---3--:R-:W-:-:S03]  /*24a50*/  IADD3.X R3, R9, UR17, RZ, P2, !PT ;  /* 0x0000001109037c10 */ /* 0x008fc600097fe4ff */
[----:B------:R-:W3:Y:S04]  /*24a60*/  LDL R9, [R1+0xe98] ;  /* 0x000e980001097983 */ /* 0x000ee80000100800 */
[----:B-1----:R1:W3:Y:S02]  /*24a70*/  LDG.E.U8 R15, desc[UR10][R2.64] ;  /* 0x0000000a020f7981 */ /* 0x0022e4000c1e1100 */
[----:B-1----:R-:W-:Y:S02]  /*24a80*/  IADD3 R2, P2, R7, UR5, RZ ;  /* 0x0000000507027c10 */ /* 0x002fe4000ff5e0ff */
[----:B------:R-:W3:Y:S04]  /*24a90*/  LDL R7, [R1+0xe90] ;  /* 0x000e900001077983 */ /* 0x000ee80000100800 */
[----:B------:R1:W-:Y:S01]  /*24aa0*/  STL [R1+0x118], R13 ;  /* 0x0001180d01007387 */ /* 0x0003e20000100800 */
[----:B------:R-:W-:-:S03]  /*24ab0*/  IADD3.X R3, R6, UR17, RZ, P2, !PT ;  /* 0x0000001106037c10 */ /* 0x000fc600097fe4ff */
[----:B------:R-:W3:Y:S04]  /*24ac0*/  LDL R6, [R1+0xe9c] ;  /* 0x000e9c0001067983 */ /* 0x000ee80000100800 */
[----:B0-----:R4:W3:Y:S02]  /*24ad0*/  LDG.E.U8 R14, desc[UR10][R2.64] ;  /* 0x0000000a020e7981 */ /* 0x0018e4000c1e1100 */
[----:B----4-:R-:W-:Y:S02]  /*24ae0*/  IADD3 R2, P2, R5, UR5, RZ ;  /* 0x0000000505027c10 */ /* 0x010fe4000ff5e0ff */
[----:B------:R-:W4:Y:S04]  /*24af0*/  LDL R5, [R1+0xe8c] ;  /* 0x000e8c0001057983 */ /* 0x000f280000100800 */
[----:B------:R-:W-:Y:S01]  /*24b00*/  STL [R1+0x114], R20 ;  /* 0x0001141401007387 */ /* 0x000fe20000100800 */
[----:B------:R-:W-:-:S03]  /*24b10*/  IADD3.X R3, R4, UR17, RZ, P2, !PT ;  /* 0x0000001104037c10 */ /* 0x000fc600097fe4ff */
[----:B------:R-:W4:Y:S04]  /*24b20*/  LDL R4, [R1+0xea0] ;  /* 0x000ea00001047983 */ /* 0x000f280000100800 */
[----:B-1----:R5:W4:Y:S02]  /*24b30*/  LDG.E.U8 R13, desc[UR10][R2.64] ;  /* 0x0000000a020d7981 */ /* 0x002b24000c1e1100 */
[----:B-----5:R-:W-:Y:S02]  /*24b40*/  IADD3 R2, P2, R0, UR5, RZ ;  /* 0x0000000500027c10 */ /* 0x020fe4000ff5e0ff */
[----:B------:R-:W5:Y:S02]  /*24b50*/  LDL R0, [R1+0xe7c] ;  /* 0x000e7c0001007983 */ /* 0x000f640000100800 */
[----:B------:R-:W-:-:S02]  /*24b60*/  IADD3.X R3, R11, UR17, RZ, P2, !PT ;  /* 0x000000110b037c10 */ /* 0x000fc400097fe4ff */
[----:B------:R0:W-:Y:S04]  /*24b70*/  STL [R1+0x58], R17 ;  /* 0x0000581101007387 */ /* 0x0001e80000100800 */
[----:B------:R-:W5:Y:S04]  /*24b80*/  LDL R11, [R1+0xe80] ;  /* 0x000e8000010b7983 */ /* 0x000f680000100800 */
[----:B------:R2:W5:Y:S02]  /*24b90*/  LDG.E.U8 R12, desc[UR10][R2.64] ;  /* 0x0000000a020c7981 */ /* 0x000564000c1e1100 */
[----:B--2---:R-:W-:-:S02]  /*24ba0*/  IADD3 R2, P2, R8, UR5, RZ ;  /* 0x0000000508027c10 */ /* 0x004fc4000ff5e0ff */
[----:B------:R-:W2:Y:S04]  /*24bb0*/  LDL R8, [R1+0xe78] ;  /* 0x000e780001087983 */ /* 0x000ea80000100800 */
[----:B------:R1:W-:Y:S01]  /*24bc0*/  STL [R1+0x10c], R19 ;  /* 0x00010c1301007387 */ /* 0x0003e20000100800 */
[----:B------:R-:W-:-:S03]  /*24bd0*/  IADD3.X R3, R10, UR17, RZ, P2, !PT ;  /* 0x000000110a037c10 */ /* 0x000fc600097fe4ff */
[----:B------:R-:W2:Y:S04]  /*24be0*/  LDL R10, [R1+0xe84] ;  /* 0x000e8400010a7983 */ /* 0x000ea80000100800 */
[----:B0-----:R3:W2:Y:S02]  /*24bf0*/  LDG.E.U8 R17, desc[UR10][R2.64] ;  /* 0x0000000a02117981 */ /* 0x0016a4000c1e1100 */
[----:B---3--:R-:W-:Y:S02]  /*24c00*/  IADD3 R2, P2, R9, UR5, RZ ;  /* 0x0000000509027c10 */ /* 0x008fe4000ff5e0ff */
[----:B------:R-:W3:Y:S04]  /*24c10*/  LDL R9, [R1+0xe74] ;  /* 0x000e740001097983 */ /* 0x000ee80000100800 */
[----:B------:R0:W-:Y:S01]  /*24c20*/  STL [R1+0x108], R16 ;  /* 0x0001081001007387 */ /* 0x0001e20000100800 */
[----:B------:R-:W-:-:S03]  /*24c30*/  IADD3.X R3, R7, UR17, RZ, P2, !PT ;  /* 0x0000001107037c10 */ /* 0x000fc600097fe4ff */
[----:B------:R-:W3:Y:S04]  /*24c40*/  LDL R7, [R1+0xe88] ;  /* 0x000e880001077983 */ /* 0x000ee80000100800 */
[----:B-1----:R1:W3:Y:S02]  /*24c50*/  LDG.E.U8 R19, desc[UR10][R2.64] ;  /* 0x0000000a02137981 */ /* 0x0022e4000c1e1100 */
[----:B-1----:R-:W-:Y:S02]  /*24c60*/  IADD3 R2, P2, R6, UR5, RZ ;  /* 0x0000000506027c10 */ /* 0x002fe4000ff5e0ff */
[----:B------:R-:W3:Y:S04]  /*24c70*/  LDL R6, [R1+0xe64] ;  /* 0x000e640001067983 */ /* 0x000ee80000100800 */
[----:B------:R1:W-:Y:S01]  /*24c80*/  STL [R1+0x104], R15 ;  /* 0x0001040f01007387 */ /* 0x0003e20000100800 */
[----:B----4-:R-:W-:-:S03]  /*24c90*/  IADD3.X R3, R5, UR17, RZ, P2, !PT ;  /* 0x0000001105037c10 */ /* 0x010fc600097fe4ff */
[----:B------:R-:W4:Y:S04]  /*24ca0*/  LDL R5, [R1+0xe68] ;  /* 0x000e680001057983 */ /* 0x000f280000100800 */
[----:B0-----:R0:W4:Y:S02]  /*24cb0*/  LDG.E.U8 R16, desc[UR10][R2.64] ;  /* 0x0000000a02107981 */ /* 0x001124000c1e1100 */
[----:B0-----:R-:W-:Y:S02]  /*24cc0*/  IADD3 R2, P2, R4, UR5, RZ ;  /* 0x0000000504027c10 */ /* 0x001fe4000ff5e0ff */
[----:B------:R-:W4:Y:S04]  /*24cd0*/  LDL R4, [R1+0xe60] ;  /* 0x000e600001047983 */ /* 0x000f280000100800 */
[----:B------:R0:W-:Y:S01]  /*24ce0*/  STL [R1+0x50], R14 ;  /* 0x0000500e01007387 */ /* 0x0001e20000100800 */
[----:B-----5:R-:W-:-:S03]  /*24cf0*/  IADD3.X R3, R0, UR17, RZ, P2, !PT ;  /* 0x0000001100037c10 */ /* 0x020fc600097fe4ff */
[----:B------:R-:W5:Y:S04]  /*24d00*/  LDL R0, [R1+0xe6c] ;  /* 0x000e6c0001007983 */ /* 0x000f680000100800 */
[----:B-1----:R1:W5:Y:S02]  /*24d10*/  LDG.E.U8 R15, desc[UR10][R2.64] ;  /* 0x0000000a020f7981 */ /* 0x002364000c1e1100 */
[----:B-1----:R-:W-:Y:S02]  /*24d20*/  IADD3 R2, P2, R11, UR5, RZ ;  /* 0x000000050b027c10 */ /* 0x002fe4000ff5e0ff */
[----:B------:R-:W5:Y:S04]  /*24d30*/  LDL R11, [R1+0xe5c] ;  /* 0x000e5c00010b7983 */ /* 0x000f680000100800 */
[----:B------:R1:W-:Y:S01]  /*24d40*/  STL [R1+0xfc], R13 ;  /* 0x0000fc0d01007387 */ /* 0x0003e20000100800 */
[----:B--2---:R-:W-:-:S03]  /*24d50*/  IADD3.X R3, R8, UR17, RZ, P2, !PT ;  /* 0x0000001108037c10 */ /* 0x004fc600097fe4ff */
[----:B------:R-:W2:Y:S04]  /*24d60*/  LDL R8, [R1+0xe70] ;  /* 0x000e700001087983 */ /* 0x000ea80000100800 */
[----:B0-----:R0:W2:Y:S02]  /*24d70*/  LDG.E.U8 R14, desc[UR10][R2.64] ;  /* 0x0000000a020e7981 */ /* 0x0010a4000c1e1100 */
[----:B0-----:R-:W-:Y:S02]  /*24d80*/  IADD3 R2, P2, R10, UR5, RZ ;  /* 0x000000050a027c10 */ /* 0x001fe4000ff5e0ff */
        /* <DEDUP_REMOVED lines=13> */
[----:B------:R0:W-:Y:S01]  /*24e60*/  STL [R1+0x48], R19 ;  /* 0x0000481301007387 */ /* 0x0001e20000100800 */
[----:B------:R-:W-:-:S03]  /*24e70*/  IADD3.X R3, R4, UR17, RZ, P2, !PT ;  /* 0x0000001104037c10 */ /* 0x000fc600097fe4ff */
[----:B------:R-:W4:Y:S04]  /*24e80*/  LDL R4, [R1+0xe58] ;  /* 0x000e580001047983 */ /* 0x000f280000100800 */
[----:B-1----:R5:W4:Y:S02]  /*24e90*/  LDG.E.U8 R17, desc[UR10][R2.64] ;  /* 0x0000000a02117981 */ /* 0x002b24000c1e1100 */
[----:B-----5:R-:W-:Y:S02]  /*24ea0*/  IADD3 R2, P2, R0, UR5, RZ ;  /* 0x0000000500027c10 */ /* 0x020fe4000ff5e0ff */
[----:B------:R-:W5:Y:S04]  /*24eb0*/  LDL R0, [R1+0xe34] ;  /* 0x000e340001007983 */ /* 0x000f680000100800 */
[----:B------:R1:W-:Y:S01]  /*24ec0*/  STL [R1+0xec], R16 ;  /* 0x0000ec1001007387 */ /* 0x0003e20000100800 */
[----:B------:R-:W-:-:S03]  /*24ed0*/  IADD3.X R3, R11, UR17, RZ, P2, !PT ;  /* 0x000000110b037c10 */ /* 0x000fc600097fe4ff */
[----:B------:R-:W5:Y:S04]  /*24ee0*/  LDL R11, [R1+0xe38] ;  /* 0x000e3800010b7983 */ /* 0x000f680000100800 */
[----:B0-----:R2:W5:Y:S02]  /*24ef0*/  LDG.E.U8 R19, desc[UR10][R2.64] ;  /* 0x0000000a02137981 */ /* 0x001564000c1e1100 */
[----:B--2---:R-:W-:Y:S02]  /*24f00*/  IADD3 R2, P2, R8, UR5, RZ ;  /* 0x0000000508027c10 */ /* 0x004fe4000ff5e0ff */
[----:B------:R-:W2:Y:S04]  /*24f10*/  LDL R8, [R1+0xe30] ;  /* 0x000e300001087983 */ /* 0x000ea80000100800 */
[----:B------:R0:W-:Y:S01]  /*24f20*/  STL [R1+0xe8], R15 ;  /* 0x0000e80f01007387 */ /* 0x0001e20000100800 */
[----:B------:R-:W-:-:S03]  /*24f30*/  IADD3.X R3, R10, UR17, RZ, P2, !PT ;  /* 0x000000110a037c10 */ /* 0x000fc600097fe4ff */
[----:B------:R-:W2:Y:S04]  /*24f40*/  LDL R10, [R1+0xe3c] ;  /* 0x000e3c00010a7983 */ /* 0x000ea80000100800 */
[----:B-1----:R3:W2:Y:S02]  /*24f50*/  LDG.E.U8 R16, desc[UR10][R2.64] ;  /* 0x0000000a02107981 */ /* 0x0026a4000c1e1100 */
[----:B---3--:R-:W-:Y:S02]  /*24f60*/  IADD3 R2, P2, R9, UR5, RZ ;  /* 0x0000000509027c10 */ /* 0x008fe4000ff5e0ff */
[----:B------:R-:W3:Y:S04]  /*24f70*/  LDL R9, [R1+0xe2c] ;  /* 0x000e2c0001097983 */ /* 0x000ee80000100800 */
[----:B------:R1:W-:Y:S01]  /*24f80*/  STL [R1+0xe4], R14 ;  /* 0x0000e40e01007387 */ /* 0x0003e20000100800 */
[----:B------:R-:W-:-:S03]  /*24f90*/  IADD3.X R3, R7, UR17, RZ, P2, !PT ;  /* 0x0000001107037c10 */ /* 0x000fc600097fe4ff */
[----:B------:R-:W3:Y:S04]  /*24fa0*/  LDL R7, [R1+0xe40] ;  /* 0x000e400001077983 */ /* 0x000ee80000100800 */
[----:B0-----:R0:W3:Y:S02]  /*24fb0*/  LDG.E.U8 R15, desc[UR10][R2.64] ;  /* 0x0000000a020f7981 */ /* 0x0010e4000c1e1100 */
[----:B0-----:R-:W-:Y:S02]  /*24fc0*/  IADD3 R2, P2, R6, UR5, RZ ;  /* 0x0000000506027c10 */ /* 0x001fe4000ff5e0ff */
[----:B------:R-:W3:Y:S04]  /*24fd0*/  LDL R6, [R1+0xe1c] ;  /* 0x000e1c0001067983 */ /* 0x000ee80000100800 */
[----:B------:R0:W-:Y:S01]  /*24fe0*/  STL [R1+0x3c], R13 ;  /* 0x00003c0d01007387 */ /* 0x0001e20000100800 */
[----:B----4-:R-:W-:-:S03]  /*24ff0*/  IADD3.X R3, R5, UR17, RZ, P2, !PT ;  /* 0x0000001105037c10 */ /* 0x010fc600097fe4ff */
[----:B------:R-:W4:Y:S04]  /*25000*/  LDL R5, [R1+0xe20] ;  /* 0x000e200001057983 */ /* 0x000f280000100800 */
[----:B-1----:R1:W4:Y:S02]  /*25010*/  LDG.E.U8 R14, desc[UR10][R2.64] ;  /* 0x0000000a020e7981 */ /* 0x002324000c1e1100 */
[----:B-1----:R-:W-:Y:S02]  /*25020*/  IADD3 R2, P2, R4, UR5, RZ ;  /* 0x0000000504027c10 */ /* 0x002fe4000ff5e0ff */
[----:B------:R-:W4:Y:S04]  /*25030*/  LDL R4, [R1+0xe18] ;  /* 0x000e180001047983 */ /* 0x000f280000100800 */
[----:B------:R1:W-:Y:S01]  /*25040*/  STL [R1+0xdc], R12 ;  /* 0x0000dc0c01007387 */ /* 0x0003e20000100800 */
[----:B-----5:R-:W-:-:S03]  /*25050*/  IADD3.X R3, R0, UR17, RZ, P2, !PT ;  /* 0x0000001100037c10 */ /* 0x020fc600097fe4ff */
[----:B------:R-:W5:Y:S04]  /*25060*/  LDL R0, [R1+0xe24] ;  /* 0x000e240001007983 */ /* 0x000f680000100800 */
[----:B0-----:R0:W5:Y:S02]  /*25070*/  LDG.E.U8 R13, desc[UR10][R2.64] ;  /* 0x0000000a020d7981 */ /* 0x001164000c1e1100 */
[----:B0-----:R-:W-:Y:S02]  /*25080*/  IADD3 R2, P2, R11, UR5, RZ ;  /* 0x000000050b027c10 */ /* 0x001fe4000ff5e0ff */
[----:B------:R-:W5:Y:S04]  /*25090*/  LDL R11, [R1+0xe14] ;  /* 0x000e1400010b7983 */ /* 0x000f680000100800 */
[----:B------:R0:W-:Y:S01]  /*250a0*/  STL [R1+0xd8], R17 ;  /* 0x0000d81101007387 */ /* 0x0001e20000100800 */
[----:B--2---:R-:W-:-:S03]  /*250b0*/  IADD3.X R3, R8, UR17, RZ, P2, !PT ;  /* 0x0000001108037c10 */ /* 0x004fc600097fe4ff */
[----:B------:R-:W2:Y:S04]  /*250c0*/  LDL R8, [R1+0xe28] ;  /* 0x000e280001087983 */ /* 0x000ea80000100800 */
[----:B-1----:R1:W2:Y:S02]  /*250d0*/  LDG.E.U8 R12, desc[UR10][R2.64] ;  /* 0x0000000a020c7981 */ /* 0x0022a4000c1e1100 */
[----:B-1----:R-:W-:Y:S02]  /*250e0*/  IADD3 R2, P2, R10, UR5, RZ ;  /* 0x000000050a027c10 */ /* 0x002fe4000ff5e0ff */
[----:B------:R-:W2:Y:S04]  /*250f0*/  LDL R10, [R1+0xe04] ;  /* 0x000e0400010a7983 */ /* 0x000ea80000100800 */
[----:B------:R1:W-:Y:S01]  /*25100*/  STL [R1+0xd4], R19 ;  /* 0x0000d41301007387 */ /* 0x0003e20000100800 */
[----:B---3--:R-:W-:-:S03]  /*25110*/  IADD3.X R3, R9, UR17, RZ, P2, !PT ;  /* 0x0000001109037c10 */ /* 0x008fc600097fe4ff */
[----:B------:R-:W3:Y:S04]  /*25120*/  LDL R9, [R1+0xe08] ;  /* 0x000e080001097983 */ /* 0x000ee80000100800 */
[----:B0-----:R0:W3:Y:S02]  /*25130*/  LDG.E.U8 R17, desc[UR10][R2.64] ;  /* 0x0000000a02117981 */ /* 0x0010e4000c1e1100 */
[----:B0-----:R-:W-:Y:S02]  /*25140*/  IADD3 R2, P2, R7, UR5, RZ ;  /* 0x0000000507027c10 */ /* 0x001fe4000ff5e0ff */
[----:B------:R-:W3:Y:S04]  /*25150*/  LDL R7, [R1+0xe00] ;  /* 0x000e000001077983 */ /* 0x000ee80000100800 */
[----:B------:R0:W-:Y:S01]  /*25160*/  STL [R1+0x34], R16 ;  /* 0x0000341001007387 */ /* 0x0001e20000100800 */
[----:B------:R-:W-:-:S03]  /*25170*/  IADD3.X R3, R6, UR17, RZ, P2, !PT ;  /* 0x0000001106037c10 */ /* 0x000fc600097fe4ff */
[----:B------:R-:W3:Y:S04]  /*25180*/  LDL R6, [R1+0xe0c] ;  /* 0x000e0c0001067983 */ /* 0x000ee80000100800 */
[----:B-1----:R4:W3:Y:S02]  /*25190*/  LDG.E.U8 R19, desc[UR10][R2.64] ;  /* 0x0000000a02137981 */ /* 0x0028e4000c1e1100 */
[----:B----4-:R-:W-:Y:S02]  /*251a0*/  IADD3 R2, P2, R5, UR5, RZ ;  /* 0x0000000505027c10 */ /* 0x010fe4000ff5e0ff */
[----:B------:R-:W4:Y:S04]  /*251b0*/  LDL R5, [R1+0xdfc] ;  /* 0x000dfc0001057983 */ /* 0x000f280000100800 */
[----:B------:R1:W-:Y:S01]  /*251c0*/  STL [R1+0xd0], R15 ;  /* 0x0000d00f01007387 */ /* 0x0003e20000100800 */
[----:B------:R-:W-:-:S03]  /*251d0*/  IADD3.X R3, R4, UR17, RZ, P2, !PT ;  /* 0x0000001104037c10 */ /* 0x000fc600097fe4ff */
[----:B------:R-:W4:Y:S04]  /*251e0*/  LDL R4, [R1+0xe10] ;  /* 0x000e100001047983 */ /* 0x000f280000100800 */
[----:B0-----:R5:W4:Y:S02]  /*251f0*/  LDG.E.U8 R16, desc[UR10][R2.64] ;  /* 0x0000000a02107981 */ /* 0x001b24000c1e1100 */
[----:B-----5:R-:W-:Y:S02]  /*25200*/  IADD3 R2, P2, R0, UR5, RZ ;  /* 0x0000000500027c10 */ /* 0x020fe4000ff5e0ff */
[----:B------:R-:W5:Y:S04]  /*25210*/  LDL R0, [R1+0xdec] ;  /* 0x000dec0001007983 */ /* 0x000f680000100800 */
[----:B------:R0:W-:Y:S01]  /*25220*/  STL [R1+0xcc], R14 ;  /* 0x0000cc0e01007387 */ /* 0x0001e20000100800 */
[----:B------:R-:W-:-:S03]  /*25230*/  IADD3.X R3, R11, UR17, RZ, P2, !PT ;  /* 0x000000110b037c10 */ /* 0x000fc600097fe4ff */
[----:B------:R-:W5:Y:S04]  /*25240*/  LDL R11, [R1+0xdf0] ;  /* 0x000df000010b7983 */ /* 0x000f680000100800 */
[----:B-1----:R2:W5:Y:S02]  /*25250*/  LDG.E.U8 R15, desc[UR10][R2.64] ;  /* 0x0000000a020f7981 */ /* 0x002564000c1e1100 */
[----:B--2---:R-:W-:Y:S02]  /*25260*/  IADD3 R2, P2, R8, UR5, RZ ;  /* 0x0000000508027c10 */ /* 0x004fe4000ff5e0ff */
        /* <DEDUP_REMOVED lines=19> */
[----:B------:R-:W-:Y:S01]  /*253a0*/  STL [R1+0xbc], R19 ;  /* 0x0000bc1301007387 */ /* 0x000fe20000100800 */
[----:B-----5:R-:W-:-:S03]  /*253b0*/  IADD3.X R3, R0, UR17, RZ, P2, !PT ;  /* 0x0000001100037c10 */ /* 0x020fc600097fe4ff */
[----:B------:R-:W5:Y:S04]  /*253c0*/  LDL R0, [R1+0xddc] ;  /* 0x000ddc0001007983 */ /* 0x000f680000100800 */
[----:B-1----:R0:W5:Y:S02]  /*253d0*/  LDG.E.U8 R17, desc[UR10][R2.64] ;  /* 0x0000000a02117981 */ /* 0x002164000c1e1100 */
[----:B0-----:R-:W-:Y:S02]  /*253e0*/  IADD3 R2, P2, R11, UR5, RZ ;  /* 0x000000050b027c10 */ /* 0x001fe4000ff5e0ff */
[----:B------:R-:W5:Y:S02]  /*253f0*/  LDL R11, [R1+0xdcc] ;  /* 0x000dcc00010b7983 */ /* 0x000f640000100800 */
[----:B--2---:R-:W-:-:S02]  /*25400*/  IADD3.X R3, R8, UR17, RZ, P2, !PT ;  /* 0x0000001108037c10 */ /* 0x004fc400097fe4ff */
[----:B------:R-:W2:Y:S04]  /*25410*/  LDL R8, [R1+0xde0] ;  /* 0x000de00001087983 */ /* 0x000ea80000100800 */
[----:B------:R0:W-:Y:S04]  /*25420*/  STL [R1+0xb8], R16 ;  /* 0x0000b81001007387 */ /* 0x0001e80000100800 */
[----:B0-----:R0:W2:Y:S02]  /*25430*/  LDG.E.U8 R16, desc[UR10][R2.64] ;  /* 0x0000000a02107981 */ /* 0x0010a4000c1e1100 */
[----:B0-----:R-:W-:-:S02]  /*25440*/  IADD3 R2, P2, R10, UR5, RZ ;  /* 0x000000050a027c10 */ /* 0x001fc4000ff5e0ff */
[----:B------:R-:W2:Y:S04]  /*25450*/  LDL R10, [R1+0xdbc] ;  /* 0x000dbc00010a7983 */ /* 0x000ea80000100800 */
[----:B------:R0:W-:Y:S01]  /*25460*/  STL [R1+0x2c], R15 ;  /* 0x00002c0f01007387 */ /* 0x0001e20000100800 */
[----:B---3--:R-:W-:-:S03]  /*25470*/  IADD3.X R3, R9, UR17, RZ, P2, !PT ;  /* 0x0000001109037c10 */ /* 0x008fc600097fe4ff */
[----:B------:R-:W3:Y:S04]  /*25480*/  LDL R9, [R1+0xdc0] ;  /* 0x000dc00001097983 */ /* 0x000ee80000100800 */
[----:B------:R1:W3:Y:S02]  /*25490*/  LDG.E.U8 R19, desc[UR10][R2.64] ;  /* 0x0000000a02137981 */ /* 0x0002e4000c1e1100 */
[----:B-1----:R-:W-:Y:S02]  /*254a0*/  IADD3 R2, P2, R7, UR5, RZ ;  /* 0x0000000507027c10 */ /* 0x002fe4000ff5e0ff */
[----:B------:R-:W3:Y:S04]  /*254b0*/  LDL R7, [R1+0xdb8] ;  /* 0x000db80001077983 */ /* 0x000ee80000100800 */
[----:B------:R-:W-:Y:S01]  /*254c0*/  STL [R1+0xb4], R14 ;  /* 0x0000b40e01007387 */ /* 0x000fe20000100800 */
[----:B------:R-:W-:-:S03]  /*254d0*/  IADD3.X R3, R6, UR17, RZ, P2, !PT ;  /* 0x0000001106037c10 */ /* 0x000fc600097fe4ff */
[----:B------:R-:W3:Y:S04]  /*254e0*/  LDL R6, [R1+0xdc4] ;  /* 0x000dc40001067983 */ /* 0x000ee80000100800 */
[----:B------:R4:W3:Y:S02]  /*254f0*/  LDG.E.U8 R20, desc[UR10][R2.64] ;  /* 0x0000000a02147981 */ /* 0x0008e4000c1e1100 */
[----:B----4-:R-:W-:Y:S02]  /*25500*/  IADD3 R2, P2, R5, UR5, RZ ;  /* 0x0000000505027c10 */ /* 0x010fe4000ff5e0ff */
[----:B------:R-:W4:Y:S04]  /*25510*/  LDL R5, [R1+0xdb4] ;  /* 0x000db40001057983 */ /* 0x000f280000100800 */
[----:B------:R-:W-:Y:S01]  /*25520*/  STL [R1+0xb0], R13 ;  /* 0x0000b00d01007387 */ /* 0x000fe20000100800 */
[----:B------:R-:W-:-:S03]  /*25530*/  IADD3.X R3, R4, UR17, RZ, P2, !PT ;  /* 0x0000001104037c10 */ /* 0x000fc600097fe4ff */
[----:B------:R-:W4:Y:S04]  /*25540*/  LDL R4, [R1+0xdc8] ;  /* 0x000dc80001047983 */ /* 0x000f280000100800 */
[----:B0-----:R5:W4:Y:S02]  /*25550*/  LDG.E.U8 R15, desc[UR10][R2.64] ;  /* 0x0000000a020f7981 */ /* 0x001b24000c1e1100 */
[----:B-----5:R-:W-:Y:S02]  /*25560*/  IADD3 R2, P2, R0, UR5, RZ ;  /* 0x0000000500027c10 */ /* 0x020fe4000ff5e0ff */
[----:B------:R-:W5:Y:S04]  /*25570*/  LDL R0, [R1+0xda4] ;  /* 0x000da40001007983 */ /* 0x000f680000100800 */
[----:B------:R0:W-:Y:S01]  /*25580*/  STL [R1+0xac], R12 ;  /* 0x0000ac0c01007387 */ /* 0x0001e20000100800 */
[----:B------:R-:W-:-:S03]  /*25590*/  IADD3.X R3, R11, UR17, RZ, P2, !PT ;  /* 0x000000110b037c10 */ /* 0x000fc600097fe4ff */
[----:B0-----:R-:W5:Y:S04]  /*255a0*/  LDL R12, [R1+0xda8] ;  /* 0x000da800010c7983 */ /* 0x001f680000100800 */
[----:B------:R2:W5:Y:S02]  /*255b0*/  LDG.E.U8 R14, desc[UR10][R2.64] ;  /* 0x0000000a020e7981 */ /* 0x000564000c1e1100 */
[----:B--2---:R-:W-:Y:S02]  /*255c0*/  IADD3 R2, P2, R8, UR5, RZ ;  /* 0x0000000508027c10 */ /* 0x004fe4000ff5e0ff */
[----:B------:R-:W2:Y:S04]  /*255d0*/  LDL R8, [R1+0xda0] ;  /* 0x000da00001087983 */ /* 0x000ea80000100800 */
[----:B------:R0:W-:Y:S01]  /*255e0*/  STL [R1+0x28], R17 ;  /* 0x0000281101007387 */ /* 0x0001e20000100800 */
[----:B------:R-:W-:-:S03]  /*255f0*/  IADD3.X R3, R10, UR17, RZ, P2, !PT ;  /* 0x000000110a037c10 */ /* 0x000fc600097fe4ff */
[----:B------:R-:W2:Y:S04]  /*25600*/  LDL R10, [R1+0xdac] ;  /* 0x000dac00010a7983 */ /* 0x000ea80000100800 */
[----:B------:R3:W2:Y:S02]  /*25610*/  LDG.E.U8 R13, desc[UR10][R2.64] ;  /* 0x0000000a020d7981 */ /* 0x0006a4000c1e1100 */
[----:B---3--:R-:W-:Y:S02]  /*25620*/  IADD3 R2, P2, R9, UR5, RZ ;  /* 0x0000000509027c10 */ /* 0x008fe4000ff5e0ff */
[----:B------:R-:W3:Y:S02]  /*25630*/  LDL R9, [R1+0xd9c] ;  /* 0x000d9c0001097983 */ /* 0x000ee40000100800 */
[----:B------:R-:W-:-:S02]  /*25640*/  IADD3.X R3, R7, UR17, RZ, P2, !PT ;  /* 0x0000001107037c10 */ /* 0x000fc400097fe4ff */
[----:B------:R-:W3:Y:S04]  /*25650*/  LDL R7, [R1+0xdb0] ;  /* 0x000db00001077983 */ /* 0x000ee80000100800 */
[----:B0-----:R0:W3:Y:S04]  /*25660*/  LDG.E.U8 R17, desc[UR10][R2.64] ;  /* 0x0000000a02117981 */ /* 0x0010e8000c1e1100 */
[----:B------:R1:W-:Y:S01]  /*25670*/  STL [R1+0xa4], R16 ;  /* 0x0000a41001007387 */ /* 0x0003e20000100800 */
[----:B0-----:R-:W-:-:S03]  /*25680*/  IADD3 R2, P2, R6, UR5, RZ ;  /* 0x0000000506027c10 */ /* 0x001fc6000ff5e0ff */
[----:B------:R-:W3:Y:S04]  /*25690*/  LDL R6, [R1+0xd8c] ;  /* 0x000d8c0001067983 */ /* 0x000ee80000100800 */
[----:B------:R0:W-:Y:S01]  /*256a0*/  STL [R1+0xa0], R19 ;  /* 0x0000a01301007387 */ /* 0x0001e20000100800 */
[----:B----4-:R-:W-:-:S03]  /*256b0*/  IADD3.X R3, R5, UR17, RZ, P2, !PT ;  /* 0x0000001105037c10 */ /* 0x010fc600097fe4ff */
[----:B------:R-:W4:Y:S04]  /*256c0*/  LDL R5, [R1+0xd90] ;  /* 0x000d900001057983 */ /* 0x000f280000100800 */
[----:B-1----:R1:W4:Y:S02]  /*256d0*/  LDG.E.U8 R16, desc[UR10][R2.64] ;  /* 0x0000000a02107981 */ /* 0x002324000c1e1100 */
[----:B-1----:R-:W-:Y:S02]  /*256e0*/  IADD3 R2, P2, R4, UR5, RZ ;  /* 0x0000000504027c10 */ /* 0x002fe4000ff5e0ff */
[----:B------:R-:W4:Y:S04]  /*256f0*/  LDL R4, [R1+0xd88] ;  /* 0x000d880001047983 */ /* 0x000f280000100800 */
[----:B------:R-:W-:Y:S04]  /*25700*/  STL [R1+0x9c], R20 ;  /* 0x00009c1401007387 */ /* 0x000fe80000100800 */
[----:B------:R-:W4:Y:S01]  /*25710*/  LDL R11, [R1+0xd94] ;  /* 0x000d9400010b7983 */ /* 0x000f220000100800 */
[----:B-----5:R-:W-:-:S03]  /*25720*/  IADD3.X R3, R0, UR17, RZ, P2, !PT ;  /* 0x0000001100037c10 */ /* 0x020fc600097fe4ff */
[----:B------:R-:W5:Y:S04]  /*25730*/  LDL R0, [R1+0xd84] ;  /* 0x000d840001007983 */ /* 0x000f680000100800 */
[----:B0-----:R0:W5:Y:S02]  /*25740*/  LDG.E.U8 R19, desc[UR10][R2.64] ;  /* 0x0000000a02137981 */ /* 0x001164000c1e1100 */
[----:B0-----:R-:W-:-:S04]  /*25750*/  IADD3 R2, P2, R12, UR5, RZ ;  /* 0x000000050c027c10 */ /* 0x001fc8000ff5e0ff */
[----:B--2---:R-:W-:Y:S02]  /*25760*/  IADD3.X R3, R8, UR17, RZ, P2, !PT ;  /* 0x0000001108037c10 */ /* 0x004fe400097fe4ff */
[----:B------:R-:W2:Y:S04]  /*25770*/  LDL R8, [R1+0xd98] ;  /* 0x000d980001087983 */ /* 0x000ea80000100800 */
[----:B------:R0:W-:Y:S04]  /*25780*/  STL [R1+0x18], R15 ;  /* 0x0000180f01007387 */ /* 0x0001e80000100800 */
[----:B0-----:R0:W2:Y:S02]  /*25790*/  LDG.E.U8 R15, desc[UR10][R2.64] ;  /* 0x0000000a020f7981 */ /* 0x0010a4000c1e1100 */
[----:B0-----:R-:W-:-:S02]  /*257a0*/  IADD3 R2, P2, R10, UR5, RZ ;  /* 0x000000050a027c10 */ /* 0x001fc4000ff5e0ff */
[----:B------:R-:W2:Y:S02]  /*257b0*/  LDL R10, [R1+0xd74] ;  /* 0x000d7400010a7983 */ /* 0x000ea40000100800 */
[----:B---3--:R-:W-:Y:S02]  /*257c0*/  IADD3.X R3, R9, UR17, RZ, P2, !PT ;  /* 0x0000001109037c10 */ /* 0x008fe400097fe4ff */
[----:B------:R-:W3:Y:S04]  /*257d0*/  LDL R9, [R1+0xd78] ;  /* 0x000d780001097983 */ /* 0x000ee80000100800 */
[----:B------:R0:W-:Y:S04]  /*257e0*/  STL [R1+0x94], R14 ;  /* 0x0000940e01007387 */ /* 0x0001e80000100800 */
[----:B0-----:R0:W3:Y:S02]  /*257f0*/  LDG.E.U8 R14, desc[UR10][R2.64] ;  /* 0x0000000a020e7981 */ /* 0x0010e4000c1e1100 */
[----:B0-----:R-:W-:-:S02]  /*25800*/  IADD3 R2, P2, R7, UR5, RZ ;  /* 0x0000000507027c10 */ /* 0x001fc4000ff5e0ff */
[----:B------:R-:W3:Y:S02]  /*25810*/  LDL R7, [R1+0xd70] ;  /* 0x000d700001077983 */ /* 0x000ee40000100800 */
[----:B------:R-:W-:Y:S02]  /*25820*/  IADD3.X R3, R6, UR17, RZ, P2, !PT ;  /* 0x0000001106037c10 */ /* 0x000fe400097fe4ff */
[----:B------:R-:W3:Y:S04]  /*25830*/  LDL R6, [R1+0xd7c] ;  /* 0x000d7c0001067983 */ /* 0x000ee80000100800 */
[----:B------:R0:W-:Y:S04]  /*25840*/  STL [R1+0x90], R13 ;  /* 0x0000900d01007387 */ /* 0x0001e80000100800 */
[----:B0-----:R4:W3:Y:S02]  /*25850*/  LDG.E.U8 R13, desc[UR10][R2.64] ;  /* 0x0000000a020d7981 */ /* 0x0018e4000c1e1100 */
[----:B----4-:R-:W-:-:S02]  /*25860*/  IADD3 R2, P2, R5, UR5, RZ ;  /* 0x0000000505027c10 */ /* 0x010fc4000ff5e0ff */
[----:B------:R-:W4:Y:S02]  /*25870*/  LDL R5, [R1+0xd6c] ;  /* 0x000d6c0001057983 */ /* 0x000f240000100800 */
[----:B------:R-:W-:Y:S02]  /*25880*/  IADD3.X R3, R4, UR17, RZ, P2, !PT ;  /* 0x0000001104037c10 */ /* 0x000fe400097fe4ff */
[----:B------:R-:W4:Y:S04]  /*25890*/  LDL R4, [R1+0xd80] ;  /* 0x000d800001047983 */ /* 0x000f280000100800 */
[----:B------:R0:W4:Y:S04]  /*258a0*/  LDG.E.U8 R22, desc[UR10][R2.64] ;  /* 0x0000000a02167981 */ /* 0x000128000c1e1100 */
[----:B------:R1:W-:Y:S01]  /*258b0*/  STL [R1+0x8c], R17 ;  /* 0x00008c1101007387 */ /* 0x0003e20000100800 */
[----:B0-----:R-:W-:-:S04]  /*258c0*/  IADD3 R2, P2, R11, UR5, RZ ;  /* 0x000000050b027c10 */ /* 0x001fc8000ff5e0ff */
[----:B-----5:R-:W-:Y:S02]  /*258d0*/  IADD3.X R3, R0, UR17, RZ, P2, !PT ;  /* 0x0000001100037c10 */ /* 0x020fe400097fe4ff */
[----:B------:R-:W5:Y:S04]  /*258e0*/  LDL R0, [R1+0xd5c] ;  /* 0x000d5c0001007983 */ /* 0x000f680000100800 */
[----:B------:R0:W-:Y:S04]  /*258f0*/  STL [R1+0x14], R16 ;  /* 0x0000141001007387 */ /* 0x0001e80000100800 */
[----:B------:R-:W5:Y:S04]  /*25900*/  LDL R12, [R1+0xd60] ;  /* 0x000d6000010c7983 */ /* 0x000f680000100800 */
[----:B-1----:R2:W5:Y:S02]  /*25910*/  LDG.E.U8 R17, desc[UR10][R2.64] ;  /* 0x0000000a02117981 */ /* 0x002564000c1e1100 */
[----:B--2---:R-:W-:-:S02]  /*25920*/  IADD3 R2, P2, R8, UR5, RZ ;  /* 0x0000000508027c10 */ /* 0x004fc4000ff5e0ff */
[----:B------:R-:W2:Y:S04]  /*25930*/  LDL R8, [R1+0xd58] ;  /* 0x000d580001087983 */ /* 0x000ea80000100800 */
[----:B------:R1:W-:Y:S04]  /*25940*/  STL [R1+0x84], R19 ;  /* 0x0000841301007387 */ /* 0x0003e80000100800 */
[----:B------:R-:W2:Y:S01]  /*25950*/  LDL R11, [R1+0xd64] ;  /* 0x000d6400010b7983 */ /* 0x000ea20000100800 */
[----:B------:R-:W-:-:S03]  /*25960*/  IADD3.X R3, R10, UR17, RZ, P2, !PT ;  /* 0x000000110a037c10 */ /* 0x000fc600097fe4ff */
[----:B------:R-:W2:Y:S04]  /*25970*/  LDL R10, [R1+0xd54] ;  /* 0x000d5400010a7983 */ /* 0x000ea80000100800 */
[----:B0-----:R3:W2:Y:S04]  /*25980*/  LDG.E.U8 R16, desc[UR10][R2.64] ;  /* 0x0000000a02107981 */ /* 0x0016a8000c1e1100 */
[----:B------:R0:W-:Y:S01]  /*25990*/  STL [R1+0x80], R15 ;  /* 0x0000800f01007387 */ /* 0x0001e20000100800 */
[----:B---3--:R-:W-:-:S03]  /*259a0*/  IADD3 R2, P2, R9, UR5, RZ ;  /* 0x0000000509027c10 */ /* 0x008fc6000ff5e0ff */
[----:B------:R-:W3:Y:S01]  /*259b0*/  LDL R9, [R1+0xd68] ;  /* 0x000d680001097983 */ /* 0x000ee20000100800 */
[----:B------:R-:W-:-:S03]  /*259c0*/  IADD3.X R3, R7, UR17, RZ, P2, !PT ;  /* 0x0000001107037c10 */ /* 0x000fc600097fe4ff */
[----:B------:R-:W3:Y:S04]  /*259d0*/  LDL R7, [R1+0xd44] ;  /* 0x000d440001077983 */ /* 0x000ee80000100800 */
[----:B------:R1:W3:Y:S04]  /*259e0*/  LDG.E.U8 R20, desc[UR10][R2.64] ;  /* 0x0000000a02147981 */ /* 0x0002e8000c1e1100 */
[----:B------:R-:W-:Y:S01]  /*259f0*/  STL [R1+0x7c], R14 ;  /* 0x00007c0e01007387 */ /* 0x000fe20000100800 */
[----:B-1----:R-:W-:-:S03]  /*25a00*/  IADD3 R2, P2, R6, UR5, RZ ;  /* 0x0000000506027c10 */ /* 0x002fc6000ff5e0ff */
[----:B------:R-:W3:Y:S01]  /*25a10*/  LDL R6, [R1+0x53c] ;  /* 0x00053c0001067983 */ /* 0x000ee20000100800 */
[----:B----4-:R-:W-:-:S03]  /*25a20*/  IADD3.X R3, R5, UR17, RZ, P2, !PT ;  /* 0x0000001105037c10 */ /* 0x010fc600097fe4ff */
[----:B------:R-:W4:Y:S04]  /*25a30*/  LDL R5, [R1+0x1484] ;  /* 0x0014840001057983 */ /* 0x000f280000100800 */
[----:B------:R1:W4:Y:S02]  /*25a40*/  LDG.E.U8 R19, desc[UR10][R2.64] ;  /* 0x0000000a02137981 */ /* 0x000324000c1e1100 */
[----:B-1----:R-:W-:Y:S02]  /*25a50*/  IADD3 R2, P2, R4, UR5, RZ ;  /* 0x0000000504027c10 */ /* 0x002fe4000ff5e0ff */
[----:B------:R-:W4:Y:S04]  /*25a60*/  LDL R4, [R1+0x534] ;  /* 0x0005340001047983 */ /* 0x000f280000100800 */
[----:B------:R1:W-:Y:S01]  /*25a70*/  STL [R1+0x10], R13 ;  /* 0x0000100d01007387 */ /* 0x0003e20000100800 */
[----:B-----5:R-:W-:-:S03]  /*25a80*/  IADD3.X R3, R0, UR17, RZ, P2, !PT ;  /* 0x0000001100037c10 */ /* 0x020fc600097fe4ff */
[----:B------:R-:W5:Y:S04]  /*25a90*/  LDL R0, [R1+0x1474] ;  /* 0x0014740001007983 */ /* 0x000f680000100800 */
[----:B0-----:R0:W5:Y:S04]  /*25aa0*/  LDG.E.U8 R15, desc[UR10][R2.64] ;  /* 0x0000000a020f7981 */ /* 0x001168000c1e1100 */
[----:B-1----:R-:W5:Y:S01]  /*25ab0*/  LDL R13, [R1+0xd48] ;  /* 0x000d4800010d7983 */ /* 0x002f620000100800 */
[----:B0-----:R-:W-:-:S03]  /*25ac0*/  IADD3 R2, P2, R12, UR5, RZ ;  /* 0x000000050c027c10 */ /* 0x001fc6000ff5e0ff */
[----:B------:R-:W-:Y:S04]  /*25ad0*/  STL [R1+0x74], R22 ;  /* 0x0000741601007387 */ /* 0x000fe80000100800 */
[----:B------:R-:W5:Y:S01]  /*25ae0*/  LDL R12, [R1+0xd4c] ;  /* 0x000d4c00010c7983 */ /* 0x000f620000100800 */
[----:B------:R-:W-:Y:S02]  /*25af0*/  USHF.R.S32.HI UR9, URZ, 0x1f, UR5 ;  /* 0x0000001f3f097899 */ /* 0x000fe40008011405 */
[----:B------:R-:W-:Y:S01]  /*25b00*/  USHF.R.S32.HI UR16, URZ, 0x1f, UR5 ;  /* 0x0000001f3f107899 */ /* 0x000fe20008011405 */
[----:B------:R-:W-:Y:S01]  /*25b10*/  FADD R23, -R24, R21 ;  /* 0x0000001518177221 */ /* 0x000fe20000000100 */
[----:B------:R-:W0:Y:S01]  /*25b20*/  LDS R22, [R28] ;  /* 0x000000001c167984 */ /* 0x000e220000000800 */
[----:B--2---:R-:W-:-:S03]  /*25b30*/  IADD3.X R3, R8, UR17, RZ, P2, !PT ;  /* 0x0000001108037c10 */ /* 0x004fc600097fe4ff */
[----:B------:R-:W2:Y:S04]  /*25b40*/  LDL R8, [R1+0xd40] ;  /* 0x000d400001087983 */ /* 0x000ea80000100800 */
[----:B------:R1:W2:Y:S04]  /*25b50*/  LDG.E.U8 R14, desc[UR10][R2.64] ;  /* 0x0000000a020e7981 */ /* 0x0002a8000c1e1100 */
[----:B------:R1:W-:Y:S02]  /*25b60*/  STL [R1+0x70], R17 ;  /* 0x0000701101007387 */ /* 0x0003e40000100800 */
[----:B-1----:R-:W-:-:S02]  /*25b70*/  IADD3 R2, P2, R11, UR5, RZ ;  /* 0x000000050b027c10 */ /* 0x002fc4000ff5e0ff */
[----:B------:R-:W2:Y:S02]  /*25b80*/  LDL R11, [R1+0xd3c] ;  /* 0x000d3c00010b7983 */ /* 0x000ea40000100800 */
[----:B------:R-:W-:Y:S02]  /*25b90*/  IADD3.X R3, R10, UR17, RZ, P2, !PT ;  /* 0x000000110a037c10 */ /* 0x000fe400097fe4ff */
[----:B------:R-:W2:Y:S04]  /*25ba0*/  LDL R10, [R1+0xd50] ;  /* 0x000d5000010a7983 */ /* 0x000ea80000100800 */
[----:B------:R3:W2:Y:S04]  /*25bb0*/  LDG.E.U8 R17, desc[UR10][R2.64] ;  /* 0x0000000a02117981 */ /* 0x0006a8000c1e1100 */
[----:B------:R1:W-:Y:S01]  /*25bc0*/  STL [R1+0x6c], R16 ;  /* 0x00006c1001007387 */ /* 0x0003e20000100800 */
[----:B---3--:R-:W-:-:S04]  /*25bd0*/  IADD3 R2, P2, R9, UR5, RZ ;  /* 0x0000000509027c10 */ /* 0x008fc8000ff5e0ff */
[----:B------:R-:W-:Y:S02]  /*25be0*/  IADD3.X R3, R7, UR17, RZ, P2, !PT ;  /* 0x0000001107037c10 */ /* 0x000fe400097fe4ff */
[----:B------:R-:W3:Y:S04]  /*25bf0*/  LDL R7, [R1+0xd2c] ;  /* 0x000d2c0001077983 */ /* 0x000ee80000100800 */
[----:B-1----:R1:W3:Y:S01]  /*25c00*/  LDG.E.U8 R16, desc[UR10][R2.64] ;  /* 0x0000000a02107981 */ /* 0x0022e2000c1e1100 */
[----:B------:R-:W-:-:S03]  /*25c10*/  IADD3 RZ, P2, R6, UR5, RZ ;  /* 0x0000000506ff7c10 */ /* 0x000fc6000ff5e0ff */
[----:B------:R0:W-:Y:S01]  /*25c20*/  STL [R1+0xc], R20 ;  /* 0x00000c1401007387 */ /* 0x0001e20000100800 */
[----:B-1----:R-:W-:Y:S01]  /*25c30*/  VIADD R2, R6, UR5 ;  /* 0x0000000506027c36 */ /* 0x002fe20008000000 */
[----:B----4-:R-:W-:Y:S02]  /*25c40*/  IADD3.X R3, R5, UR9, RZ, P2, !PT ;  /* 0x0000000905037c10 */ /* 0x010fe400097fe4ff */
[----:B------:R-:W-:Y:S04]  /*25c50*/  STL [R1+0x64], R19 ;  /* 0x0000641301007387 */ /* 0x000fe80000100800 */
[----:B------:R-:W4:Y:S04]  /*25c60*/  LDL R9, [R1+0xd30] ;  /* 0x000d300001097983 */ /* 0x000f280000100800 */
[----:B------:R-:W4:Y:S01]  /*25c70*/  LDL R6, [R1+0xd28] ;  /* 0x000d280001067983 */ /* 0x000f220000100800 */
[C---:B------:R-:W-:Y:S01]  /*25c80*/  IADD3 RZ, P2, R4.reuse, UR5, RZ ;  /* 0x0000000504ff7c10 */ /* 0x040fe2000ff5e0ff */
[----:B------:R-:W-:-:S02]  /*25c90*/  VIADD R4, R4, UR5 ;  /* 0x0000000504047c36 */ /* 0x000fc40008000000 */
[----:B------:R-:W4:Y:S01]  /*25ca0*/  LDG.E.U8 R2, desc[UR10][R2.64] ;  /* 0x0000000a02027981 */ /* 0x000f22000c1e1100 */
[----:B-----5:R-:W-:-:S05]  /*25cb0*/  IADD3.X R5, R0, UR9, RZ, P2, !PT ;  /* 0x0000000900057c10 */ /* 0x020fca00097fe4ff */
[----:B------:R1:W5:Y:S04]  /*25cc0*/  LDG.E.U8 R0, desc[UR10][R4.64] ;  /* 0x0000000a04007981 */ /* 0x000368000c1e1100 */
[----:B------:R0:W-:Y:S04]  /*25cd0*/  STL [R1+0x60], R15 ;  /* 0x0000600f01007387 */ /* 0x0001e80000100800 */
[----:B------:R-:W5:Y:S01]  /*25ce0*/  LDL R3, [R1+0xd10] ;  /* 0x000d100001037983 */ /* 0x000f620000100800 */
[----:B-1----:R-:W-:-:S04]  /*25cf0*/  IADD3 R4, P2, R13, UR5, RZ ;  /* 0x000000050d047c10 */ /* 0x002fc8000ff5e0ff */
[----:B--2---:R-:W-:Y:S02]  /*25d00*/  IADD3.X R5, R8, UR17, RZ, P2, !PT ;  /* 0x0000001108057c10 */ /* 0x004fe400097fe4ff */
[----:B------:R-:W2:Y:S04]  /*25d10*/  LDL R8, [R1+0xd18] ;  /* 0x000d180001087983 */ /* 0x000ea80000100800 */
[----:B------:R1:W-:Y:S04]  /*25d20*/  STL [R1+0x5c], R14 ;  /* 0x00005c0e01007387 */ /* 0x0003e80000100800 */
[----:B0-----:R0:W5:Y:S04]  /*25d30*/  LDG.E.U8 R20, desc[UR10][R4.64] ;  /* 0x0000000a04147981 */ /* 0x001168000c1e1100 */
[----:B------:R-:W5:Y:S04]  /*25d40*/  LDL R15, [R1+0xcd4] ;  /* 0x000cd400010f7983 */ /* 0x000f680000100800 */
[----:B-1----:R-:W5:Y:S01]  /*25d50*/  LDL R14, [R1+0xd04] ;  /* 0x000d0400010e7983 */ /* 0x002f620000100800 */
[----:B0-----:R-:W-:-:S03]  /*25d60*/  IADD3 R4, P2, R12, UR5, RZ ;  /* 0x000000050c047c10 */ /* 0x001fc6000ff5e0ff */
[----:B------:R-:W5:Y:S01]  /*25d70*/  LDL R12, [R1+0xcb8] ;  /* 0x000cb800010c7983 */ /* 0x000f620000100800 */
[----:B------:R-:W-:-:S03]  /*25d80*/  IADD3.X R5, R11, UR17, RZ, P2, !PT ;  /* 0x000000110b057c10 */ /* 0x000fc600097fe4ff */
[----:B------:R-:W5:Y:S04]  /*25d90*/  LDL R11, [R1+0xcd0] ;  /* 0x000cd000010b7983 */ /* 0x000f680000100800 */
[----:B------:R0:W5:Y:S04]  /*25da0*/  LDG.E.U8 R19, desc[UR10][R4.64] ;  /* 0x0000000a04137981 */ /* 0x000168000c1e1100 */
[----:B------:R1:W-:Y:S01]  /*25db0*/  STL [R1+0x4], R17 ;  /* 0x0000041101007387 */ /* 0x0003e20000100800 */
[----:B0-----:R-:W-:-:S03]  /*25dc0*/  IADD3 R4, P2, R10, UR5, RZ ;  /* 0x000000050a047c10 */ /* 0x001fc6000ff5e0ff */
[----:B------:R-:W5:Y:S01]  /*25dd0*/  LDL R10, [R1+0xce8] ;  /* 0x000ce800010a7983 */ /* 0x000f620000100800 */
[----:B---3--:R-:W-:-:S03]  /*25de0*/  IADD3.X R5, R7, UR17, RZ, P2, !PT ;  /* 0x0000001107057c10 */ /* 0x008fc600097fe4ff */
[----:B------:R-:W3:Y:S04]  /*25df0*/  LDL R7, [R1+0xca4] ;  /* 0x000ca40001077983 */ /* 0x000ee80000100800 */
[----:B-1----:R4:W3:Y:S04]  /*25e00*/  LDG.E.U8 R17, desc[UR10][R4.64] ;  /* 0x0000000a04117981 */ /* 0x0028e8000c1e1100 */
[----:B------:R0:W-:Y:S01]  /*25e10*/  STL [R1+0x54], R16 ;  /* 0x0000541001007387 */ /* 0x0001e20000100800 */
[----:B----4-:R-:W-:-:S03]  /*25e20*/  IADD3 R4, P2, R9, UR5, RZ ;  /* 0x0000000509047c10 */ /* 0x010fc6000ff5e0ff */
[----:B------:R-:W4:Y:S01]  /*25e30*/  LDL R9, [R1+0x540] ;  /* 0x0005400001097983 */ /* 0x000f220000100800 */
[----:B------:R-:W-:-:S03]  /*25e40*/  IADD3.X R5, R6, UR17, RZ, P2, !PT ;  /* 0x0000001106057c10 */ /* 0x000fc600097fe4ff */
[----:B------:R-:W4:Y:S04]  /*25e50*/  LDL R6, [R1+0x1480] ;  /* 0x0014800001067983 */ /* 0x000f280000100800 */
[----:B0-----:R2:W4:Y:S02]  /*25e60*/  LDG.E.U8 R16, desc[UR10][R4.64] ;  /* 0x0000000a04107981 */ /* 0x001524000c1e1100 */
[----:B--2---:R-:W-:Y:S02]  /*25e70*/  IADD3 R4, P2, R8, UR5, RZ ;  /* 0x0000000508047c10 */ /* 0x004fe4000ff5e0ff */
[----:B------:R-:W2:Y:S02]  /*25e80*/  LDL R8, [R1+0x538] ;  /* 0x0005380001087983 */ /* 0x000ea40000100800 */
[----:B-----5:R-:W-:-:S02]  /*25e90*/  IADD3.X R5, R3, UR17, RZ, P2, !PT ;  /* 0x0000001103057c10 */ /* 0x020fc400097fe4ff */
[----:B------:R-:W5:Y:S04]  /*25ea0*/  LDL R3, [R1+0x1464] ;  /* 0x0014640001037983 */ /* 0x000f680000100800 */
[----:B------:R0:W2:Y:S02]  /*25eb0*/  LDG.E.U8 R13, desc[UR10][R4.64] ;  /* 0x0000000a040d7981 */ /* 0x0000a4000c1e1100 */
[----:B0-----:R-:W-:-:S04]  /*25ec0*/  IADD3 R4, P2, R14, UR5, RZ ;  /* 0x000000050e047c10 */ /* 0x001fc8000ff5e0ff */
[----:B------:R-:W-:-:S05]  /*25ed0*/  IADD3.X R5, R12, UR17, RZ, P2, !PT ;  /* 0x000000110c057c10 */ /* 0x000fca00097fe4ff */
[----:B------:R0:W5:Y:S02]  /*25ee0*/  LDG.E.U8 R12, desc[UR10][R4.64] ;  /* 0x0000000a040c7981 */ /* 0x000164000c1e1100 */
[----:B0-----:R-:W-:-:S04]  /*25ef0*/  IADD3 R4, P2, R15, UR5, RZ ;  /* 0x000000050f047c10 */ /* 0x001fc8000ff5e0ff */
[----:B------:R-:W-:-:S05]  /*25f00*/  IADD3.X R5, R11, UR17, RZ, P2, !PT ;  /* 0x000000110b057c10 */ /* 0x000fca00097fe4ff */
[----:B------:R0:W5:Y:S02]  /*25f10*/  LDG.E.U8 R11, desc[UR10][R4.64] ;  /* 0x0000000a040b7981 */ /* 0x000164000c1e1100 */
[----:B0-----:R-:W-:-:S04]  /*25f20*/  IADD3 R4, P2, R10, UR5, RZ ;  /* 0x000000050a047c10 */ /* 0x001fc8000ff5e0ff */
[----:B---3--:R-:W-:-:S05]  /*25f30*/  IADD3.X R5, R7, UR17, RZ, P2, !PT ;  /* 0x0000001107057c10 */ /* 0x008fca00097fe4ff */
[----:B------:R0:W3:Y:S01]  /*25f40*/  LDG.E.U8 R10, desc[UR10][R4.64] ;  /* 0x0000000a040a7981 */ /* 0x0000e2000c1e1100 */
[----:B----4-:R-:W-:-:S04]  /*25f50*/  IADD3 RZ, P2, R9, UR5, RZ ;  /* 0x0000000509ff7c10 */ /* 0x010fc8000ff5e0ff */
[----:B0-----:R-:W-:Y:S01]  /*25f60*/  IADD3.X R5, R6, UR9, RZ, P2, !PT ;  /* 0x0000000906057c10 */ /* 0x001fe200097fe4ff */
[----:B------:R-:W-:Y:S01]  /*25f70*/  VIADD R4, R9, UR5 ;  /* 0x0000000509047c36 */ /* 0x000fe20008000000 */
[----:B--2---:R0:W-:Y:S04]  /*25f80*/  STL [R1+0x15c8], R13 ;  /* 0x0015c80d01007387 */ /* 0x0041e80000100800 */
[----:B------:R-:W2:Y:S04]  /*25f90*/  LDL R14, [R1+0xd34] ;  /* 0x000d3400010e7983 */ /* 0x000ea80000100800 */
[----:B0-----:R-:W4:Y:S04]  /*25fa0*/  LDL R13, [R1+0xd24] ;  /* 0x000d2400010d7983 */ /* 0x001f280000100800 */
[----:B------:R0:W-:Y:S04]  /*25fb0*/  STL [R1+0x4c], R20 ;  /* 0x00004c1401007387 */ /* 0x0001e80000100800 */
[----:B-----5:R-:W-:Y:S01]  /*25fc0*/  STL [R1+0x15cc], R12 ;  /* 0x0015cc0c01007387 */ /* 0x020fe20000100800 */
[----:B------:R-:W-:-:S03]  /*25fd0*/  IADD3 RZ, P2, R8, UR5, RZ ;  /* 0x0000000508ff7c10 */ /* 0x000fc6000ff5e0ff */
[----:B0-----:R0:W5:Y:S04]  /*25fe0*/  LDG.E.U8 R20, desc[UR10][R4.64] ;  /* 0x0000000a04147981 */ /* 0x001168000c1e1100 */
[----:B------:R1:W-:Y:S04]  /*25ff0*/  STL [R1+0x15d0], R11 ;  /* 0x0015d00b01007387 */ /* 0x0003e80000100800 */
[----:B------:R0:W-:Y:S04]  /*26000*/  STL [R1+0x44], R19 ;  /* 0x0000441301007387 */ /* 0x0001e80000100800 */
[----:B------:R-:W5:Y:S04]  /*26010*/  LDL R7, [R1+0xd0c] ;  /* 0x000d0c0001077983 */ /* 0x000f680000100800 */
[----:B-1----:R-:W5:Y:S01]  /*26020*/  LDL R11, [R1+0xd1c] ;  /* 0x000d1c00010b7983 */ /* 0x002f620000100800 */
[----:B0-----:R-:W-:Y:S01]  /*26030*/  VIADD R4, R8, UR5 ;  /* 0x0000000508047c36 */ /* 0x001fe20008000000 */
[----:B------:R-:W-:-:S05]  /*26040*/  IADD3.X R5, R3, UR16, RZ, P2, !PT ;  /* 0x0000001003057c10 */ /* 0x000fca00097fe4ff */
[----:B------:R2:W5:Y:S04]  /*26050*/  LDG.E.U8 R19, desc[UR10][R4.64] ;  /* 0x0000000a04137981 */ /* 0x000568000c1e1100 */
[----:B---3--:R-:W-:Y:S04]  /*26060*/  STL [R1+0x15d4], R10 ;  /* 0x0015d40a01007387 */ /* 0x008fe80000100800 */
[----:B------:R-:W-:Y:S04]  /*26070*/  STL [R1], R17 ;  /* 0x0000001101007387 */ /* 0x000fe80000100800 */
[----:B------:R-:W3:Y:S04]  /*26080*/  LDL R6, [R1+0xd08] ;  /* 0x000d080001067983 */ /* 0x000ee80000100800 */
[----:B------:R0:W-:Y:S04]  /*26090*/  STL [R1+0x38], R16 ;  /* 0x0000381001007387 */ /* 0x0001e80000100800 */
[----:B------:R-:W3:Y:S04]  /*260a0*/  LDL R9, [R1+0xcbc] ;  /* 0x000cbc0001097983 */ /* 0x000ee80000100800 */
[----:B------:R-:W3:Y:S04]  /*260b0*/  LDL R8, [R1+0xcdc] ;  /* 0x000cdc0001087983 */ /* 0x000ee80000100800 */
[----:B------:R-:W3:Y:S04]  /*260c0*/  LDL R3, [R1+0xcd8] ;  /* 0x000cd80001037983 */ /* 0x000ee80000100800 */
[----:B0-----:R-:W3:Y:S04]  /*260d0*/  LDL R16, [R1+0xcec] ;  /* 0x000cec0001107983 */ /* 0x001ee80000100800 */
[----:B------:R-:W3:Y:S04]  /*260e0*/  LDL R15, [R1+0xca8] ;  /* 0x000ca800010f7983 */ /* 0x000ee80000100800 */
[----:B------:R-:W3:Y:S01]  /*260f0*/  LDL R12, [R1+0xd38] ;  /* 0x000d3800010c7983 */ /* 0x000ee20000100800 */
[----:B--2---:R-:W-:-:S03]  /*26100*/  IADD3 R4, P2, R14, UR5, RZ ;  /* 0x000000050e047c10 */ /* 0x004fc6000ff5e0ff */
[----:B------:R-:W2:Y:S01]  /*26110*/  LDL R14, [R1+0x544] ;  /* 0x00054400010e7983 */ /* 0x000ea20000100800 */
[----:B----4-:R-:W-:-:S03]  /*26120*/  IADD3.X R5, R13, UR17, RZ, P2, !PT ;  /* 0x000000110d057c10 */ /* 0x010fc600097fe4ff */
[----:B------:R-:W4:Y:S04]  /*26130*/  LDL R13, [R1+0x147c] ;  /* 0x00147c00010d7983 */ /* 0x000f280000100800 */
[----:B------:R5:W4:Y:S02]  /*26140*/  LDG.E.U8 R17, desc[UR10][R4.64] ;  /* 0x0000000a04117981 */ /* 0x000b24000c1e1100 */
[----:B-----5:R-:W-:Y:S02]  /*26150*/  IADD3 R4, P2, R11, UR5, RZ ;  /* 0x000000050b047c10 */ /* 0x020fe4000ff5e0ff */
[----:B------:R-:W5:Y:S02]  /*26160*/  LDL R11, [R1+0xd14] ;  /* 0x000d1400010b7983 */ /* 0x000f640000100800 */
[----:B------:R-:W-:-:S05]  /*26170*/  IADD3.X R5, R7, UR17, RZ, P2, !PT ;  /* 0x0000001107057c10 */ /* 0x000fca00097fe4ff */
[----:B------:R-:W2:Y:S01]  /*26180*/  LDG.E.U8 R4, desc[UR10][R4.64] ;  /* 0x0000000a04047981 */ /* 0x000ea2000c1e1100 */
[----:B---3--:R-:W-:-:S04]  /*26190*/  IADD3 R6, P2, R6, UR5, RZ ;  /* 0x0000000506067c10 */ /* 0x008fc8000ff5e0ff */
[----:B------:R-:W-:-:S05]  /*261a0*/  IADD3.X R7, R9, UR17, RZ, P2, !PT ;  /* 0x0000001109077c10 */ /* 0x000fca00097fe4ff */
[----:B------:R0:W3:Y:S02]  /*261b0*/  LDG.E.U8 R9, desc[UR10][R6.64] ;  /* 0x0000000a06097981 */ /* 0x0000e4000c1e1100 */
[----:B0-----:R-:W-:-:S04]  /*261c0*/  IADD3 R6, P2, R8, UR5, RZ ;  /* 0x0000000508067c10 */ /* 0x001fc8000ff5e0ff */
[----:B------:R-:W-:-:S05]  /*261d0*/  IADD3.X R7, R3, UR17, RZ, P2, !PT ;  /* 0x0000001103077c10 */ /* 0x000fca00097fe4ff */
[----:B------:R0:W4:Y:S02]  /*261e0*/  LDG.E.U8 R8, desc[UR10][R6.64] ;  /* 0x0000000a06087981 */ /* 0x000124000c1e1100 */
[----:B0-----:R-:W-:-:S04]  /*261f0*/  IADD3 R6, P2, R16, UR5, RZ ;  /* 0x0000000510067c10 */ /* 0x001fc8000ff5e0ff */
[----:B------:R-:W-:-:S06]  /*26200*/  IADD3.X R7, R15, UR17, RZ, P2, !PT ;  /* 0x000000110f077c10 */ /* 0x000fcc00097fe4ff */
[----:B------:R-:W5:Y:S04]  /*26210*/  LDG.E.U8 R7, desc[UR10][R6.64] ;  /* 0x0000000a06077981 */ /* 0x000f68000c1e1100 */
[----:B--2---:R-:W-:Y:S04]  /*26220*/  STL [R1+0x15a4], R4 ;  /* 0x0015a40401007387 */ /* 0x004fe80000100800 */
[----:B---3--:R0:W-:Y:S04]  /*26230*/  STL [R1+0x15a8], R9 ;  /* 0x0015a80901007387 */ /* 0x0081e80000100800 */
[----:B------:R-:W2:Y:S04]  /*26240*/  LDL R10, [R1+0xd20] ;  /* 0x000d2000010a7983 */ /* 0x000ea80000100800 */
[----:B------:R-:W3:Y:S04]  /*26250*/  LDL R3, [R1+0xcfc] ;  /* 0x000cfc0001037983 */ /* 0x000ee80000100800 */
[----:B------:R-:W-:Y:S04]  /*26260*/  STL [R1+0x24], R20 ;  /* 0x0000241401007387 */ /* 0x000fe80000100800 */
[----:B----4-:R1:W-:Y:S04]  /*26270*/  STL [R1+0x15ac], R8 ;  /* 0x0015ac0801007387 */ /* 0x0103e80000100800 */
[----:B0-----:R-:W4:Y:S04]  /*26280*/  LDL R9, [R1+0xcc4] ;  /* 0x000cc40001097983 */ /* 0x001f280000100800 */
[----:B-1----:R-:W4:Y:S04]  /*26290*/  LDL R8, [R1+0xcc0] ;  /* 0x000cc00001087983 */ /* 0x002f280000100800 */
[----:B-----5:R-:W-:Y:S04]  /*262a0*/  STL [R1+0x15b0], R7 ;  /* 0x0015b00701007387 */ /* 0x020fe80000100800 */
[----:B------:R0:W-:Y:S04]  /*262b0*/  STL [R1+0x20], R19 ;  /* 0x0000201301007387 */ /* 0x0001e80000100800 */
[----:B------:R-:W5:Y:S04]  /*262c0*/  LDL R5, [R1+0xcf4] ;  /* 0x000cf40001057983 */ /* 0x000f680000100800 */
[----:B------:R-:W5:Y:S01]  /*262d0*/  LDL R4, [R1+0xce0] ;  /* 0x000ce00001047983 */ /* 0x000f620000100800 */
[C---:B------:R-:W-:Y:S01]  /*262e0*/  IADD3 RZ, P2, R14.reuse, UR5, RZ ;  /* 0x000000050eff7c10 */ /* 0x040fe2000ff5e0ff */
[----:B------:R-:W-:-:S03]  /*262f0*/  VIADD R14, R14, UR5 ;  /* 0x000000050e0e7c36 */ /* 0x000fc60008000000 */
[----:B------:R-:W-:-:S05]  /*26300*/  IADD3.X R15, R13, UR9, RZ, P2, !PT ;  /* 0x000000090d0f7c10 */ /* 0x000fca00097fe4ff */
[----:B0-----:R0:W5:Y:S02]  /*26310*/  LDG.E.U8 R19, desc[UR10][R14.64] ;  /* 0x0000000a0e137981 */ /* 0x001164000c1e1100 */
[----:B0-----:R-:W-:-:S04]  /*26320*/  IADD3 R14, P2, R12, UR5, RZ ;  /* 0x000000050c0e7c10 */ /* 0x001fc8000ff5e0ff */
[----:B------:R-:W-:-:S05]  /*26330*/  IADD3.X R15, R11, UR17, RZ, P2, !PT ;  /* 0x000000110b0f7c10 */ /* 0x000fca00097fe4ff */
[----:B------:R2:W5:Y:S04]  /*26340*/  LDG.E.U8 R29, desc[UR10][R14.64] ;  /* 0x0000000a0e1d7981 */ /* 0x000568000c1e1100 */
[----:B------:R0:W-:Y:S04]  /*26350*/  STL [R1+0x1c], R17 ;  /* 0x00001c1101007387 */ /* 0x0001e80000100800 */
[----:B------:R-:W5:Y:S04]  /*26360*/  LDL R16, [R1+0xcac] ;  /* 0x000cac0001107983 */ /* 0x000f680000100800 */
[----:B------:R-:W5:Y:S04]  /*26370*/  LDL R13, [R1+0x530] ;  /* 0x00053000010d7983 */ /* 0x000f680000100800 */
[----:B0-----:R-:W5:Y:S01]  /*26380*/  LDL R17, [R1+0xcf0] ;  /* 0x000cf00001117983 */ /* 0x001f620000100800 */
[----:B--2---:R-:W-:-:S04]  /*26390*/  IADD3 R14, P2, R10, UR5, RZ ;  /* 0x000000050a0e7c10 */ /* 0x004fc8000ff5e0ff */
[----:B---3--:R-:W-:-:S05]  /*263a0*/  IADD3.X R15, R3, UR17, RZ, P2, !PT ;  /* 0x00000011030f7c10 */ /* 0x008fca00097fe4ff */
[----:B------:R4:W2:Y:S02]  /*263b0*/  LDG.E.U8 R3, desc[UR10][R14.64] ;  /* 0x0000000a0e037981 */ /* 0x0008a4000c1e1100 */
[----:B----4-:R-:W-:-:S04]  /*263c0*/  IADD3 R14, P2, R9, UR5, RZ ;  /* 0x00000005090e7c10 */ /* 0x010fc8000ff5e0ff */
[----:B------:R-:W-:-:S05]  /*263d0*/  IADD3.X R15, R8, UR17, RZ, P2, !PT ;  /* 0x00000011080f7c10 */ /* 0x000fca00097fe4ff */
[----:B------:R5:W3:Y:S02]  /*263e0*/  LDG.E.U8 R6, desc[UR10][R14.64] ;  /* 0x0000000a0e067981 */ /* 0x000ae4000c1e1100 */
[----:B-----5:R-:W-:-:S04]  /*263f0*/  IADD3 R14, P2, R5, UR5, RZ ;  /* 0x00000005050e7c10 */ /* 0x020fc8000ff5e0ff */
[----:B------:R-:W-:-:S05]  /*26400*/  IADD3.X R15, R4, UR17, RZ, P2, !PT ;  /* 0x00000011040f7c10 */ /* 0x000fca00097fe4ff */
[----:B------:R0:W4:Y:S04]  /*26410*/  LDG.E.U8 R5, desc[UR10][R14.64] ;  /* 0x0000000a0e057981 */ /* 0x000128000c1e1100 */
[----:B------:R-:W-:Y:S04]  /*26420*/  STL [R1+0x1530], R29 ;  /* 0x0015301d01007387 */ /* 0x000fe80000100800 */
[----:B------:R-:W5:Y:S04]  /*26430*/  LDL R12, [R1+0x1478] ;  /* 0x00147800010c7983 */ /* 0x000f680000100800 */
[----:B------:R-:W5:Y:S04]  /*26440*/  LDL R11, [R1+0xd00] ;  /* 0x000d0000010b7983 */ /* 0x000f680000100800 */
[----:B------:R-:W5:Y:S01]  /*26450*/  LDL R10, [R1+0xcb4] ;  /* 0x000cb400010a7983 */ /* 0x000f620000100800 */
[----:B0-----:R-:W-:-:S04]  /*26460*/  IADD3 R14, P2, R17, UR5, RZ ;  /* 0x00000005110e7c10 */ /* 0x001fc8000ff5e0ff */
[----:B------:R-:W-:-:S05]  /*26470*/  IADD3.X R15, R16, UR17, RZ, P2, !PT ;  /* 0x00000011100f7c10 */ /* 0x000fca00097fe4ff */
[----:B------:R-:W5:Y:S04]  /*26480*/  LDG.E.U8 R14, desc[UR10][R14.64] ;  /* 0x0000000a0e0e7981 */ /* 0x000f68000c1e1100 */
[----:B--2---:R-:W-:Y:S04]  /*26490*/  STL [R1+0x157c], R3 ;  /* 0x00157c0301007387 */ /* 0x004fe80000100800 */
[----:B------:R-:W2:Y:S04]  /*264a0*/  LDL R9, [R1+0xccc] ;  /* 0x000ccc0001097983 */ /* 0x000ea80000100800 */
[----:B------:R-:W2:Y:S04]  /*264b0*/  LDL R8, [R1+0xcc8] ;  /* 0x000cc80001087983 */ /* 0x000ea80000100800 */
[----:B---3--:R0:W-:Y:S04]  /*264c0*/  STL [R1+0x1580], R6 ;  /* 0x0015800601007387 */ /* 0x0081e80000100800 */
[----:B------:R-:W3:Y:S04]  /*264d0*/  LDL R7, [R1+0xcf8] ;  /* 0x000cf80001077983 */ /* 0x000ee80000100800 */
[----:B------:R-:W3:Y:S04]  /*264e0*/  LDL R4, [R1+0xce4] ;  /* 0x000ce40001047983 */ /* 0x000ee80000100800 */
[----:B----4-:R1:W-:Y:S04]  /*264f0*/  STL [R1+0x1584], R5 ;  /* 0x0015840501007387 */ /* 0x0103e80000100800 */
[----:B------:R4:W-:Y:S04]  /*26500*/  STL [R1+0x8], R19 ;  /* 0x0000081301007387 */ /* 0x0009e80000100800 */
[----:B0-----:R-:W3:Y:S04]  /*26510*/  LDL R6, [R1+0xcb0] ;  /* 0x000cb00001067983 */ /* 0x001ee80000100800 */
[----:B-1----:R-:W3:Y:S01]  /*26520*/  LDL R5, [R1+0xca0] ;  /* 0x000ca00001057983 */ /* 0x002ee20000100800 */
[C---:B------:R-:W-:Y:S01]  /*26530*/  IADD3 RZ, P2, R13.reuse, UR5, RZ ;  /* 0x000000050dff7c10 */ /* 0x040fe2000ff5e0ff */
[----:B------:R-:W-:-:S03]  /*26540*/  VIADD R16, R13, UR5 ;  /* 0x000000050d107c36 */ /* 0x000fc60008000000 */
[----:B-----5:R-:W-:-:S05]  /*26550*/  IADD3.X R17, R12, UR9, RZ, P2, !PT ;  /* 0x000000090c117c10 */ /* 0x020fca00097fe4ff */
[----:B------:R0:W5:Y:S02]  /*26560*/  LDG.E.U8 R15, desc[UR10][R16.64] ;  /* 0x0000000a100f7981 */ /* 0x000164000c1e1100 */
[----:B0-----:R-:W-:-:S04]  /*26570*/  IADD3 R16, P2, R11, UR5, RZ ;  /* 0x000000050b107c10 */ /* 0x001fc8000ff5e0ff */
[----:B------:R-:W-:-:S05]  /*26580*/  IADD3.X R17, R10, UR17, RZ, P2, !PT ;  /* 0x000000110a117c10 */ /* 0x000fca00097fe4ff */
[----:B----4-:R2:W4:Y:S04]  /*26590*/  LDG.E.U8 R19, desc[UR10][R16.64] ;  /* 0x0000000a10137981 */ /* 0x010528000c1e1100 */
[----:B------:R-:W-:Y:S04]  /*265a0*/  STL [R1+0x1588], R14 ;  /* 0x0015880e01007387 */ /* 0x000fe80000100800 */
[----:B------:R-:W4:Y:S01]  /*265b0*/  LDL.LU R3, [R1+0x520] ;  /* 0x0005200001037983 */ /* 0x000f220000300800 */
[----:B--2---:R-:W-:-:S04]  /*265c0*/  IADD3 R16, P2, R9, UR5, RZ ;  /* 0x0000000509107c10 */ /* 0x004fc8000ff5e0ff */
[----:B------:R-:W-:-:S05]  /*265d0*/  IADD3.X R17, R8, UR17, RZ, P2, !PT ;  /* 0x0000001108117c10 */ /* 0x000fca00097fe4ff */
[----:B------:R3:W2:Y:S02]  /*265e0*/  LDG.E.U8 R20, desc[UR10][R16.64] ;  /* 0x0000000a10147981 */ /* 0x0006a4000c1e1100 */
[----:B---3--:R-:W-:-:S04]  /*265f0*/  IADD3 R16, P2, R7, UR5, RZ ;  /* 0x0000000507107c10 */ /* 0x008fc8000ff5e0ff */
[----:B------:R-:W-:-:S05]  /*26600*/  IADD3.X R17, R4, UR17, RZ, P2, !PT ;  /* 0x0000001104117c10 */ /* 0x000fca00097fe4ff */
[----:B------:R0:W3:Y:S02]  /*26610*/  LDG.E.U8 R21, desc[UR10][R16.64] ;  /* 0x0000000a10157981 */ /* 0x0000e4000c1e1100 */
[----:B0-----:R-:W-:-:S04]  /*26620*/  IADD3 R16, P2, R6, UR5, RZ ;  /* 0x0000000506107c10 */ /* 0x001fc8000ff5e0ff */
[----:B------:R-:W-:Y:S01]  /*26630*/  IADD3.X R17, R5, UR17, RZ, P2, !PT ;  /* 0x0000001105117c10 */ /* 0x000fe200097fe4ff */
[----:B------:R-:W-:Y:S01]  /*26640*/  FMUL R23, R23, 1.4426950216293334961 ;  /* 0x3fb8aa3b17177820 */ /* 0x000fe20000400000 */
[----:B------:R-:W-:Y:S04]  /*26650*/  LDS R5, [R28+0x200] ;  /* 0x000200001c057984 */ /* 0x000fe80000000800 */
[----:B------:R-:W3:Y:S01]  /*26660*/  LDG.E.U8 R24, desc[UR10][R16.64] ;  /* 0x0000000a10187981 */ /* 0x000ee2000c1e1100 */
[----:B------:R-:W0:Y:S03]  /*26670*/  MUFU.EX2 R4, R23 ;  /* 0x0000001700047308 */ /* 0x000e260000000800 */
[----:B-----5:R-:W-:Y:S04]  /*26680*/  STL [R1+0x158c], R15 ;  /* 0x00158c0f01007387 */ /* 0x020fe80000100800 */
[----:B----4-:R-:W-:Y:S01]  /*26690*/  STL [R1+0x1534], R19 ;  /* 0x0015341301007387 */ /* 0x010fe20000100800 */
[----:B0-----:R-:W-:-:S03]  /*266a0*/  FFMA R3, R4, R3, R22 ;  /* 0x0000000304037223 */ /* 0x001fc60000000016 */
[----:B--2---:R-:W-:Y:S04]  /*266b0*/  STL [R1+0x1538], R20 ;  /* 0x0015381401007387 */ /* 0x004fe80000100800 */
[----:B---3--:R-:W-:Y:S04]  /*266c0*/  STL [R1+0x153c], R21 ;  /* 0x00153c1501007387 */ /* 0x008fe80000100800 */
[----:B------:R-:W-:Y:S04]  /*266d0*/  STL [R1+0x40], R4 ;  /* 0x0000400401007387 */ /* 0x000fe80000100800 */
[----:B------:R-:W-:Y:S04]  /*266e0*/  LDS R4, [R28+0x300] ;  /* 0x000300001c047984 */ /* 0x000fe80000000800 */
[----:B------:R-:W-:Y:S04]  /*266f0*/  STL [R1+0x1540], R24 ;  /* 0x0015401801007387 */ /* 0x000fe80000100800 */
[----:B------:R-:W-:Y:S04]  /*26700*/  STL [R1+0x520], R3 ;  /* 0x0005200301007387 */ /* 0x000fe80000100800 */
[----:B------:R-:W0:Y:S04]  /*26710*/  LDS R3, [R28+0x100] ;  /* 0x000100001c037984 */ /* 0x000e280000000800 */
[----:B0-----:R0:W-:Y:S04]  /*26720*/  STL [R1+0x510], R3 ;  /* 0x0005100301007387 */ /* 0x0011e80000100800 */
[----:B0-----:R-:W2:Y:S04]  /*26730*/  LDL.LU R3, [R1+0x504] ;  /* 0x0005040001037983 */ /* 0x001ea80000300800 */
[----:B------:R-:W-:Y:S04]  /*26740*/  STL [R1+0x50c], R5 ;  /* 0x00050c0501007387 */ /* 0x000fe80000100800 */
[----:B------:R-:W2:Y:S04]  /*26750*/  LDL.LU R29, [R1+0x500] ;  /* 0x00050000011d7983 */ /* 0x000ea80000300800 */
[----:B------:R0:W-:Y:S04]  /*26760*/  STL [R1+0x508], R4 ;  /* 0x0005080401007387 */ /* 0x0001e80000100800 */
[----:B------:R-:W3:Y:S04]  /*26770*/  LDL.LU R7, [R1+0x4fc] ;  /* 0x0004fc0001077983 */ /* 0x000ee80000300800 */
[----:B------:R-:W3:Y:S04]  /*26780*/  LDL.LU R8, [R1+0x4f8] ;  /* 0x0004f80001087983 */ /* 0x000ee80000300800 */
[----:B------:R-:W4:Y:S04]  /*26790*/  LDL.LU R9, [R1+0x4f4] ;  /* 0x0004f40001097983 */ /* 0x000f280000300800 */
[----:B0-----:R-:W4:Y:S01]  /*267a0*/  LDL.LU R4, [R1+0x4f0] ;  /* 0x0004f00001047983 */ /* 0x001f220000300800 */
[----:B------:R-:W0:Y:S03]  /*267b0*/  S2R R6, SR_TID.X ;  /* 0x0000000000067919 */ /* 0x000e260000002100 */
[----:B------:R-:W5:Y:S04]  /*267c0*/  LDL.LU R10, [R1+0x4ec] ;  /* 0x0004ec00010a7983 */ /* 0x000f680000300800 */
[----:B------:R-:W5:Y:S04]  /*267d0*/  LDL.LU R11, [R1+0x4e8] ;  /* 0x0004e800010b7983 */ /* 0x000f680000300800 */
[----:B------:R-:W5:Y:S04]  /*267e0*/  LDL.LU R12, [R1+0x4e4] ;  /* 0x0004e400010c7983 */ /* 0x000f680000300800 */
[----:B------:R-:W5:Y:S01]  /*267f0*/  LDL.LU R13, [R1+0x4e0] ;  /* 0x0004e000010d7983 */ /* 0x000f620000300800 */
[----:B------:R-:W-:Y:S01]  /*26800*/  BAR.SYNC.DEFER_BLOCKING 0x0 ;  /* 0x0000000000007b1d */ /* 0x000fe20000010000 */
[----:B0-----:R-:W-:-:S04]  /*26810*/  LOP3.LUT P2, RZ, R6, 0x80, RZ, 0xc0, !PT ;  /* 0x0000008006ff7812 */ /* 0x001fc8000784c0ff */
[----:B------:R-:W-:-:S04]  /*26820*/  SEL R16, RZ, 0x90, !P2 ;  /* 0x00000090ff107807 */ /* 0x000fc80005000000 */
[----:B------:R-:W-:-:S05]  /*26830*/  LOP3.LUT R25, R16, 0x7f, R6, 0x78, !PT ;  /* 0x0000007f10197812 */ /* 0x000fca00078e7806 */
[----:B------:R0:W-:Y:S01]  /*26840*/  STS.U8 [R25+UR7], R2 ;  /* 0x0000000219007988 */ /* 0x0001e20008000007 */
[----:B------:R-:W-:-:S03]  /*26850*/  LOP3.LUT R24, R6, 0xf, RZ, 0xc0, !PT ;  /* 0x0000000f06187812 */ /* 0x000fc600078ec0ff */
[----:B------:R1:W-:Y:S01]  /*26860*/  STS.U8 [R25+UR7+0x400], R0 ;  /* 0x0004000019007988 */ /* 0x0003e20008000007 */
[----:B0-----:R-:W-:-:S05]  /*26870*/  IMAD.SHL.U32 R2, R6, 0x20, RZ ;  /* 0x0000002006027824 */ /* 0x001fca00078e00ff */
[----:B------:R-:W-:Y:S02]  /*26880*/  LOP3.LUT R2, R2, 0x60, RZ, 0xc0, !PT ;  /* 0x0000006002027812 */ /* 0x000fe400078ec0ff */
[----:B-1----:R-:W-:-:S03]  /*26890*/  LOP3.LUT R0, R6, 0xe0, RZ, 0xc0, !PT ;  /* 0x000000e006007812 */ /* 0x002fc600078ec0ff */
[----:B------:R-:W-:Y:S01]  /*268a0*/  IMAD R2, R24, 0x100, R2 ;  /* 0x0000010018027824 */ /* 0x000fe200078e0202 */
[----:B------:R-:W-:-:S04]  /*268b0*/  SHF.R.U32.HI R16, RZ, 0x1, R0 ;  /* 0x00000001ff107819 */ /* 0x000fc80000011600 */
[----:B------:R-:W-:Y:S02]  /*268c0*/  LOP3.LUT R2, R2, R16, RZ, 0x3c, !PT ;  /* 0x0000001002027212 */ /* 0x000fe400078e3cff */
[----:B------:R-:W-:-:S05]  /*268d0*/  LOP3.LUT R16, R6, 0x7, RZ, 0xc0, !PT ;  /* 0x0000000706107812 */ /* 0x000fca00078ec0ff */
[C---:B------:R-:W-:Y:S02]  /*268e0*/  IMAD R0, R16.reuse, 0x4, R0 ;  /* 0x0000000410007824 */ /* 0x040fe400078e0200 */
[----:B------:R-:W-:Y:S02]  /*268f0*/  IMAD.SHL.U32 R17, R16, 0x10, RZ ;  /* 0x0000001010117824 */ /* 0x000fe400078e00ff */
[----:B------:R-:W-:-:S05]  /*26900*/  IMAD.SHL.U32 R16, R6, 0x2, RZ ;  /* 0x0000000206107824 */ /* 0x000fca00078e00ff */
[----:B------:R-:W-:Y:S02]  /*26910*/  LOP3.LUT R17, R17, 0x30, R16, 0x78, !PT ;  /* 0x0000003011117812 */ /* 0x000fe400078e7810 */
[----:B------:R-:W-:-:S04]  /*26920*/  LOP3.LUT R16, R6, 0x10, RZ, 0xc0, !PT ;  /* 0x0000001006107812 */ /* 0x000fc800078ec0ff */
[----:B------:R-:W-:Y:S01]  /*26930*/  LEA R16, R16, UR7, 0x3 ;  /* 0x0000000710107c11 */ /* 0x000fe2000f8e18ff */
[----:B------:R-:W-:Y:S01]  /*26940*/  IMAD.U32 R0, R0, 0x20, R17 ;  /* 0x0000002000007824 */ /* 0x000fe200078e0011 */
[----:B------:R3:W-:Y:S03]  /*26950*/  STS.U8 [R25+UR7+0x800], R27 ;  /* 0x0008001b19007988 */ /* 0x0007e60008000007 */
[----:B------:R-:W-:Y:S01]  /*26960*/  IMAD.IADD R2, R2, 0x1, R16 ;  /* 0x0000000102027824 */ /* 0x000fe200078e0210 */
[----:B------:R4:W-:Y:S04]  /*26970*/  STS.U8 [R25+UR7+0xc00], R26 ;  /* 0x000c001a19007988 */ /* 0x0009e80008000007 */
[----:B------:R-:W-:Y:S04]  /*26980*/  STL [R1+0x15e0], R25 ;  /* 0x0015e01901007387 */ /* 0x000fe80000100800 */
[----:B------:R-:W-:Y:S04]  /*26990*/  STL [R1+0x15c4], R24 ;  /* 0x0015c41801007387 */ /* 0x000fe80000100800 */
[----:B------:R-:W-:Y:S04]  /*269a0*/  STL [R1+0x1544], R0 ;  /* 0x0015440001007387 */ /* 0x000fe80000100800 */
[----:B------:R-:W-:Y:S04]  /*269b0*/  STL [R1+0x1548], R2 ;  /* 0x0015480201007387 */ /* 0x000fe80000100800 */
[----:B------:R0:W-:Y:S01]  /*269c0*/  STS.U8 [R25+UR7+0x1000], R18 ;  /* 0x0010001219007988 */ /* 0x0001e20008000007 */
[----:B--2---:R-:W-:-:S05]  /*269d0*/  F2FP.SATFINITE.E4M3.F32.PACK_AB_MERGE_C R28, R29, R3, RZ ;  /* 0x000000031d1c723e */ /* 0x004fca00048070ff */
[----:B------:R-:W-:Y:S01]  /*269e0*/  STL [R1+0x154c], R28 ;  /* 0x00154c1c01007387 */ /* 0x000fe20000100800 */
[----:B---3--:R-:W-:Y:S02]  /*269f0*/  F2FP.SATFINITE.E4M3.F32.PACK_AB_MERGE_C R27, R8, R7, RZ ;  /* 0x00000007081b723e */ /* 0x008fe400048070ff */
[----:B----4-:R-:W-:-:S03]  /*26a00*/  F2FP.SATFINITE.E4M3.F32.PACK_AB_MERGE_C R26, R4, R9, RZ ;  /* 0x00000009041a723e */ /* 0x010fc600048070ff */
[----:B------:R-:W-:Y:S04]  /*26a10*/  STL [R1+0x1550], R27 ;  /* 0x0015501b01007387 */ /* 0x000fe80000100800 */
[----:B------:R-:W-:Y:S04]  /*26a20*/  STL [R1+0x1554], R26 ;  /* 0x0015541a01007387 */ /* 0x000fe80000100800 */
[----:B0-----:R-:W2:Y:S04]  /*26a30*/  LDL.LU R25, [R1+0x4dc] ;  /* 0x0004dc0001197983 */ /* 0x001ea80000300800 */
[----:B------:R-:W2:Y:S01]  /*26a40*/  LDL.LU R18, [R1+0x4d0] ;  /* 0x0004d00001127983 */ /* 0x000ea20000300800 */
[----:B-----5:R-:W-:-:S03]  /*26a50*/  F2FP.SATFINITE.E4M3.F32.PACK_AB_MERGE_C R23, R11, R10, RZ ;  /* 0x0000000a0b17723e */ /* 0x020fc600048070ff */
[----:B------:R-:W3:Y:S04]  /*26a60*/  LDL.LU R17, [R1+0x4c8] ;  /* 0x0004c80001117983 */ /* 0x000ee80000300800 */
[----:B------:R-:W4:Y:S04]  /*26a70*/  LDL.LU R16, [R1+0x4c0] ;  /* 0x0004c00001107983 */ /* 0x000f280000300800 */
[----:B------:R0:W-:Y:S04]  /*26a80*/  STL [R1+0x1558], R23 ;  /* 0x0015581701007387 */ /* 0x0001e80000100800 */
        /* <DEDUP_REMOVED lines=15> */
[----:B------:R-:W5:Y:S01]  /*26b80*/  LDL.LU R29, [R1+0x228] ;  /* 0x00022800011d7983 */ /* 0x000f620000300800 */
[----:B------:R-:W-:-:S03]  /*26b90*/  F2FP.SATFINITE.E4M3.F32.PACK_AB_MERGE_C R22, R13, R12, RZ ;  /* 0x0000000c0d16723e */ /* 0x000fc600048070ff */
[----:B------:R-:W3:Y:S04]  /*26ba0*/  LDL.LU R9, [R1+0x218] ;  /* 0x0002180001097983 */ /* 0x000ee80000300800 */
[----:B------:R-:W5:Y:S04]  /*26bb0*/  LDL.LU R7, [R1+0x208] ;  /* 0x0002080001077983 */ /* 0x000f680000300800 */
[----:B------:R-:W5:Y:S04]  /*26bc0*/  LDL.LU R8, [R1+0x1f8] ;  /* 0x0001f80001087983 */ /* 0x000f680000300800 */
[----:B------:R-:W5:Y:S04]  /*26bd0*/  LDL.LU R4, [R1+0x1e8] ;  /* 0x0001e80001047983 */ /* 0x000f680000300800 */
[----:B------:R-:W5:Y:S04]  /*26be0*/  LDL.LU R10, [R1+0x1d8] ;  /* 0x0001d800010a7983 */ /* 0x000f680000300800 */
[----:B------:R-:W5:Y:S04]  /*26bf0*/  LDL.LU R11, [R1+0x1c8] ;  /* 0x0001c800010b7983 */ /* 0x000f680000300800 */
[----:B------:R-:W5:Y:S04]  /*26c00*/  LDL.LU R12, [R1+0x1b8] ;  /* 0x0001b800010c7983 */ /* 0x000f680000300800 */
[----:B------:R-:W5:Y:S04]  /*26c10*/  LDL.LU R13, [R1+0x1a8] ;  /* 0x0001a800010d7983 */ /* 0x000f680000300800 */
[----:B------:R0:W-:Y:S04]  /*26c20*/  STL [R1+0x155c], R22 ;  /* 0x00155c1601007387 */ /* 0x0001e80000100800 */
[----:B0-----:R-:W4:Y:S01]  /*26c30*/  LDL.LU R22, [R1+0x4c4] ;  /* 0x0004c40001167983 */ /* 0x001f220000300800 */
[----:B--2---:R-:W-:-:S03]  /*26c40*/  F2FP.SATFINITE.E4M3.F32.PACK_AB_MERGE_C R18, R18, R25, RZ ;  /* 0x000000191212723e */ /* 0x004fc600048070ff */
[----:B------:R-:W3:Y:S04]  /*26c50*/  LDL.LU R25, [R1+0x15e0] ;  /* 0x0015e00001197983 */ /* 0x000ee80000300800 */
[----:B------:R0:W-:Y:S04]  /*26c60*/  STL [R1+0x1560], R18 ;  /* 0x0015601201007387 */ /* 0x0001e80000100800 */
[----:B0-----:R-:W2:Y:S01]  /*26c70*/  LDL.LU R18, [R1+0x4cc] ;  /* 0x0004cc0001127983 */ /* 0x001ea20000300800 */
[----:B----4-:R-:W-:-:S03]  /*26c80*/  F2FP.SATFINITE.E4M3.F32.PACK_AB_MERGE_C R16, R16, R22, RZ ;  /* 0x000000161010723e */ /* 0x010fc600048070ff */
[----:B---3--:R0:W-:Y:S04]  /*26c90*/  STS.U8 [R25+UR7+0x5400], R9 ;  /* 0x0054000919007988 */ /* 0x0081e80008000007 */
[----:B-----5:R1:W-:Y:S01]  /*26ca0*/  STS.U8 [R25+UR7+0x6400], R10 ;  /* 0x0064000a19007988 */ /* 0x0203e20008000007 */
[----:B--2---:R-:W-:-:S05]  /*26cb0*/  F2FP.SATFINITE.E4M3.F32.PACK_AB_MERGE_C R17, R17, R18, RZ ;  /* 0x000000121111723e */ /* 0x004fca00048070ff */
[----:B------:R-:W-:Y:S04]  /*26cc0*/  STL [R1+0x1564], R17 ;  /* 0x0015641101007387 */ /* 0x000fe80000100800 */
[----:B------:R-:W-:Y:S04]  /*26cd0*/  STL [R1+0x1568], R16 ;  /* 0x0015681001007387 */ /* 0x000fe80000100800 */
[----:B0-----:R-:W2:Y:S04]  /*26ce0*/  LDL.LU R9, [R1+0x198] ;  /* 0x0001980001097983 */ /* 0x001ea80000300800 */
[----:B-1----:R-:W3:Y:S04]  /*26cf0*/  LDL.LU R10, [R1+0x168] ;  /* 0x00016800010a7983 */ /* 0x002ee80000300800 */
[----:B---3--:R0:W-:Y:S04]  /*26d00*/  STL [R1+0x15d8], R10 ;  /* 0x0015d80a01007387 */ /* 0x0081e80000100800 */
[----:B0-----:R-:W3:Y:S04]  /*26d10*/  LDL.LU R10, [R1+0x178] ;  /* 0x00017800010a7983 */ /* 0x001ee80000300800 */
[----:B------:R-:W-:Y:S04]  /*26d20*/  STS.U8 [R25+UR7+0x6800], R11 ;  /* 0x0068000b19007988 */ /* 0x000fe80008000007 */
[----:B------:R-:W-:Y:S04]  /*26d30*/  STS.U8 [R25+UR7+0x6c00], R12 ;  /* 0x006c000c19007988 */ /* 0x000fe80008000007 */
[----:B------:R-:W-:Y:S04]  /*26d40*/  STS.U8 [R25+UR7+0x7000], R13 ;  /* 0x0070000d19007988 */ /* 0x000fe80008000007 */
[----:B------:R-:W-:Y:S04]  /*26d50*/  STS.U8 [R25+UR7+0x1400], R23 ;  /* 0x0014001719007988 */ /* 0x000fe80008000007 */
[----:B---3--:R0:W-:Y:S04]  /*26d60*/  STL [R1+0x15dc], R10 ;  /* 0x0015dc0a01007387 */ /* 0x0081e80000100800 */
[----:B0-----:R-:W3:Y:S04]  /*26d70*/  LDL.LU R10, [R1+0x188] ;  /* 0x00018800010a7983 */ /* 0x001ee80000300800 */
[----:B------:R-:W4:Y:S04]  /*26d80*/  LDL.LU R11, [R1+0x158] ;  /* 0x00015800010b7983 */ /* 0x000f280000300800 */
[----:B------:R-:W5:Y:S04]  /*26d90*/  LDL.LU R12, [R1+0x148] ;  /* 0x00014800010c7983 */ /* 0x000f680000300800 */
[----:B------:R-:W5:Y:S04]  /*26da0*/  LDL.LU R13, [R1+0x138] ;  /* 0x00013800010d7983 */ /* 0x000f680000300800 */
[----:B------:R-:W5:Y:S04]  /*26db0*/  LDL.LU R16, [R1+0x110] ;  /* 0x0001100001107983 */ /* 0x000f680000300800 */
[----:B------:R-:W5:Y:S04]  /*26dc0*/  LDL.LU R17, [R1+0x100] ;  /* 0x0001000001117983 */ /* 0x000f680000300800 */
[----:B------:R-:W5:Y:S04]  /*26dd0*/  LDL.LU R18, [R1+0xf0] ;  /* 0x0000f00001127983 */ /* 0x000f680000300800 */
[----:B------:R-:W5:Y:S04]  /*26de0*/  LDL.LU R22, [R1+0xe0] ;  /* 0x0000e00001167983 */ /* 0x000f680000300800 */
[----:B------:R0:W-:Y:S04]  /*26df0*/  STS.U8 [R25+UR7+0x1800], R26 ;  /* 0x0018001a19007988 */ /* 0x0001e80008000007 */
[----:B------:R-:W5:Y:S04]  /*26e00*/  LDL.LU R23, [R1+0xc4] ;  /* 0x0000c40001177983 */ /* 0x000f680000300800 */
[----:B------:R1:W-:Y:S04]  /*26e10*/  STS.U8 [R25+UR7+0x1c00], R27 ;  /* 0x001c001b19007988 */ /* 0x0003e80008000007 */
[----:B0-----:R-:W5:Y:S04]  /*26e20*/  LDL R26, [R1+0xa8] ;  /* 0x0000a800011a7983 */ /* 0x001f680000100800 */
        /* <DEDUP_REMOVED lines=32> */
[----:B--2---:R0:W-:Y:S04]  /*27030*/  STS.U8 [R25+UR7+0x7400], R9 ;  /* 0x0074000919007988 */ /* 0x0041e80008000007 */
[----:B-1----:R-:W2:Y:S04]  /*27040*/  LDL.LU R8, [R1+0x4] ;  /* 0x0000040001087983 */ /* 0x002ea80000300800 */
[----:B0-----:R-:W2:Y:S04]  /*27050*/  LDL.LU R9, [R1] ;  /* 0x0000000001097983 */ /* 0x001ea80000300800 */
[----:B---3--:R0:W-:Y:S04]  /*27060*/  STS.U8 [R25+UR7+0x7800], R10 ;  /* 0x0078000a19007988 */ /* 0x0081e80008000007 */
[----:B0-----:R-:W3:Y:S04]  /*27070*/  LDL.LU R10, [R1+0x15dc] ;  /* 0x0015dc00010a7983 */ /* 0x001ee80000300800 */
[----:B---3--:R0:W-:Y:S04]  /*27080*/  STS.U8 [R25+UR7+0x7c00], R10 ;  /* 0x007c000a19007988 */ /* 0x0081e80008000007 */
[----:B0-----:R-:W3:Y:S04]  /*27090*/  LDL.LU R10, [R1+0x15d8] ;  /* 0x0015d800010a7983 */ /* 0x001ee80000300800 */
[----:B----4-:R-:W-:Y:S04]  /*270a0*/  STS.U8 [R25+UR7+0x8400], R11 ;  /* 0x0084000b19007988 */ /* 0x010fe80008000007 */
[----:B-----5:R-:W-:Y:S04]  /*270b0*/  STS.U8 [R25+UR7+0x8800], R12 ;  /* 0x0088000c19007988 */ /* 0x020fe80008000007 */
[----:B------:R-:W-:Y:S04]  /*270c0*/  STS.U8 [R25+UR7+0x8c00], R13 ;  /* 0x008c000d19007988 */ /* 0x000fe80008000007 */
[----:B------:R-:W-:Y:S04]  /*270d0*/  STS.U8 [R25+UR7+0xc800], R4 ;  /* 0x00c8000419007988 */ /* 0x000fe80008000007 */
[----:B------:R-:W-:Y:S04]  /*270e0*/  STS.U8 [R25+UR7+0xb800], R24 ;  /* 0x00b8001819007988 */ /* 0x000fe80008000007 */
[----:B---3--:R0:W-:Y:S04]  /*270f0*/  STS.U8 [R25+UR7+0x8000], R10 ;  /* 0x0080000a19007988 */ /* 0x0081e80008000007 */
[----:B0-----:R-:W3:Y:S04]  /*27100*/  LDL.LU R10, [R1+0x15d4] ;  /* 0x0015d400010a7983 */ /* 0x001ee80000300800 */
[----:B------:R-:W4:Y:S04]  /*27110*/  LDL.LU R11, [R1+0x15d0] ;  /* 0x0015d000010b7983 */ /* 0x000f280000300800 */
[----:B------:R-:W5:Y:S04]  /*27120*/  LDL.LU R12, [R1+0x15cc] ;  /* 0x0015cc00010c7983 */ /* 0x000f680000300800 */
[----:B------:R-:W5:Y:S04]  /*27130*/  LDL.LU R13, [R1+0x15c8] ;  /* 0x0015c800010d7983 */ /* 0x000f680000300800 */
[----:B------:R-:W5:Y:S04]  /*27140*/  LDL.LU R4, [R1+0x24] ;  /* 0x0000240001047983 */ /* 0x000f680000300800 */
[----:B------:R-:W5:Y:S04]  /*27150*/  LDL.LU R24, [R1+0x20] ;  /* 0x0000200001187983 */ /* 0x000f680000300800 */
[----:B------:R0:W-:Y:S04]  /*27160*/  STS.U8 [R25+UR7+0x9000], R16 ;  /* 0x0090001019007988 */ /* 0x0001e80008000007 */
[----:B------:R1:W-:Y:S04]  /*27170*/  STS.U8 [R25+UR7+0x9400], R17 ;  /* 0x0094001119007988 */ /* 0x0003e80008000007 */
[----:B------:R2:W-:Y:S04]  /*27180*/  STS.U8 [R25+UR7+0x9800], R18 ;  /* 0x0098001219007988 */ /* 0x0005e80008000007 */
[----:B0-----:R-:W5:Y:S04]  /*27190*/  LDL.LU R16, [R1+0x384] ;  /* 0x0003840001107983 */ /* 0x001f680000300800 */
[----:B-1----:R-:W5:Y:S04]  /*271a0*/  LDL.LU R17, [R1+0x378] ;  /* 0x0003780001117983 */ /* 0x002f680000300800 */
[----:B------:R0:W-:Y:S04]  /*271b0*/  STS.U8 [R25+UR7+0x9c00], R22 ;  /* 0x009c001619007988 */ /* 0x0001e80008000007 */
[----:B--2---:R-:W2:Y:S04]  /*271c0*/  LDL.LU R18, [R1+0x374] ;  /* 0x0003740001127983 */ /* 0x004ea80000300800 */
[----:B------:R1:W-:Y:S04]  /*271d0*/  STS.U8 [R25+UR7+0xa000], R23 ;  /* 0x00a0001719007988 */ /* 0x0003e80008000007 */
[----:B0-----:R-:W2:Y:S04]  /*271e0*/  LDL.LU R22, [R1+0x34c] ;  /* 0x00034c0001167983 */ /* 0x001ea80000300800 */
[----:B------:R0:W-:Y:S04]  /*271f0*/  STS.U8 [R25+UR7+0xa400], R26 ;  /* 0x00a4001a19007988 */ /* 0x0001e80008000007 */
[----:B-1----:R-:W2:Y:S04]  /*27200*/  LDL.LU R23, [R1+0x338] ;  /* 0x0003380001177983 */ /* 0x002ea80000300800 */
[----:B------:R1:W-:Y:S04]  /*27210*/  STS.U8 [R25+UR7+0xb400], R0 ;  /* 0x00b4000019007988 */ /* 0x0003e80008000007 */
[----:B0-----:R-:W2:Y:S04]  /*27220*/  LDL.LU R26, [R1+0x32c] ;  /* 0x00032c00011a7983 */ /* 0x001ea80000300800 */
[----:B-1----:R-:W2:Y:S04]  /*27230*/  LDL.LU R0, [R1+0x314] ;  /* 0x0003140001007983 */ /* 0x002ea80000300800 */
[----:B------:R0:W-:Y:S04]  /*27240*/  STS.U8 [R25+UR7+0xa800], R27 ;  /* 0x00a8001b19007988 */ /* 0x0001e80008000007 */
[----:B------:R1:W-:Y:S04]  /*27250*/  STS.U8 [R25+UR7+0xac00], R28 ;  /* 0x00ac001c19007988 */ /* 0x0003e80008000007 */
[----:B------:R1:W-:Y:S04]  /*27260*/  STS.U8 [R25+UR7+0xb000], R2 ;  /* 0x00b0000219007988 */ /* 0x0003e80008000007 */
[----:B0-----:R-:W2:Y:S04]  /*27270*/  LDL.LU R27, [R1+0x304] ;  /* 0x00030400011b7983 */ /* 0x001ea80000300800 */
[----:B-1----:R-:W2:Y:S04]  /*27280*/  LDL.LU R28, [R1+0x2f4] ;  /* 0x0002f400011c7983 */ /* 0x002ea80000300800 */
[----:B------:R-:W2:Y:S04]  /*27290*/  LDL.LU R2, [R1+0x2e4] ;  /* 0x0002e40001027983 */ /* 0x000ea80000300800 */
        /* <DEDUP_REMOVED lines=13> */
[----:B----4-:R-:W-:Y:S04]  /*27370*/  STS.U8 [R25+UR7+0xf800], R11 ;  /* 0x00f8000b19007988 */ /* 0x010fe80008000007 */
[----:B-----5:R-:W-:Y:S04]  /*27380*/  STS.U8 [R25+UR7+0xf400], R12 ;  /* 0x00f4000c19007988 */ /* 0x020fe80008000007 */
[----:B------:R1:W-:Y:S01]  /*27390*/  STS.U8 [R25+UR7+0xf000], R13 ;  /* 0x00f0000d19007988 */ /* 0x0003e20008000007 */
[----:B0-----:R-:W-:-:S03]  /*273a0*/  LOP3.LUT R10, R25, 0x20, RZ, 0x3c, !PT ;  /* 0x00000020190a7812 */ /* 0x001fc600078e3cff */
[----:B-1----:R-:W3:Y:S04]  /*273b0*/  LDL.LU R13, [R1+0x3ac] ;  /* 0x0003ac00010d7983 */ /* 0x002ee80000300800 */
[----:B------:R-:W4:Y:S04]  /*273c0*/  LDL.LU R12, [R1+0x3bc] ;  /* 0x0003bc00010c7983 */ /* 0x000f280000300800 */
[----:B------:R-:W5:Y:S04]  /*273d0*/  LDL.LU R11, [R1+0x3d8] ;  /* 0x0003d800010b7983 */ /* 0x000f680000300800 */
[----:B------:R0:W-:Y:S04]  /*273e0*/  STL [R1+0x15b4], R25 ;  /* 0x0015b41901007387 */ /* 0x0001e80000100800 */
[----:B0-----:R-:W3:Y:S04]  /*273f0*/  LDL.LU R25, [R1+0x3f4] ;  /* 0x0003f40001197983 */ /* 0x001ee80000300800 */
        /* <DEDUP_REMOVED lines=11> */
[----:B------:R0:W-:Y:S04]  /*274b0*/  STS.U8 [R10+UR7+0x100], R4 ;  /* 0x000100040a007988 */ /* 0x0001e80008000007 */
[----:B------:R-:W4:Y:S04]  /*274c0*/  LDL.LU R9, [R1+0x234] ;  /* 0x0002340001097983 */ /* 0x000f280000300800 */
[----:B------:R1:W-:Y:S04]  /*274d0*/  STS.U8 [R10+UR7+0x500], R24 ;  /* 0x000500180a007988 */ /* 0x0003e80008000007 */
[----:B0-----:R-:W4:Y:S04]  /*274e0*/  LDL.LU R4, [R1+0x224] ;  /* 0x0002240001047983 */ /* 0x001f280000300800 */
[----:B-1----:R-:W4:Y:S04]  /*274f0*/  LDL.LU R24, [R1+0x15c4] ;  /* 0x0015c40001187983 */ /* 0x002f280000300800 */
[----:B--2---:R0:W-:Y:S02]  /*27500*/  STS.U8 [R10+UR7+0x3100], R0 ;  /* 0x003100000a007988 */ /* 0x0041e40008000007 */
[----:B0-----:R-:W0:Y:S02]  /*27510*/  S2R R0, SR_TID.X ;  /* 0x0000000000007919 */ /* 0x001e240000002100 */
[----:B-----5:R0:W-:Y:S02]  /*27520*/  STS.U8 [R10+UR7+0xd00], R11 ;  /* 0x000d000b0a007988 */ /* 0x0201e40008000007 */
[----:B0-----:R-:W-:-:S02]  /*27530*/  LOP3.LUT R11, R0, 0x1c, RZ, 0xc0, !PT ;  /* 0x0000001c000b7812 */ /* 0x001fc400078ec0ff */
[----:B---3--:R0:W-:Y:S03]  /*27540*/  STS.U8 [R10+UR7+0x900], R25 ;  /* 0x000900190a007988 */ /* 0x0081e60008000007 */
[----:B----4-:R-:W-:-:S05]  /*27550*/  IMAD R11, R11, 0x8, R24 ;  /* 0x000000080b0b7824 */ /* 0x010fca00078e0218 */
[----:B------:R-:W-:Y:S04]  /*27560*/  STL [R1+0x156c], R11 ;  /* 0x00156c0b01007387 */ /* 0x000fe80000100800 */
[----:B0-----:R-:W2:Y:S04]  /*27570*/  LDL.LU R25, [R1+0x1e4] ;  /* 0x0001e40001197983 */ /* 0x001ea80000300800 */
[----:B--2---:R0:W-:Y:S04]  /*27580*/  STL [R1+0x15b8], R25 ;  /* 0x0015b81901007387 */ /* 0x0041e80000100800 */
[----:B0-----:R-:W2:Y:S04]  /*27590*/  LDL.LU R25, [R1+0x1f4] ;  /* 0x0001f40001197983 */ /* 0x001ea80000300800 */
[----:B--2---:R0:W-:Y:S04]  /*275a0*/  STL [R1+0x15bc], R25 ;  /* 0x0015bc1901007387 */ /* 0x0041e80000100800 */
[----:B0-----:R-:W2:Y:S04]  /*275b0*/  LDL.LU R25, [R1+0x204] ;  /* 0x0002040001197983 */ /* 0x001ea80000300800 */
[----:B------:R-:W-:Y:S04]  /*275c0*/  STS.U8 [R10+UR7+0x6500], R7 ;  /* 0x006500070a007988 */ /* 0x000fe80008000007 */
[----:B------:R-:W-:Y:S04]  /*275d0*/  STS.U8 [R10+UR7+0x6900], R8 ;  /* 0x006900080a007988 */ /* 0x000fe80008000007 */
[----:B------:R-:W-:Y:S04]  /*275e0*/  STS.U8 [R10+UR7+0x6d00], R9 ;  /* 0x006d00090a007988 */ /* 0x000fe80008000007 */
[----:B------:R-:W-:Y:S04]  /*275f0*/  STS.U8 [R10+UR7+0x7100], R4 ;  /* 0x007100040a007988 */ /* 0x000fe80008000007 */
[----:B------:R-:W-:Y:S04]  /*27600*/  STS.U8 [R10+UR7+0x1100], R12 ;  /* 0x0011000c0a007988 */ /* 0x000fe80008000007 */
[----:B--2---:R0:W-:Y:S04]  /*27610*/  STL [R1+0x15c0], R25 ;  /* 0x0015c01901007387 */ /* 0x0041e80000100800 */
[----:B0-----:R-:W2:Y:S04]  /*27620*/  LDL.LU R25, [R1+0x214] ;  /* 0x0002140001197983 */ /* 0x001ea80000300800 */
[----:B------:R-:W3:Y:S04]  /*27630*/  LDL.LU R7, [R1+0x1d4] ;  /* 0x0001d40001077983 */ /* 0x000ee80000300800 */
[----:B------:R-:W4:Y:S04]  /*27640*/  LDL.LU R8, [R1+0x1c4] ;  /* 0x0001c40001087983 */ /* 0x000f280000300800 */
        /* <DEDUP_REMOVED lines=25> */
[----:B------:R-:W5:Y:S04]  /*277e0*/  LDL.LU R0, [R1+0xdc] ;  /* 0x0000dc0001007983 */ /* 0x000f680000300800 */
        /* <DEDUP_REMOVED lines=18> */
[----:B--2---:R0:W-:Y:S04]  /*27910*/  STS.U8 [R10+UR7+0x7500], R25 ;  /* 0x007500190a007988 */ /* 0x0041e80008000007 */
[----:B0-----:R-:W2:Y:S04]  /*27920*/  LDL.LU R25, [R1+0x15c0] ;  /* 0x0015c00001197983 */ /* 0x001ea80000300800 */
[----:B--2---:R0:W-:Y:S04]  /*27930*/  STS.U8 [R10+UR7+0x7900], R25 ;  /* 0x007900190a007988 */ /* 0x0041e80008000007 */
[----:B0-----:R-:W2:Y:S04]  /*27940*/  LDL.LU R25, [R1+0x15bc] ;  /* 0x0015bc0001197983 */ /* 0x001ea80000300800 */
[----:B--2---:R0:W-:Y:S04]  /*27950*/  STS.U8 [R10+UR7+0x7d00], R25 ;  /* 0x007d00190a007988 */ /* 0x0041e80008000007 */
[----:B0-----:R-:W2:Y:S04]  /*27960*/  LDL.LU R25, [R1+0x15b8] ;  /* 0x0015b80001197983 */ /* 0x001ea80000300800 */
[----:B---3--:R-:W-:Y:S04]  /*27970*/  STS.U8 [R10+UR7+0x8500], R7 ;  /* 0x008500070a007988 */ /* 0x008fe80008000007 */
[----:B----4-:R-:W-:Y:S04]  /*27980*/  STS.U8 [R10+UR7+0x8900], R8 ;  /* 0x008900080a007988 */ /* 0x010fe80008000007 */
[----:B-----5:R-:W-:Y:S04]  /*27990*/  STS.U8 [R10+UR7+0x8d00], R9 ;  /* 0x008d00090a007988 */ /* 0x020fe80008000007 */
[----:B------:R-:W-:Y:S04]  /*279a0*/  STS.U8 [R10+UR7+0x9100], R4 ;  /* 0x009100040a007988 */ /* 0x000fe80008000007 */
[----:B------:R-:W-:Y:S04]  /*279b0*/  STS.U8 [R10+UR7+0x9500], R11 ;  /* 0x0095000b0a007988 */ /* 0x000fe80008000007 */
[----:B--2---:R0:W-:Y:S04]  /*279c0*/  STS.U8 [R10+UR7+0x8100], R25 ;  /* 0x008100190a007988 */ /* 0x0041e80008000007 */
[----:B0-----:R-:W2:Y:S04]  /*279d0*/  LDL.LU R25, [R1+0x15b4] ;  /* 0x0015b40001197983 */ /* 0x001ea80000300800 */
[----:B------:R-:W3:Y:S04]  /*279e0*/  LDL.LU R7, [R1+0x15b0] ;  /* 0x0015b00001077983 */ /* 0x000ee80000300800 */
[----:B------:R-:W4:Y:S04]  /*279f0*/  LDL.LU R8, [R1+0x15ac] ;  /* 0x0015ac0001087983 */ /* 0x000f280000300800 */
[----:B------:R-:W5:Y:S04]  /*27a00*/  LDL.LU R9, [R1+0x15a8] ;  /* 0x0015a80001097983 */ /* 0x000f680000300800 */
[----:B------:R-:W3:Y:S04]  /*27a10*/  LDL.LU R4, [R1+0x15a4] ;  /* 0x0015a40001047983 */ /* 0x000ee80000300800 */
        /* <DEDUP_REMOVED lines=23> */
[----:B--2---:R0:W-:Y:S04]  /*27b90*/  STL [R1+0x15a0], R11 ;  /* 0x0015a00b01007387 */ /* 0x0041e80000100800 */
[----:B0-----:R-:W2:Y:S04]  /*27ba0*/  LDL.LU R11, [R1+0x8] ;  /* 0x00000800010b7983 */ /* 0x001ea80000300800 */
[----:B------:R-:W2:Y:S04]  /*27bb0*/  LDL.LU R13, [R1+0x370] ;  /* 0x00037000010d7983 */ /* 0x000ea80000300800 */
[----:B------:R-:W2:Y:S04]  /*27bc0*/  LDL.LU R16, [R1+0x350] ;  /* 0x0003500001107983 */ /* 0x000ea80000300800 */
[----:B------:R-:W2:Y:S04]  /*27bd0*/  LDL.LU R17, [R1+0x348] ;  /* 0x0003480001117983 */ /* 0x000ea80000300800 */
[----:B------:R-:W2:Y:S04]  /*27be0*/  LDL R18, [R1+0x320] ;  /* 0x0003200001127983 */ /* 0x000ea80000100800 */
[----:B------:R-:W2:Y:S04]  /*27bf0*/  LDL.LU R22, [R1+0x310] ;  /* 0x0003100001167983 */ /* 0x000ea80000300800 */
        /* <DEDUP_REMOVED lines=12> */
[----:B------:R-:W2:Y:S01]  /*27cc0*/  LDL.LU R5, [R1+0x250] ;  /* 0x0002500001057983 */ /* 0x000ea20000300800 */
[----:B------:R-:W-:-:S03]  /*27cd0*/  LOP3.LUT R12, R25, 0x40, RZ, 0x3c, !PT ;  /* 0x00000040190c7812 */ /* 0x000fc600078e3cff */
[----:B------:R-:W2:Y:S04]  /*27ce0*/  LDL.LU R6, [R1+0x240] ;  /* 0x0002400001067983 */ /* 0x000ea80000300800 */
[----:B------:R-:W2:Y:S04]  /*27cf0*/  LDL.LU R3, [R1+0x230] ;  /* 0x0002300001037983 */ /* 0x000ea80000300800 */
[----:B------:R-:W2:Y:S04]  /*27d00*/  LDL.LU R29, [R1+0x220] ;  /* 0x00022000011d7983 */ /* 0x000ea80000300800 */
[----:B------:R0:W-:Y:S04]  /*27d10*/  STL [R1+0x1590], R25 ;  /* 0x0015901901007387 */ /* 0x0001e80000100800 */
[----:B0-----:R-:W2:Y:S04]  /*27d20*/  LDL.LU R25, [R1+0x388] ;  /* 0x0003880001197983 */ /* 0x001ea80000300800 */
[----:B---3--:R0:W-:Y:S04]  /*27d30*/  STS.U8 [R10+UR7+0xf100], R4 ;  /* 0x00f100040a007988 */ /* 0x0081e80008000007 */
[----:B-----5:R1:W-:Y:S04]  /*27d40*/  STS.U8 [R10+UR7+0xf500], R9 ;  /* 0x00f500090a007988 */ /* 0x0203e80008000007 */
[----:B----4-:R3:W-:Y:S04]  /*27d50*/  STS.U8 [R10+UR7+0xf900], R8 ;  /* 0x00f900080a007988 */ /* 0x0107e80008000007 */
[----:B0-----:R-:W4:Y:S04]  /*27d60*/  LDL.LU R4, [R1+0x3a8] ;  /* 0x0003a80001047983 */ /* 0x001f280000300800 */
[----:B-1----:R-:W5:Y:S04]  /*27d70*/  LDL.LU R9, [R1+0x3b8] ;  /* 0x0003b80001097983 */ /* 0x002f680000300800 */
[----:B---3--:R-:W3:Y:S04]  /*27d80*/  LDL.LU R8, [R1+0x3d4] ;  /* 0x0003d40001087983 */ /* 0x008ee80000300800 */
[----:B------:R0:W-:Y:S04]  /*27d90*/  STS.U8 [R10+UR7+0xfd00], R7 ;  /* 0x00fd00070a007988 */ /* 0x0001e80008000007 */
[----:B0-----:R-:W4:Y:S04]  /*27da0*/  LDL.LU R7, [R1+0x3fc] ;  /* 0x0003fc0001077983 */ /* 0x001f280000300800 */
[----:B------:R-:W5:Y:S04]  /*27db0*/  LDL.LU R10, [R1+0x3f0] ;  /* 0x0003f000010a7983 */ /* 0x000f680000300800 */
[----:B--2---:R0:W-:Y:S04]  /*27dc0*/  STS.U8 [R12+UR7+0x200], R11 ;  /* 0x0002000b0c007988 */ /* 0x0041e80008000007 */
[----:B0-----:R-:W2:Y:S04]  /*27dd0*/  LDL.LU R11, [R1+0x15a0] ;  /* 0x0015a000010b7983 */ /* 0x001ea80000300800 */
[----:B------:R0:W-:Y:S04]  /*27de0*/  STS.U8 [R12+UR7+0x1a00], R25 ;  /* 0x001a00190c007988 */ /* 0x0001e80008000007 */
[----:B0-----:R-:W3:Y:S04]  /*27df0*/  LDL.LU R25, [R1+0x1e0] ;  /* 0x0001e00001197983 */ /* 0x001ee80000300800 */
[----:B---3--:R0:W-:Y:S04]  /*27e00*/  STL [R1+0x1594], R25 ;  /* 0x0015941901007387 */ /* 0x0081e80000100800 */
[----:B0-----:R-:W3:Y:S04]  /*27e10*/  LDL.LU R25, [R1+0x1f0] ;  /* 0x0001f00001197983 */ /* 0x001ee80000300800 */
[----:B---3--:R0:W-:Y:S04]  /*27e20*/  STL [R1+0x1598], R25 ;  /* 0x0015981901007387 */ /* 0x0081e80000100800 */
[----:B0-----:R-:W3:Y:S04]  /*27e30*/  LDL.LU R25, [R1+0x200] ;  /* 0x0002000001197983 */ /* 0x001ee80000300800 */
[----:B------:R-:W-:Y:S04]  /*27e40*/  STS.U8 [R12+UR7+0x5e00], R15 ;  /* 0x005e000f0c007988 */ /* 0x000fe80008000007 */
[----:B------:R-:W-:Y:S04]  /*27e50*/  STS.U8 [R12+UR7+0x6200], R14 ;  /* 0x0062000e0c007988 */ /* 0x000fe80008000007 */
[----:B------:R-:W-:Y:S04]  /*27e60*/  STS.U8 [R12+UR7+0x6600], R5 ;  /* 0x006600050c007988 */ /* 0x000fe80008000007 */
[----:B------:R-:W-:Y:S04]  /*27e70*/  STS.U8 [R12+UR7+0x6a00], R6 ;  /* 0x006a00060c007988 */ /* 0x000fe80008000007 */
[----:B------:R-:W-:Y:S04]  /*27e80*/  STS.U8 [R12+UR7+0x6e00], R3 ;  /* 0x006e00030c007988 */ /* 0x000fe80008000007 */
[----:B---3--:R0:W-:Y:S04]  /*27e90*/  STL [R1+0x159c], R25 ;  /* 0x00159c1901007387 */ /* 0x0081e80000100800 */
[----:B0-----:R-:W3:Y:S04]  /*27ea0*/  LDL.LU R25, [R1+0x210] ;  /* 0x0002100001197983 */ /* 0x001ee80000300800 */
[----:B------:R-:W3:Y:S04]  /*27eb0*/  LDL.LU R15, [R1+0x1d0] ;  /* 0x0001d000010f7983 */ /* 0x000ee80000300800 */
[----:B------:R-:W3:Y:S04]  /*27ec0*/  LDL.LU R14, [R1+0x1c0] ;  /* 0x0001c000010e7983 */ /* 0x000ee80000300800 */
[----:B------:R-:W3:Y:S04]  /*27ed0*/  LDL.LU R5, [R1+0x1b0] ;  /* 0x0001b00001057983 */ /* 0x000ee80000300800 */
[----:B------:R-:W3:Y:S04]  /*27ee0*/  LDL.LU R6, [R1+0x1a0] ;  /* 0x0001a00001067983 */ /* 0x000ee80000300800 */
[----:B----4-:R0:W-:Y:S04]  /*27ef0*/  STS.U8 [R12+UR7+0x600], R7 ;  /* 0x000600070c007988 */ /* 0x0101e80008000007 */
[----:B------:R-:W4:Y:S04]  /*27f00*/  LDL.LU R3, [R1+0x190] ;  /* 0x0001900001037983 */ /* 0x000f280000300800 */
[----:B-----5:R1:W-:Y:S04]  /*27f10*/  STS.U8 [R12+UR7+0xa00], R10 ;  /* 0x000a000a0c007988 */ /* 0x0203e80008000007 */
[----:B0-----:R-:W5:Y:S04]  /*27f20*/  LDL.LU R7, [R1+0x180] ;  /* 0x0001800001077983 */ /* 0x001f680000300800 */
[----:B------:R0:W-:Y:S04]  /*27f30*/  STS.U8 [R12+UR7+0xe00], R8 ;  /* 0x000e00080c007988 */ /* 0x0001e80008000007 */
[----:B-1----:R-:W5:Y:S04]  /*27f40*/  LDL.LU R10, [R1+0x170] ;  /* 0x00017000010a7983 */ /* 0x002f680000300800 */
[----:B------:R1:W-:Y:S04]  /*27f50*/  STS.U8 [R12+UR7+0x1200], R9 ;  /* 0x001200090c007988 */ /* 0x0003e80008000007 */
[----:B0-----:R-:W5:Y:S04]  /*27f60*/  LDL.LU R8, [R1+0x160] ;  /* 0x0001600001087983 */ /* 0x001f680000300800 */
[----:B------:R0:W-:Y:S04]  /*27f70*/  STS.U8 [R12+UR7+0x1600], R4 ;  /* 0x001600040c007988 */ /* 0x0001e80008000007 */
[----:B-1----:R-:W5:Y:S04]  /*27f80*/  LDL.LU R9, [R1+0x150] ;  /* 0x0001500001097983 */ /* 0x002f680000300800 */
[----:B--2---:R1:W-:Y:S04]  /*27f90*/  STS.U8 [R12+UR7+0x1e00], R11 ;  /* 0x001e000b0c007988 */ /* 0x0043e80008000007 */
[----:B0-----:R-:W2:Y:S04]  /*27fa0*/  LDL.LU R4, [R1+0x140] ;  /* 0x0001400001047983 */ /* 0x001ea80000300800 */
[----:B------:R0:W-:Y:S04]  /*27fb0*/  STS.U8 [R12+UR7+0x2200], R13 ;  /* 0x0022000d0c007988 */ /* 0x0001e80008000007 */
[----:B-1----:R-:W2:Y:S04]  /*27fc0*/  LDL.LU R11, [R1+0x130] ;  /* 0x00013000010b7983 */ /* 0x002ea80000300800 */
[----:B------:R1:W-:Y:S04]  /*27fd0*/  STS.U8 [R12+UR7+0x2600], R16 ;  /* 0x002600100c007988 */ /* 0x0003e80008000007 */
        /* <DEDUP_REMOVED lines=29> */
[----:B-1----:R-:W2:Y:S04]  /*281b0*/  LDL.LU R29, [R1+0x1c] ;  /* 0x00001c00011d7983 */ /* 0x002ea80000300800 */
[----:B---3--:R0:W-:Y:S04]  /*281c0*/  STS.U8 [R12+UR7+0x7600], R25 ;  /* 0x007600190c007988 */ /* 0x0081e80008000007 */
[----:B0-----:R-:W3:Y:S04]  /*281d0*/  LDL.LU R25, [R1+0x159c] ;  /* 0x00159c0001197983 */ /* 0x001ee80000300800 */
[----:B---3--:R0:W-:Y:S04]  /*281e0*/  STS.U8 [R12+UR7+0x7a00], R25 ;  /* 0x007a00190c007988 */ /* 0x0081e80008000007 */
[----:B0-----:R-:W3:Y:S04]  /*281f0*/  LDL.LU R25, [R1+0x1598] ;  /* 0x0015980001197983 */ /* 0x001ee80000300800 */
[----:B---3--:R0:W-:Y:S04]  /*28200*/  STS.U8 [R12+UR7+0x7e00], R25 ;  /* 0x007e00190c007988 */ /* 0x0081e80008000007 */
[----:B0-----:R-:W3:Y:S04]  /*28210*/  LDL.LU R25, [R1+0x1594] ;  /* 0x0015940001197983 */ /* 0x001ee80000300800 */
[----:B------:R-:W-:Y:S04]  /*28220*/  STS.U8 [R12+UR7+0x8600], R15 ;  /* 0x0086000f0c007988 */ /* 0x000fe80008000007 */
[----:B------:R-:W-:Y:S04]  /*28230*/  STS.U8 [R12+UR7+0x8a00], R14 ;  /* 0x008a000e0c007988 */ /* 0x000fe80008000007 */
[----:B------:R-:W-:Y:S04]  /*28240*/  STS.U8 [R12+UR7+0x8e00], R5 ;  /* 0x008e00050c007988 */ /* 0x000fe80008000007 */
[----:B------:R-:W-:Y:S04]  /*28250*/  STS.U8 [R12+UR7+0x9200], R6 ;  /* 0x009200060c007988 */ /* 0x000fe80008000007 */
[----:B----4-:R-:W-:Y:S04]  /*28260*/  STS.U8 [R12+UR7+0x9600], R3 ;  /* 0x009600030c007988 */ /* 0x010fe80008000007 */
[----:B---3--:R0:W-:Y:S04]  /*28270*/  STS.U8 [R12+UR7+0x8200], R25 ;  /* 0x008200190c007988 */ /* 0x0081e80008000007 */
[----:B0-----:R-:W3:Y:S04]  /*28280*/  LDL.LU R25, [R1+0x1590] ;  /* 0x0015900001197983 */ /* 0x001ee80000300800 */
[----:B------:R-:W4:Y:S04]  /*28290*/  LDL.LU R15, [R1+0x158c] ;  /* 0x00158c00010f7983 */ /* 0x000f280000300800 */
[----:B------:R-:W4:Y:S04]  /*282a0*/  LDL.LU R14, [R1+0x1588] ;  /* 0x00158800010e7983 */ /* 0x000f280000300800 */
[----:B------:R-:W4:Y:S04]  /*282b0*/  LDL.LU R5, [R1+0x1584] ;  /* 0x0015840001057983 */ /* 0x000f280000300800 */
[----:B------:R-:W4:Y:S04]  /*282c0*/  LDL.LU R6, [R1+0x1580] ;  /* 0x0015800001067983 */ /* 0x000f280000300800 */
[----:B------:R-:W4:Y:S04]  /*282d0*/  LDL.LU R3, [R1+0x157c] ;  /* 0x00157c0001037983 */ /* 0x000f280000300800 */
[----:B-----5:R0:W-:Y:S04]  /*282e0*/  STS.U8 [R12+UR7+0x9a00], R7 ;  /* 0x009a00070c007988 */ /* 0x0201e80008000007 */
[----:B------:R1:W-:Y:S04]  /*282f0*/  STS.U8 [R12+UR7+0x9e00], R10 ;  /* 0x009e000a0c007988 */ /* 0x0003e80008000007 */
[----:B------:R5:W-:Y:S04]  /*28300*/  STS.U8 [R12+UR7+0xa200], R8 ;  /* 0x00a200080c007988 */ /* 0x000be80008000007 */
[----:B0-----:R-:W4:Y:S04]  /*28310*/  LDL.LU R7, [R1+0x37c] ;  /* 0x00037c0001077983 */ /* 0x001f280000300800 */
[----:B-1----:R-:W4:Y:S04]  /*28320*/  LDL.LU R10, [R1+0x35c] ;  /* 0x00035c00010a7983 */ /* 0x002f280000300800 */
[----:B------:R0:W-:Y:S04]  /*28330*/  STS.U8 [R12+UR7+0xa600], R9 ;  /* 0x00a600090c007988 */ /* 0x0001e80008000007 */
[----:B-----5:R-:W5:Y:S04]  /*28340*/  LDL.LU R8, [R1+0x354] ;  /* 0x0003540001087983 */ /* 0x020f680000300800 */
[----:B--2---:R1:W-:Y:S04]  /*28350*/  STS.U8 [R12+UR7+0xaa00], R4 ;  /* 0x00aa00040c007988 */ /* 0x0043e80008000007 */
[----:B0-----:R-:W2:Y:S04]  /*28360*/  LDL R9, [R1+0x344] ;  /* 0x0003440001097983 */ /* 0x001ea80000100800 */
[----:B------:R0:W-:Y:S04]  /*28370*/  STS.U8 [R12+UR7+0xae00], R11 ;  /* 0x00ae000b0c007988 */ /* 0x0001e80008000007 */
[----:B-1----:R-:W2:Y:S04]  /*28380*/  LDL.LU R4, [R1+0x31c] ;  /* 0x00031c0001047983 */ /* 0x002ea80000300800 */
[----:B------:R1:W-:Y:S04]  /*28390*/  STS.U8 [R12+UR7+0xb600], R16 ;  /* 0x00b600100c007988 */ /* 0x0003e80008000007 */
[----:B0-----:R-:W5:Y:S04]  /*283a0*/  LDL.LU R11, [R1+0x30c] ;  /* 0x00030c00010b7983 */ /* 0x001f680000300800 */
        /* <DEDUP_REMOVED lines=26> */
[----:B------:R-:W-:Y:S04]  /*28550*/  STS.U8 [R12+UR7+0xb200], R13 ;  /* 0x00b2000d0c007988 */ /* 0x000fe80008000007 */
[----:B------:R1:W-:Y:S04]  /*28560*/  STS.U8 [R12+UR7+0xee00], R29 ;  /* 0x00ee001d0c007988 */ /* 0x0003e80008000007 */
[----:B0-----:R-:W2:Y:S04]  /*28570*/  LDL.LU R19, [R1+0x23c] ;  /* 0x00023c0001137983 */ /* 0x001ea80000300800 */
[----:B-1----:R-:W2:Y:S01]  /*28580*/  LDL.LU R29, [R1+0x22c] ;  /* 0x00022c00011d7983 */ /* 0x002ea20000300800 */
[----:B---3--:R-:W-:-:S03]  /*28590*/  LOP3.LUT R13, R25, 0x60, RZ, 0x3c, !PT ;  /* 0x00000060190d7812 */ /* 0x008fc600078e3cff */
[----:B------:R-:W3:Y:S04]  /*285a0*/  LDL.LU R25, [R1+0x38c] ;  /* 0x00038c0001197983 */ /* 0x000ee80000300800 */
[----:B----4-:R-:W-:Y:S04]  /*285b0*/  STS.U8 [R12+UR7+0xfe00], R14 ;  /* 0x00fe000e0c007988 */ /* 0x010fe80008000007 */
[----:B------:R-:W-:Y:S04]  /*285c0*/  STS.U8 [R12+UR7+0xfa00], R5 ;  /* 0x00fa00050c007988 */ /* 0x000fe80008000007 */
[----:B------:R-:W-:Y:S04]  /*285d0*/  STS.U8 [R12+UR7+0xf600], R6 ;  /* 0x00f600060c007988 */ /* 0x000fe80008000007 */
[----:B------:R0:W-:Y:S04]  /*285e0*/  STS.U8 [R12+UR7+0xf200], R3 ;  /* 0x00f200030c007988 */ /* 0x0001e80008000007 */
[----:B0-----:R-:W4:Y:S04]  /*285f0*/  LDL.LU R3, [R1+0x3a4] ;  /* 0x0003a40001037983 */ /* 0x001f280000300800 */
[----:B------:R-:W5:Y:S04]  /*28600*/  LDL.LU R6, [R1+0x3b4] ;  /* 0x0003b40001067983 */ /* 0x000f680000300800 */
[----:B------:R-:W2:Y:S04]  /*28610*/  LDL.LU R5, [R1+0x3d0] ;  /* 0x0003d00001057983 */ /* 0x000ea80000300800 */
[----:B------:R-:W2:Y:S04]  /*28620*/  LDL.LU R14, [R1+0x3f8] ;  /* 0x0003f800010e7983 */ /* 0x000ea80000300800 */
[----:B------:R-:W2:Y:S04]  /*28630*/  LDL.LU R12, [R1+0x3dc] ;  /* 0x0003dc00010c7983 */ /* 0x000ea80000300800 */
[----:B------:R-:W-:Y:S04]  /*28640*/  STS.U8 [R13+UR7+0x300], R15 ;  /* 0x0003000f0d007988 */ /* 0x000fe80008000007 */
[----:B---3--:R-:W-:Y:S04]  /*28650*/  STS.U8 [R13+UR7+0x1b00], R25 ;  /* 0x001b00190d007988 */ /* 0x008fe80008000007 */
[----:B----4-:R-:W-:Y:S04]  /*28660*/  STS.U8 [R13+UR7+0x1700], R3 ;  /* 0x001700030d007988 */ /* 0x010fe80008000007 */
[----:B-----5:R-:W-:Y:S04]  /*28670*/  STS.U8 [R13+UR7+0x1300], R6 ;  /* 0x001300060d007988 */ /* 0x020fe80008000007 */
[----:B--2---:R-:W-:Y:S04]  /*28680*/  STS.U8 [R13+UR7+0xf00], R5 ;  /* 0x000f00050d007988 */ /* 0x004fe80008000007 */
[----:B------:R-:W-:Y:S04]  /*28690*/  STS.U8 [R13+UR7+0x700], R14 ;  /* 0x0007000e0d007988 */ /* 0x000fe80008000007 */
[----:B------:R-:W-:Y:S04]  /*286a0*/  STS.U8 [R13+UR7+0xb00], R12 ;  /* 0x000b000c0d007988 */ /* 0x000fe80008000007 */
[----:B------:R-:W-:Y:S04]  /*286b0*/  STS.U8 [R13+UR7+0x1f00], R7 ;  /* 0x001f00070d007988 */ /* 0x000fe80008000007 */
[----:B------:R0:W-:Y:S04]  /*286c0*/  STS.U8 [R13+UR7+0x3300], R11 ;  /* 0x0033000b0d007988 */ /* 0x0001e80008000007 */
        /* <DEDUP_REMOVED lines=36> */
[----:B-1----:R-:W5:Y:S04]  /*28910*/  LDL.LU R29, [R1+0x104] ;  /* 0x00010400011d7983 */ /* 0x002f680000300800 */
[----:B------:R-:W5:Y:S04]  /*28920*/  LDL.LU R15, [R1+0xf4] ;  /* 0x0000f400010f7983 */ /* 0x000f680000300800 */
[----:B------:R-:W5:Y:S04]  /*28930*/  LDL.LU R14, [R1+0xe4] ;  /* 0x0000e400010e7983 */ /* 0x000f680000300800 */
[----:B------:R-:W5:Y:S04]  /*28940*/  LDL.LU R12, [R1+0xd4] ;  /* 0x0000d400010c7983 */ /* 0x000f680000300800 */
[----:B------:R-:W5:Y:S04]  /*28950*/  LDL.LU R5, [R1+0xc8] ;  /* 0x0000c80001057983 */ /* 0x000f680000300800 */
[----:B------:R-:W5:Y:S04]  /*28960*/  LDL.LU R6, [R1+0xb8] ;  /* 0x0000b80001067983 */ /* 0x000f680000300800 */
[----:B------:R-:W5:Y:S04]  /*28970*/  LDL R3, [R1+0xac] ;  /* 0x0000ac0001037983 */ /* 0x000f680000100800 */
        /* <DEDUP_REMOVED lines=9> */
[----:B-1----:R-:W5:Y:S04]  /*28a10*/  LDL.LU R4, [R1+0x44] ;  /* 0x0000440001047983 */ /* 0x002f680000300800 */
        /* <DEDUP_REMOVED lines=27> */
[----:B------:R-:W4:Y:S04]  /*28bd0*/  LDL.LU R23, [R1+0x1558] ;  /* 0x0015580001177983 */ /* 0x000f280000300800 */
[----:B------:R-:W5:Y:S04]  /*28be0*/  LDL.LU R26, [R1+0x1554] ;  /* 0x00155400011a7983 */ /* 0x000f680000300800 */
[----:B------:R-:W3:Y:S04]  /*28bf0*/  LDL.LU R27, [R1+0x1550] ;  /* 0x00155000011b7983 */ /* 0x000ee80000300800 */
[----:B------:R-:W5:Y:S04]  /*28c00*/  LDL.LU R28, [R1+0x154c] ;  /* 0x00154c00011c7983 */ /* 0x000f680000300800 */
[----:B------:R-:W5:Y:S04]  /*28c10*/  LDL.LU R2, [R1+0x1548] ;  /* 0x0015480001027983 */ /* 0x000f680000300800 */
[----:B------:R-:W5:Y:S04]  /*28c20*/  LDL.LU R0, [R1+0x1544] ;  /* 0x0015440001007983 */ /* 0x000f680000300800 */
[----:B------:R-:W3:Y:S04]  /*28c30*/  LDL.LU R24, [R1+0x1540] ;  /* 0x0015400001187983 */ /* 0x000ee80000300800 */
[----:B------:R-:W5:Y:S04]  /*28c40*/  LDL.LU R21, [R1+0x153c] ;  /* 0x00153c0001157983 */ /* 0x000f680000300800 */
[----:B------:R-:W5:Y:S04]  /*28c50*/  LDL.LU R20, [R1+0x1538] ;  /* 0x0015380001147983 */ /* 0x000f680000300800 */
[----:B------:R-:W5:Y:S04]  /*28c60*/  LDL.LU R19, [R1+0x1534] ;  /* 0x0015340001137983 */ /* 0x000f680000300800 */
[----:B------:R-:W5:Y:S04]  /*28c70*/  LDL.LU R29, [R1+0x1530] ;  /* 0x00153000011d7983 */ /* 0x000f680000300800 */
        /* <DEDUP_REMOVED lines=8> */
[----:B------:R-:W-:Y:S04]  /*28d00*/  STS.U8 [R13+UR7+0xdf00], R10 ;  /* 0x00df000a0d007988 */ /* 0x000fe80008000007 */
[----:B------:R-:W-:Y:S04]  /*28d10*/  STS.U8 [R13+UR7+0xe300], R8 ;  /* 0x00e300080d007988 */ /* 0x000fe80008000007 */
[----:B------:R-:W-:Y:S04]  /*28d20*/  STS.U8 [R13+UR7+0xe700], R9 ;  /* 0x00e700090d007988 */ /* 0x000fe80008000007 */
[----:B------:R0:W-:Y:S01]  /*28d30*/  STS.U8 [R13+UR7+0xeb00], R4 ;  /* 0x00eb00040d007988 */ /* 0x0001e20008000007 */
[----:B--2---:R-:W-:Y:S01]  /*28d40*/  IMAD.SHL.U32 R5, R11, 0x8, RZ ;  /* 0x000000080b057824 */ /* 0x004fe200078e00ff */
[----:B----4-:R-:W-:-:S02]  /*28d50*/  F2FP.F16.E4M3.UNPACK_B R7, R23 ;  /* 0x00000017ff07723e */ /* 0x010fc400020006ff */
[----:B---3--:R-:W-:Y:S04]  /*28d60*/  STS.U8 [R13+UR7+0xff00], R24 ;  /* 0x00ff00180d007988 */ /* 0x008fe80008000007 */
[----:B-----5:R-:W-:Y:S04]  /*28d70*/  STS.U8 [R13+UR7+0xfb00], R21 ;  /* 0x00fb00150d007988 */ /* 0x020fe80008000007 */
[----:B------:R-:W-:Y:S04]  /*28d80*/  STS.U8 [R13+UR7+0xf700], R20 ;  /* 0x00f700140d007988 */ /* 0x000fe80008000007 */
[----:B------:R-:W-:Y:S04]  /*28d90*/  STS.U8 [R13+UR7+0xf300], R19 ;  /* 0x00f300130d007988 */ /* 0x000fe80008000007 */
[----:B------:R-:W-:Y:S01]  /*28da0*/  STS.U8 [R13+UR7+0xef00], R29 ;  /* 0x00ef001d0d007988 */ /* 0x000fe20008000007 */
[----:B------:R-:W-:-:S02]  /*28db0*/  F2FP.F16.E4M3.UNPACK_B R6, R27 ;  /* 0x0000001bff06723e */ /* 0x000fc400020006ff */
[----:B0-----:R-:W-:Y:S02]  /*28dc0*/  F2FP.F16.E4M3.UNPACK_B R4, R28 ;  /* 0x0000001cff04723e */ /* 0x001fe400020006ff */
[----:B------:R-:W-:Y:S01]  /*28dd0*/  F2FP.F16.E4M3.UNPACK_B R5, R26 ;  /* 0x0000001aff05723e */ /* 0x000fe200020006ff */
[----:B------:R-:W-:Y:S06]  /*28de0*/  BAR.SYNC.DEFER_BLOCKING 0x0 ;  /* 0x0000000000007b1d */ /* 0x000fec0000010000 */
[----:B------:R-:W-:Y:S04]  /*28df0*/  STL.64 [R1+0x1528], R6 ;  /* 0x0015280601007387 */ /* 0x000fe80000100a00 */
[----:B------:R-:W-:Y:S04]  /*28e00*/  STL.64 [R1+0x1520], R4 ;  /* 0x0015200401007387 */ /* 0x000fe80000100a00 */
[----:B------:R-:W0:Y:S04]  /*28e10*/  LDSM.16.M88.4 R24, [R0+UR7] ;  /* 0x000000070018783b */ /* 0x000e280008000200 */
[----:B------:R-:W1:Y:S01]  /*28e20*/  LDSM.16.M88.4 R4, [R0+UR7+0x2000] ;  /* 0x002000070004783b */ /* 0x000e620008000200 */
[----:B------:R-:W-:-:S02]  /*28e30*/  F2FP.F16.E4M3.UNPACK_B R8, R22 ;  /* 0x00000016ff08723e */ /* 0x000fc400020006ff */
[----:B------:R-:W-:Y:S01]  /*28e40*/  F2FP.F16.E4M3.UNPACK_B R9, R17 ;  /* 0x00000011ff09723e */ /* 0x000fe200020006ff */
[----:B------:R-:W2:Y:S01]  /*28e50*/  LDSM.16.M88.4 R20, [R0+UR7+0x4000] ;  /* 0x004000070014783b */ /* 0x000ea20008000200 */
[----:B------:R-:W-:-:S03]  /*28e60*/  F2FP.F16.E4M3.UNPACK_B R11, R16 ;  /* 0x00000010ff0b723e */ /* 0x000fc600020006ff */
[----:B0-----:R-:W-:Y:S04]  /*28e70*/  STL.64 [R1+0xf0], R24 ;  /* 0x0000f01801007387 */ /* 0x001fe80000100a00 */
[----:B------:R-:W-:Y:S01]  /*28e80*/  STL.64 [R1+0xf8], R26 ;  /* 0x0000f81a01007387 */ /* 0x000fe20000100a00 */
[----:B-1----:R-:W-:Y:S02]  /*28e90*/  IMAD.MOV.U32 R17, RZ, RZ, R4 ;  /* 0x000000ffff117224 */ /* 0x002fe400078e0004 */
[----:B------:R-:W-:Y:S01]  /*28ea0*/  IMAD.MOV.U32 R16, RZ, RZ, R5 ;  /* 0x000000ffff107224 */ /* 0x000fe200078e0005 */
[----:B------:R-:W-:Y:S04]  /*28eb0*/  STL.64 [R1+0xb0], R4 ;  /* 0x0000b00401007387 */ /* 0x000fe80000100a00 */
[----:B------:R-:W-:Y:S04]  /*28ec0*/  STL.64 [R1+0xb8], R6 ;  /* 0x0000b80601007387 */ /* 0x000fe80000100a00 */
[----:B------:R-:W0:Y:S01]  /*28ed0*/  LDSM.16.M88.4 R4, [R0+UR7+0x6000] ;  /* 0x006000070004783b */ /* 0x000e220008000200 */
[----:B------:R-:W-:-:S03]  /*28ee0*/  IMAD.MOV.U32 R12, RZ, RZ, R25 ;  /* 0x000000ffff0c7224 */ /* 0x000fc600078e0019 */
[----:B--2---:R-:W-:Y:S04]  /*28ef0*/  STL.64 [R1+0x100], R20 ;  /* 0x0001001401007387 */ /* 0x004fe80000100a00 */
[----:B------:R-:W-:Y:S04]  /*28f00*/  STL.64 [R1+0x108], R22 ;  /* 0x0001081601007387 */ /* 0x000fe80000100a00 */
[----:B0-----:R-:W-:Y:S01]  /*28f10*/  STL.64 [R1+0x160], R4 ;  /* 0x0001600401007387 */ /* 0x001fe20000100a00 */
[----:B------:R-:W-:Y:S02]  /*28f20*/  IMAD.MOV.U32 R26, RZ, RZ, R4 ;  /* 0x000000ffff1a7224 */ /* 0x000fe400078e0004 */
[----:B------:R-:W-:Y:S01]  /*28f30*/  IMAD.MOV.U32 R25, RZ, RZ, R5 ;  /* 0x000000ffff197224 */ /* 0x000fe200078e0005 */
[----:B------:R-:W-:Y:S04]  /*28f40*/  STL.64 [R1+0x168], R6 ;  /* 0x0001680601007387 */ /* 0x000fe80000100a00 */
[----:B------:R-:W0:Y:S01]  /*28f50*/  LDSM.16.M88.4 R4, [R0+UR7+0x8000] ;  /* 0x008000070004783b */ /* 0x000e220008000200 */
[----:B------:R-:W-:-:S03]  /*28f60*/  IMAD.MOV.U32 R13, RZ, RZ, R24 ;  /* 0x000000ffff0d7224 */ /* 0x000fc600078e0018 */
[----:B------:R-:W-:Y:S04]  /*28f70*/  STL [R1+0x1514], R25 ;  /* 0x0015141901007387 */ /* 0x000fe80000100800 */
[----:B------:R-:W-:Y:S04]  /*28f80*/  STL [R1+0x1510], R26 ;  /* 0x0015101a01007387 */ /* 0x000fe80000100800 */
[----:B0-----:R-:W-:Y:S01]  /*28f90*/  STL.64 [R1+0x140], R4 ;  /* 0x0001400401007387 */ /* 0x001fe20000100a00 */
[----:B------:R-:W-:Y:S02]  /*28fa0*/  IMAD.MOV.U32 R24, RZ, RZ, R4 ;  /* 0x000000ffff187224 */ /* 0x000fe400078e0004 */
[----:B------:R-:W-:Y:S01]  /*28fb0*/  IMAD.MOV.U32 R20, RZ, RZ, R5 ;  /* 0x000000ffff147224 */ /* 0x000fe200078e0005 */
[----:B------:R-:W-:Y:S04]  /*28fc0*/  STL.64 [R1+0x148], R6 ;  /* 0x0001480601007387 */ /* 0x000fe80000100a00 */
[----:B------:R-:W0:Y:S04]  /*28fd0*/  LDSM.16.M88.4 R4, [R0+UR7+0xa000] ;  /* 0x00a000070004783b */ /* 0x000e280008000200 */
[----:B0-----:R-:W-:Y:S04]  /*28fe0*/  STL.64 [R1+0x110], R4 ;  /* 0x0001100401007387 */ /* 0x001fe80000100a00 */
[----:B------:R-:W-:Y:S04]  /*28ff0*/  STL.64 [R1+0x118], R6 ;  /* 0x0001180601007387 */ /* 0x000fe80000100a00 */
[----:B------:R-:W0:Y:S04]  /*29000*/  LDSM.16.M88.4 R4, [R0+UR7+0xc000] ;  /* 0x00c000070004783b */ /* 0x000e280008000200 */
[----:B------:R-:W2:Y:S04]  /*29010*/  LDL.LU R26, [R1+0x514] ;  /* 0x00051400011a7983 */ /* 0x000ea80000300800 */
[----:B------:R-:W2:Y:S04]  /*29020*/  LDL R25, [R1+0x33c] ;  /* 0x00033c0001197983 */ /* 0x000ea80000100800 */
[----:B0-----:R-:W-:Y:S04]  /*29030*/  STL.64 [R1+0x1a0], R4 ;  /* 0x0001a00401007387 */ /* 0x001fe80000100a00 */
[----:B------:R-:W-:Y:S04]  /*29040*/  STL.64 [R1+0x1a8], R6 ;  /* 0x0001a80601007387 */ /* 0x000fe80000100a00 */
[----:B------:R-:W0:Y:S01]  /*29050*/  LDSM.16.M88.4 R4, [R0+UR7+0xe000] ;  /* 0x00e000070004783b */ /* 0x000e220008000200 */
[----:B------:R-:W-:-:S03]  /*29060*/  LOP3.LUT R3, R0, 0x40, RZ, 0x3c, !PT ;  /* 0x0000004000037812 */ /* 0x000fc600078e3cff */
[----:B0-----:R-:W-:Y:S01]  /*29070*/  STL.64 [R1+0x190], R4 ;  /* 0x0001900401007387 */ /* 0x001fe20000100a00 */
[----:B------:R-:W-:Y:S02]  /*29080*/  IMAD.MOV.U32 R29, RZ, RZ, R4 ;  /* 0x000000ffff1d7224 */ /* 0x000fe400078e0004 */
[----:B------:R-:W-:Y:S01]  /*29090*/  IMAD.MOV.U32 R28, RZ, RZ, R5 ;  /* 0x000000ffff1c7224 */ /* 0x000fe200078e0005 */
[----:B------:R-:W-:Y:S04]  /*290a0*/  STL.64 [R1+0x198], R6 ;  /* 0x0001980601007387 */ /* 0x000fe80000100a00 */
[----:B------:R-:W0:Y:S04]  /*290b0*/  LDSM.16.M88.4 R4, [R3+UR7] ;  /* 0x000000070304783b */ /* 0x000e280008000200 */
[----:B------:R1:W-:Y:S04]  /*290c0*/  STL [R1+0x14fc], R28 ;  /* 0x0014fc1c01007387 */ /* 0x0003e80000100800 */
[----:B-1----:R-:W3:Y:S04]  /*290d0*/  LDL.LU R28, [R1+0x40] ;  /* 0x00004000011c7983 */ /* 0x002ee80000300800 */
[----:B------:R-:W-:Y:S04]  /*290e0*/  STL [R1+0x14f8], R29 ;  /* 0x0014f81d01007387 */ /* 0x000fe80000100800 */
[----:B0-----:R-:W-:Y:S04]  /*290f0*/  STL.64 [R1+0x1c0], R4 ;  /* 0x0001c00401007387 */ /* 0x001fe80000100a00 */
[----:B------:R-:W-:Y:S04]  /*29100*/  STL.64 [R1+0x1c8], R6 ;  /* 0x0001c80601007387 */ /* 0x000fe80000100a00 */
[----:B------:R-:W0:Y:S04]  /*29110*/  LDSM.16.M88.4 R4, [R3+UR7+0x2000] ;  /* 0x002000070304783b */ /* 0x000e280008000200 */
        /* <DEDUP_REMOVED lines=19> */
[----:B------:R0:W-:Y:S04]  /*29250*/  STL.64 [R1+0x218], R6 ;  /* 0x0002180601007387 */ /* 0x0001e80000100a00 */
[----:B0-----:R-:W4:Y:S04]  /*29260*/  LDL.LU.64 R6, [R1+0x1528] ;  /* 0x0015280001067983 */ /* 0x001f280000300a00 */
[----:B------:R-:W4:Y:S01]  /*29270*/  LDL.LU.64 R4, [R1+0x1520] ;  /* 0x0015200001047983 */ /* 0x000f220000300a00 */
[----:B------:R-:W0:Y:S01]  /*29280*/  S2R R21, SR_TID.X ;  /* 0x0000000000157919 */ /* 0x000e220000002100 */
[----:B------:R-:W-:-:S02]  /*29290*/  F2FP.F16.E4M3.UNPACK_B R10, R18 ;  /* 0x00000012ff0a723e */ /* 0x000fc400020006ff */
[----:B------:R-:W3:Y:S04]  /*292a0*/  LDL.LU R19, [R1+0x4b0] ;  /* 0x0004b00001137983 */ /* 0x000ee80000300800 */
[----:B------:R-:W5:Y:S04]  /*292b0*/  LDL.LU R18, [R1+0x4b4] ;  /* 0x0004b40001127983 */ /* 0x000f680000300800 */
[----:B------:R-:W5:Y:S01]  /*292c0*/  LDL.LU R15, [R1+0x4b8] ;  /* 0x0004b800010f7983 */ /* 0x000f620000300800 */
[----:B------:R-:W-:Y:S01]  /*292d0*/  BAR.SYNC.DEFER_BLOCKING 0x0 ;  /* 0x0000000000007b1d */ /* 0x000fe20000010000 */
[----:B0-----:R-:W-:-:S02]  /*292e0*/  LOP3.LUT R14, R21, 0xf, RZ, 0xc0, !PT ;  /* 0x0000000f150e7812 */ /* 0x001fc400078ec0ff */
[----:B------:R-:W-:-:S05]  /*292f0*/  LOP3.LUT R27, R21, 0x1c, RZ, 0xc0, !PT ;  /* 0x0000001c151b7812 */ /* 0x000fca00078ec0ff */
[----:B------:R-:W-:Y:S02]  /*29300*/  IMAD R27, R27, 0x8, R14 ;  /* 0x000000081b1b7824 */ /* 0x000fe400078e020e */
[----:B------:R-:W5:Y:S02]  /*29310*/  LDL.LU R14, [R1+0x4bc] ;  /* 0x0004bc00010e7983 */ /* 0x000f640000300800 */
[----:B------:R-:W-:-:S05]  /*29320*/  IMAD.SHL.U32 R27, R27, 0x8, RZ ;  /* 0x000000081b1b7824 */ /* 0x000fca00078e00ff */
[----:B------:R-:W-:Y:S01]  /*29330*/  LOP3.LUT R0, R27, 0x20, RZ, 0x3c, !PT ;  /* 0x000000201b007812 */ /* 0x000fe200078e3cff */
[----:B----4-:R-:W-:Y:S04]  /*29340*/  STSM.16.M88.4 [R2], R4 ;  /* 0x0000000402007844 */ /* 0x010fe80000000200 */
[----:B------:R-:W-:Y:S01]  /*29350*/  STSM.16.M88.4 [R2+0x1000], R8 ;  /* 0x0010000802007844 */ /* 0x000fe20000000200 */
[----:B------:R-:W-:Y:S06]  /*29360*/  BAR.SYNC.DEFER_BLOCKING 0x0 ;  /* 0x0000000000007b1d */ /* 0x000fec0000010000 */
[----:B------:R-:W0:Y:S04]  /*29370*/  LDS.64 R22, [R27+UR7] ;  /* 0x000000071b167984 */ /* 0x000e280008000a00 */
[----:B------:R-:W1:Y:S04]  /*29380*/  LDS.64 R2, [R27+UR7+0x800] ;  /* 0x000800071b027984 */ /* 0x000e680008000a00 */
[----:B0-----:R0:W-:Y:S01]  /*29390*/  STL.64 [R1+0x58], R22 ;  /* 0x0000581601007387 */ /* 0x0011e20000100a00 */
[----:B------:R-:W-:-:S03]  /*293a0*/  IMAD.MOV.U32 R21, RZ, RZ, R22 ;  /* 0x000000ffff157224 */ /* 0x000fc600078e0016 */
[----:B-1----:R-:W-:Y:S01]  /*293b0*/  STL.64 [R1+0x48], R2 ;  /* 0x0000480201007387 */ /* 0x002fe20000100a00 */
[----:B0-----:R-:W-:-:S03]  /*293c0*/  IMAD.MOV.U32 R22, RZ, RZ, R2 ;  /* 0x000000ffff167224 */ /* 0x001fc600078e0002 */
[----:B------:R-:W0:Y:S04]  /*293d0*/  LDS.64 R2, [R0+UR7] ;  /* 0x0000000700027984 */ /* 0x000e280008000a00 */
[----:B0-----:R-:W-:Y:S01]  /*293e0*/  STL.64 [R1+0x60], R2 ;  /* 0x0000600201007387 */ /* 0x001fe20000100a00 */
[----:B------:R-:W-:-:S03]  /*293f0*/  IMAD.MOV.U32 R23, RZ, RZ, R2 ;  /* 0x000000ffff177224 */ /* 0x000fc600078e0002 */
[----:B------:R2:W0:Y:S02]  /*29400*/  LDS.64 R2, [R0+UR7+0x800] ;  /* 0x0008000700027984 */ /* 0x0004240008000a00 */
[----:B--2---:R-:W-:-:S04]  /*29410*/  FADD R0, -R25, R26 ;  /* 0x0000001a19007221 */ /* 0x004fc80000000100 */
[----:B------:R-:W-:-:S04]  /*29420*/  FMUL R0, R0, 1.4426950216293334961 ;  /* 0x3fb8aa3b00007820 */ /* 0x000fc80000400000 */
[----:B------:R-:W1:Y:S01]  /*29430*/  MUFU.EX2 R29, R0 ;  /* 0x00000000001d7308 */ /* 0x000e620000000800 */
[C---:B---3--:R-:W-:Y:S01]  /*29440*/  FMUL R8, R28.reuse, R19 ;  /* 0x000000131c087220 */ /* 0x048fe20000400000 */
[----:B-----5:R-:W-:Y:S01]  /*29450*/  FMUL R9, R28, R18 ;  /* 0x000000121c097220 */ /* 0x020fe20000400000 */
[C---:B-1----:R-:W-:Y:S01]  /*29460*/  FMUL R10, R29.reuse, R15 ;  /* 0x0000000f1d0a7220 */ /* 0x042fe20000400000 */
[----:B------:R-:W-:Y:S01]  /*29470*/  FMUL R11, R29, R14 ;  /* 0x0000000e1d0b7220 */ /* 0x000fe20000400000 */
[----:B------:R-:W-:Y:S02]  /*29480*/  IMAD.MOV.U32 R14, RZ, RZ, R23 ;  /* 0x000000ffff0e7224 */ /* 0x000fe400078e0017 */
[----:B0-----:R-:W-:Y:S01]  /*29490*/  IMAD.MOV.U32 R27, RZ, RZ, R2 ;  /* 0x000000ffff1b7224 */ /* 0x001fe200078e0002 */
[----:B------:R0:W-:Y:S03]  /*294a0*/  STL.64 [R1+0x50], R2 ;  /* 0x0000500201007387 */ /* 0x0001e60000100a00 */
[----:B------:R-:W-:Y:S01]  /*294b0*/  IMAD.MOV.U32 R15, RZ, RZ, R27 ;  /* 0x000000ffff0f7224 */ /* 0x000fe200078e001b */
[----:B------:R-:W2:Y:S01]  /*294c0*/  LDL.LU R4, [R1+0x440] ;  /* 0x0004400001047983 */ /* 0x000ea20000300800 */
[----:B0-----:R-:W-:Y:S01]  /*294d0*/  F2FP.F16.E4M3.UNPACK_B R2, R13 ;  /* 0x0000000dff02723e */ /* 0x001fe200020006ff */
[----:B------:R-:W-:Y:S01]  /*294e0*/  IMAD.MOV.U32 R13, RZ, RZ, R22 ;  /* 0x000000ffff0d7224 */ /* 0x000fe200078e0016 */
[----:B------:R-:W-:Y:S01]  /*294f0*/  F2FP.F16.E4M3.UNPACK_B R3, R12 ;  /* 0x0000000cff03723e */ /* 0x000fe200020006ff */
[----:B------:R-:W-:-:S07]  /*29500*/  IMAD.MOV.U32 R12, RZ, RZ, R21 ;  /* 0x000000ffff0c7224 */ /* 0x000fce00078e0015 */
[----:B------:R-:W-:Y:S01]  /*29510*/  HMMA.16816.F32 R8, R12, R2, R8 ;  /* 0x000000020c08723c */ /* 0x000fe20000001808 */
[----:B------:R-:W-:Y:S04]  /*29520*/  STL [R1+0x338], R29 ;  /* 0x0003381d01007387 */ /* 0x000fe80000100800 */
[----:B------:R-:W3:Y:S04]  /*29530*/  LDL.LU R5, [R1+0x444] ;  /* 0x0004440001057983 */ /* 0x000ee80000300800 */
[----:B------:R-:W4:Y:S04]  /*29540*/  LDL.LU R25, [R1+0x450] ;  /* 0x0004500001197983 */ /* 0x000f280000300800 */
[----:B------:R-:W5:Y:S04]  /*29550*/  LDL.LU R19, [R1+0x454] ;  /* 0x0004540001137983 */ /* 0x000f680000300800 */
[----:B------:R-:W3:Y:S04]  /*29560*/  LDL.LU R6, [R1+0x448] ;  /* 0x0004480001067983 */ /* 0x000ee80000300800 */
[----:B------:R-:W3:Y:S04]  /*29570*/  LDL.LU R7, [R1+0x44c] ;  /* 0x00044c0001077983 */ /* 0x000ee80000300800 */
[----:B------:R-:W3:Y:S04]  /*29580*/  LDL.LU R18, [R1+0x458] ;  /* 0x0004580001127983 */ /* 0x000ee80000300800 */
[----:B------:R-:W3:Y:S04]  /*29590*/  LDL.LU R0, [R1+0x45c] ;  /* 0x00045c0001007983 */ /* 0x000ee80000300800 */
[----:B------:R0:W-:Y:S04]  /*295a0*/  STL.64 [R1+0x14c8], R2 ;  /* 0x0014c80201007387 */ /* 0x0001e80000100a00 */
[----:B0-----:R-:W3:Y:S04]  /*295b0*/  LDL.LU R2, [R1+0x100] ;  /* 0x0001000001027983 */ /* 0x001ee80000300800 */
[----:B------:R-:W-:Y:S04]  /*295c0*/  STL.64 [R1], R8 ;  /* 0x0000000801007387 */ /* 0x000fe80000100a00 */
[----:B------:R-:W-:Y:S04]  /*295d0*/  STL.64 [R1+0x8], R10 ;  /* 0x0000080a01007387 */ /* 0x000fe80000100a00 */
[----:B------:R-:W3:Y:S01]  /*295e0*/  LDL.LU R3, [R1+0x104] ;  /* 0x0001040001037983 */ /* 0x000ee20000300800 */
[C---:B--2---:R-:W-:Y:S01]  /*295f0*/  FMUL R4, R28.reuse, R4 ;  /* 0x000000041c047220 */ /* 0x044fe20000400000 */
[C---:B----4-:R-:W-:Y:S01]  /*29600*/  FMUL R12, R28.reuse, R25 ;  /* 0x000000191c0c7220 */ /* 0x050fe20000400000 */
[C---:B-----5:R-:W-:Y:S01]  /*29610*/  FMUL R13, R28.reuse, R19 ;  /* 0x000000131c0d7220 */ /* 0x060fe20000400000 */
[----:B---3--:R-:W-:-:S04]  /*29620*/  FMUL R5, R28, R5 ;  /* 0x000000051c057220 */ /* 0x008fc80000400000 */
[----:B------:R0:W-:Y:S01]  /*29630*/  STL.64 [R1+0x1518], R12 ;  /* 0x0015180c01007387 */ /* 0x0001e20000100a00 */
[C---:B------:R-:W-:Y:S01]  /*29640*/  FMUL R6, R29.reuse, R6 ;  /* 0x000000061d067220 */ /* 0x040fe20000400000 */
[----:B------:R-:W-:Y:S02]  /*29650*/  IMAD.MOV.U32 R19, RZ, RZ, R27 ;  /* 0x000000ffff137224 */ /* 0x000fe400078e001b */
[C---:B------:R-:W-:Y:S01]  /*29660*/  FMUL R7, R29.reuse, R7 ;  /* 0x000000071d077220 */ /* 0x040fe20000400000 */
[C---:B------:R-:W-:Y:S01]  /*29670*/  FMUL R14, R29.reuse, R18 ;  /* 0x000000121d0e7220 */ /* 0x040fe20000400000 */
[----:B------:R-:W-:Y:S01]  /*29680*/  IMAD.MOV.U32 R18, RZ, RZ, R23 ;  /* 0x000000ffff127224 */ /* 0x000fe200078e0017 */
[----:B0-----:R-:W-:Y:S02]  /*29690*/  F2FP.F16.E4M3.UNPACK_B R12, R17 ;  /* 0x00000011ff0c723e */ /* 0x001fe400020006ff */
[----:B------:R-:W-:Y:S01]  /*296a0*/  F2FP.F16.E4M3.UNPACK_B R13, R16 ;  /* 0x00000010ff0d723e */ /* 0x000fe200020006ff */
[----:B------:R-:W-:Y:S01]  /*296b0*/  FMUL R15, R29, R0 ;  /* 0x000000001d0f7220 */ /* 0x000fe20000400000 */
[----:B------:R-:W-:Y:S01]  /*296c0*/  IMAD.MOV.U32 R16, RZ, RZ, R21 ;  /* 0x000000ffff107224 */ /* 0x000fe200078e0015 */
[----:B------:R-:W2:Y:S01]  /*296d0*/  LDL.LU R0, [R1+0x47c] ;  /* 0x00047c0001007983 */ /* 0x000ea20000300800 */
[----:B------:R-:W-:-:S03]  /*296e0*/  IMAD.MOV.U32 R17, RZ, RZ, R22 ;  /* 0x000000ffff117224 */ /* 0x000fc600078e0016 */
[----:B------:R-:W-:Y:S04]  /*296f0*/  STL [R1+0x10], R12 ;  /* 0x0000100c01007387 */ /* 0x000fe80000100800 */
[----:B------:R-:W-:Y:S01]  /*29700*/  STL [R1+0x14], R13 ;  /* 0x0000140d01007387 */ /* 0x000fe20000100800 */
[----:B------:R-:W-:Y:S01]  /*29710*/  F2FP.F16.E4M3.UNPACK_B R25, R2 ;  /* 0x00000002ff19723e */ /* 0x000fe200020006ff */
[----:B------:R-:W-:Y:S01]  /*29720*/  HMMA.16816.F32 R4, R16, R12, R4 ;  /* 0x0000000c1004723c */ /* 0x000fe20000001804 */
[----:B------:R-:W-:Y:S01]  /*29730*/  F2FP.F16.E4M3.UNPACK_B R26, R3 ;  /* 0x00000003ff1a723e */ /* 0x000fe200020006ff */
[----:B------:R0:W-:Y:S04]  /*29740*/  STL.64 [R1+0x14d0], R2 ;  /* 0x0014d00201007387 */ /* 0x0001e80000100a00 */
[----:B0-----:R-:W3:Y:S04]  /*29750*/  LDL.LU R2, [R1+0x46c] ;  /* 0x00046c0001027983 */ /* 0x001ee80000300800 */
[----:B------:R-:W-:Y:S04]  /*29760*/  STL [R1+0x18], R25 ;  /* 0x0000181901007387 */ /* 0x000fe80000100800 */
[----:B------:R-:W4:Y:S04]  /*29770*/  LDL.LU R3, [R1+0x478] ;  /* 0x0004780001037983 */ /* 0x000f280000300800 */
[----:B------:R-:W-:Y:S04]  /*29780*/  STL [R1+0x1c], R26 ;  /* 0x00001c1a01007387 */ /* 0x000fe80000100800 */
[----:B------:R-:W5:Y:S04]  /*29790*/  LDL.LU.64 R12, [R1+0x1518] ;  /* 0x00151800010c7983 */ /* 0x000f680000300a00 */
[----:B------:R-:W2:Y:S04]  /*297a0*/  LDL.LU R16, [R1+0x464] ;  /* 0x0004640001107983 */ /* 0x000ea80000300800 */
[----:B------:R-:W3:Y:S04]  /*297b0*/  LDL.LU R17, [R1+0x470] ;  /* 0x0004700001117983 */ /* 0x000ee80000300800 */
[----:B------:R-:W4:Y:S04]  /*297c0*/  LDL.LU R18, [R1+0x474] ;  /* 0x0004740001127983 */ /* 0x000f280000300800 */
[----:B------:R-:W4:Y:S04]  /*297d0*/  LDL.LU R19, [R1+0x468] ;  /* 0x0004680001137983 */ /* 0x000f280000300800 */
[----:B------:R0:W-:Y:S04]  /*297e0*/  STL.64 [R1+0x14f0], R4 ;  /* 0x0014f00401007387 */ /* 0x0001e80000100a00 */
[----:B0-----:R-:W4:Y:S04]  /*297f0*/  LDL.LU R5, [R1+0x460] ;  /* 0x0004600001057983 */ /* 0x001f280000300800 */
[----:B------:R0:W-:Y:S02]  /*29800*/  STL.64 [R1+0x14d8], R6 ;  /* 0x0014d80601007387 */ /* 0x0001e40000100a00 */
[----:B0-----:R-:W-:-:S02]  /*29810*/  IMAD.MOV.U32 R6, RZ, RZ, R25 ;  /* 0x000000ffff067224 */ /* 0x001fc400078e0019 */
[----:B------:R-:W4:Y:S01]  /*29820*/  LDL.LU R25, [R1+0x1514] ;  /* 0x0015140001197983 */ /* 0x000f220000300800 */
[----:B------:R-:W-:-:S03]  /*29830*/  IMAD.MOV.U32 R7, RZ, RZ, R26 ;  /* 0x000000ffff077224 */ /* 0x000fc600078e001a */
[----:B------:R-:W4:Y:S01]  /*29840*/  LDL.LU R26, [R1+0x1510] ;  /* 0x00151000011a7983 */ /* 0x000f220000300800 */
[----:B------:R-:W-:Y:S02]  /*29850*/  IMAD.MOV.U32 R8, RZ, RZ, R21 ;  /* 0x000000ffff087224 */ /* 0x000fe400078e0015 */
[----:B------:R-:W-:Y:S02]  /*29860*/  IMAD.MOV.U32 R9, RZ, RZ, R22 ;  /* 0x000000ffff097224 */ /* 0x000fe400078e0016 */
[----:B------:R-:W-:Y:S02]  /*29870*/  IMAD.MOV.U32 R10, RZ, RZ, R23 ;  /* 0x000000ffff0a7224 */ /* 0x000fe400078e0017 */
[----:B------:R-:W-:-:S07]  /*29880*/  IMAD.MOV.U32 R11, RZ, RZ, R27 ;  /* 0x000000ffff0b7224 */ /* 0x000fce00078e001b */
[----:B-----5:R-:W-:Y:S07]  /*29890*/  HMMA.16816.F32 R12, R8, R6, R12 ;  /* 0x00000006080c723c */ /* 0x020fee000000180c */
[C---:B--2---:R-:W-:Y:S01]  /*298a0*/  FMUL R9, R28.reuse, R16 ;  /* 0x000000101c097220 */ /* 0x044fe20000400000 */
[C---:B---3--:R-:W-:Y:S01]  /*298b0*/  FMUL R16, R28.reuse, R17 ;  /* 0x000000111c107220 */ /* 0x048fe20000400000 */
[----:B----4-:R-:W-:Y:S01]  /*298c0*/  FMUL R17, R28, R18 ;  /* 0x000000121c117220 */ /* 0x010fe20000400000 */
[C---:B------:R-:W-:Y:S01]  /*298d0*/  FMUL R11, R29.reuse, R2 ;  /* 0x000000021d0b7220 */ /* 0x040fe20000400000 */
[C---:B------:R-:W-:Y:S01]  /*298e0*/  FMUL R18, R29.reuse, R3 ;  /* 0x000000031d127220 */ /* 0x040fe20000400000 */
[C---:B------:R-:W-:Y:S01]  /*298f0*/  FMUL R10, R29.reuse, R19 ;  /* 0x000000131d0a7220 */ /* 0x040fe20000400000 */
[----:B------:R-:W-:-:S10]  /*29900*/  FMUL R19, R29, R0 ;  /* 0x000000001d137220 */ /* 0x000fd40000400000 */
[----:B------:R-:W-:Y:S04]  /*29910*/  STL.64 [R1+0x14e8], R14 ;  /* 0x0014e80e01007387 */ /* 0x000fe80000100a00 */
[----:B------:R-:W-:Y:S04]  /*29920*/  STL.64 [R1+0x14e0], R12 ;  /* 0x0014e00c01007387 */ /* 0x000fe80000100a00 */
[----:B------:R-:W-:Y:S01]  /*29930*/  STL.64 [R1+0x1508], R16 ;  /* 0x0015081001007387 */ /* 0x000fe20000100a00 */
[----:B------:R-:W-:-:S03]  /*29940*/  FMUL R8, R28, R5 ;  /* 0x000000051c087220 */ /* 0x000fc60000400000 */
[----:B------:R0:W-:Y:S04]  /*29950*/  STL.64 [R1+0x1500], R28 ;  /* 0x0015001c01007387 */ /* 0x0001e80000100a00 */
[----:B------:R-:W2:Y:S04]  /*29960*/  LDL R0, [R1+0x334] ;  /* 0x0003340001007983 */ /* 0x000ea80000100800 */
[----:B------:R-:W3:Y:S01]  /*29970*/  LDL R6, [R1+0x110] ;  /* 0x0001100001067983 */ /* 0x000ee20000100800 */
[----:B0-----:R-:W-:Y:S02]  /*29980*/  F2FP.F16.E4M3.UNPACK_B R28, R24 ;  /* 0x00000018ff1c723e */ /* 0x001fe400020006ff */
[----:B------:R-:W-:-:S02]  /*29990*/  F2FP.F16.E4M3.UNPACK_B R17, R25 ;  /* 0x00000019ff11723e */ /* 0x000fc400020006ff */
[----:B------:R-:W-:Y:S01]  /*299a0*/  F2FP.F16.E4M3.UNPACK_B R16, R26 ;  /* 0x0000001aff10723e */ /* 0x000fe200020006ff */
[--C-:B------:R-:W-:Y:S01]  /*299b0*/  IMAD.MOV.U32 R24, RZ, RZ, R21.reuse ;  /* 0x000000ffff187224 */ /* 0x100fe200078e0015 */
[----:B------:R-:W-:Y:S01]  /*299c0*/  F2FP.F16.E4M3.UNPACK_B R29, R20 ;  /* 0x00000014ff1d723e */ /* 0x000fe200020006ff */
[----:B------:R-:W-:Y:S02]  /*299d0*/  IMAD.MOV.U32 R20, RZ, RZ, R21 ;  /* 0x000000ffff147224 */ /* 0x000fe400078e0015 */
[----:B------:R-:W-:Y:S01]  /*299e0*/  STL [R1+0x68], R16 ;  /* 0x0000681001007387 */ /* 0x000fe20000100800 */
[--C-:B------:R-:W-:Y:S02]  /*299f0*/  IMAD.MOV.U32 R21, RZ, RZ, R22.reuse ;  /* 0x000000ffff157224 */ /* 0x100fe400078e0016 */
[----:B------:R-:W-:Y:S01]  /*29a00*/  IMAD.MOV.U32 R25, RZ, RZ, R22 ;  /* 0x000000ffff197224 */ /* 0x000fe200078e0016 */
[----:B------:R-:W4:Y:S01]  /*29a10*/  LDL R7, [R1+0x114] ;  /* 0x0001140001077983 */ /* 0x000f220000100800 */
[----:B------:R-:W-:-:S02]  /*29a20*/  IMAD.MOV.U32 R22, RZ, RZ, R23 ;  /* 0x000000ffff167224 */ /* 0x000fc400078e0017 */
[----:B------:R-:W-:Y:S01]  /*29a30*/  IMAD.MOV.U32 R26, RZ, RZ, R23 ;  /* 0x000000ffff1a7224 */ /* 0x000fe200078e0017 */
[----:B------:R0:W-:Y:S01]  /*29a40*/  STL [R1+0x6c], R17 ;  /* 0x00006c1101007387 */ /* 0x0001e20000100800 */
[----:B------:R-:W-:-:S03]  /*29a50*/  IMAD.MOV.U32 R23, RZ, RZ, R27 ;  /* 0x000000ffff177224 */ /* 0x000fc600078e001b */
[----:B------:R-:W5:Y:S04]  /*29a60*/  LDL R2, [R1+0x1a0] ;  /* 0x0001a00001027983 */ /* 0x000f680000100800 */
[----:B------:R-:W5:Y:S04]  /*29a70*/  LDL R3, [R1+0x1a4] ;  /* 0x0001a40001037983 */ /* 0x000f680000100800 */
[----:B------:R-:W-:Y:S04]  /*29a80*/  STL [R1+0x70], R28 ;  /* 0x0000701c01007387 */ /* 0x000fe80000100800 */
[----:B------:R-:W5:Y:S04]  /*29a90*/  LDL.LU R4, [R1+0x51c] ;  /* 0x00051c0001047983 */ /* 0x000f680000300800 */
[----:B------:R-:W-:Y:S04]  /*29aa0*/  STL [R1+0x74], R29 ;  /* 0x0000741d01007387 */ /* 0x000fe80000100800 */
[----:B------:R-:W5:Y:S01]  /*29ab0*/  LDL R5, [R1+0x330] ;  /* 0x0003300001057983 */ /* 0x000f620000100800 */
[----:B------:R-:W-:Y:S03]  /*29ac0*/  HMMA.16816.F32 R20, R20, R16, R8 ;  /* 0x000000101414723c */ /* 0x000fe60000001808 */
[----:B------:R-:W3:Y:S04]  /*29ad0*/  LDL.LU R15, [R1+0x498] ;  /* 0x00049800010f7983 */ /* 0x000ee80000300800 */
[----:B------:R-:W4:Y:S04]  /*29ae0*/  LDL.LU R14, [R1+0x49c] ;  /* 0x00049c00010e7983 */ /* 0x000f280000300800 */
[----:B------:R-:W5:Y:S04]  /*29af0*/  LDL.LU R13, [R1+0x488] ;  /* 0x00048800010d7983 */ /* 0x000f680000300800 */
[----:B------:R-:W5:Y:S04]  /*29b00*/  LDL.LU R12, [R1+0x48c] ;  /* 0x00048c00010c7983 */ /* 0x000f680000300800 */
[----:B0-----:R-:W2:Y:S04]  /*29b10*/  LDL.LU.64 R16, [R1+0x1508] ;  /* 0x0015080001107983 */ /* 0x001ea80000300a00 */
[----:B------:R-:W3:Y:S04]  /*29b20*/  LDL.LU R8, [R1+0x490] ;  /* 0x0004900001087983 */ /* 0x000ee80000300800 */
[----:B------:R-:W4:Y:S04]  /*29b30*/  LDL.LU R9, [R1+0x494] ;  /* 0x0004940001097983 */ /* 0x000f280000300800 */
[----:B------:R0:W-:Y:S04]  /*29b40*/  STL.64 [R1+0xc0], R20 ;  /* 0x0000c01401007387 */ /* 0x0001e80000100a00 */
[----:B------:R1:W-:Y:S04]  /*29b50*/  STL.64 [R1+0xc8], R22 ;  /* 0x0000c81601007387 */ /* 0x0003e80000100a00 */
[----:B------:R-:W5:Y:S04]  /*29b60*/  LDL.LU R10, [R1+0x480] ;  /* 0x00048000010a7983 */ /* 0x000f680000300800 */
[----:B------:R-:W5:Y:S04]  /*29b70*/  LDL.LU R11, [R1+0x484] ;  /* 0x00048400010b7983 */ /* 0x000f680000300800 */
[----:B0-----:R-:W5:Y:S04]  /*29b80*/  LDL R20, [R1+0x58] ;  /* 0x0000580001147983 */ /* 0x001f680000100800 */
[----:B------:R-:W5:Y:S04]  /*29b90*/  LDL R21, [R1+0x48] ;  /* 0x0000480001157983 */ /* 0x000f680000100800 */
[----:B-1----:R-:W5:Y:S04]  /*29ba0*/  LDL R22, [R1+0x60] ;  /* 0x0000600001167983 */ /* 0x002f680000100800 */
[----:B------:R-:W5:Y:S01]  /*29bb0*/  LDL R23, [R1+0x50] ;  /* 0x0000500001177983 */ /* 0x000f620000100800 */
[----:B--2---:R-:W-:Y:S03]  /*29bc0*/  HMMA.16816.F32 R24, R24, R28, R16 ;  /* 0x0000001c1818723c */ /* 0x004fe60000001810 */
[----:B------:R-:W3:Y:S04]  /*29bd0*/  LDL.LU.64 R28, [R1+0x1500] ;  /* 0x00150000011c7983 */ /* 0x000ee80000300a00 */
[----:B------:R-:W2:-:S15]  /*29be0*/  LDL.LU R19, [R1+0x518] ;  /* 0x0005180001137983 */ /* 0x000e9e0000300800 */
[----:B------:R-:W-:-:S01]  /*29bf0*/  NOP ;  /* 0x0000000000007918 */ /* 0x000fc20000000000 */
[----:B------:R0:W-:Y:S04]  /*29c00*/  STL.64 [R1+0xd0], R24 ;  /* 0x0000d01801007387 */ /* 0x0001e80000100a00 */
[----:B------:R1:W-:Y:S01]  /*29c10*/  STL.64 [R1+0xd8], R26 ;  /* 0x0000d81a01007387 */ /* 0x0003e20000100a00 */
[C---:B---3--:R-:W-:Y:S01]  /*29c20*/  FMUL R16, R28.reuse, R8 ;  /* 0x000000081c107220 */ /* 0x048fe20000400000 */
[C---:B----4-:R-:W-:Y:S01]  /*29c30*/  FMUL R17, R28.reuse, R9 ;  /* 0x000000091c117220 */ /* 0x050fe20000400000 */
[----:B-----5:R-:W-:Y:S01]  /*29c40*/  FMUL R8, R28, R10 ;  /* 0x0000000a1c087220 */ /* 0x020fe20000400000 */
[----:B--2---:R-:W-:Y:S01]  /*29c50*/  FADD R0, -R0, R19 ;  /* 0x0000001300007221 */ /* 0x004fe20000000100 */
[C---:B------:R-:W-:Y:S01]  /*29c60*/  FMUL R19, R29.reuse, R14 ;  /* 0x0000000e1d137220 */ /* 0x040fe20000400000 */
[C---:B------:R-:W-:Y:S01]  /*29c70*/  FMUL R18, R29.reuse, R15 ;  /* 0x0000000f1d127220 */ /* 0x040fe20000400000 */
[----:B------:R-:W-:Y:S01]  /*29c80*/  F2FP.F16.E4M3.UNPACK_B R14, R6 ;  /* 0x00000006ff0e723e */ /* 0x000fe200020006ff */
[----:B------:R-:W-:Y:S01]  /*29c90*/  FMUL R9, R28, R11 ;  /* 0x0000000b1c097220 */ /* 0x000fe20000400000 */
[C---:B------:R-:W-:Y:S01]  /*29ca0*/  FMUL R10, R29.reuse, R13 ;  /* 0x0000000d1d0a7220 */ /* 0x040fe20000400000 */
[----:B------:R-:W-:Y:S01]  /*29cb0*/  F2FP.F16.E4M3.UNPACK_B R15, R7 ;  /* 0x00000007ff0f723e */ /* 0x000fe200020006ff */
[----:B------:R-:W-:Y:S01]  /*29cc0*/  FMUL R11, R29, R12 ;  /* 0x0000000c1d0b7220 */ /* 0x000fe20000400000 */
[----:B------:R-:W2:Y:S01]  /*29cd0*/  LDL.LU R13, [R1+0x4a0] ;  /* 0x0004a000010d7983 */ /* 0x000ea20000300800 */
[----:B------:R-:W-:-:S03]  /*29ce0*/  F2FP.F16.E4M3.UNPACK_B R7, R3 ;  /* 0x00000003ff07723e */ /* 0x000fc600020006ff */
[----:B------:R-:W3:Y:S01]  /*29cf0*/  LDL.LU R12, [R1+0x4a4] ;  /* 0x0004a400010c7983 */ /* 0x000ee20000300800 */
[----:B------:R-:W-:-:S03]  /*29d00*/  F2FP.F16.E4M3.UNPACK_B R6, R2 ;  /* 0x00000002ff06723e */ /* 0x000fc600020006ff */
[----:B------:R-:W-:Y:S04]  /*29d10*/  STL [R1+0x78], R14 ;  /* 0x0000780e01007387 */ /* 0x000fe80000100800 */
[----:B------:R-:W-:Y:S04]  /*29d20*/  STL [R1+0x7c], R15 ;  /* 0x00007c0f01007387 */ /* 0x000fe80000100800 */
[----:B------:R-:W4:Y:S04]  /*29d30*/  LDL.LU R3, [R1+0x4a8] ;  /* 0x0004a80001037983 */ /* 0x000f280000300800 */
[----:B------:R-:W5:Y:S01]  /*29d40*/  LDL.LU R2, [R1+0x4ac] ;  /* 0x0004ac0001027983 */ /* 0x000f620000300800 */
[----:B0-----:R-:W-:-:S02]  /*29d50*/  IMAD.MOV.U32 R24, RZ, RZ, R20 ;  /* 0x000000ffff187224 */ /* 0x001fc400078e0014 */
[----:B------:R-:W-:Y:S02]  /*29d60*/  IMAD.MOV.U32 R25, RZ, RZ, R21 ;  /* 0x000000ffff197224 */ /* 0x000fe400078e0015 */
[----:B-1----:R-:W-:Y:S02]  /*29d70*/  IMAD.MOV.U32 R26, RZ, RZ, R22 ;  /* 0x000000ffff1a7224 */ /* 0x002fe400078e0016 */
[----:B------:R-:W-:Y:S01]  /*29d80*/  IMAD.MOV.U32 R27, RZ, RZ, R23 ;  /* 0x000000ffff1b7224 */ /* 0x000fe200078e0017 */
[----:B------:R-:W-:Y:S06]  /*29d90*/  HMMA.16816.F32 R8, R20, R6, R8 ;  /* 0x000000061408723c */ /* 0x000fec0000001808 */
[----:B------:R-:W-:Y:S07]  /*29da0*/  HMMA.16816.F32 R24, R24, R14, R16 ;  /* 0x0000000e1818723c */ /* 0x000fee0000001810 */
[----:B------:R-:W-:Y:S01]  /*29db0*/  FMUL R18, R0, 1.4426950216293334961 ;  /* 0x3fb8aa3b00127820 */ /* 0x000fe20000400000 */
[----:B------:R-:W-:-:S03]  /*29dc0*/  FADD R0, -R5, R4 ;  /* 0x0000000405007221 */ /* 0x000fc60000000100 */
[----:B------:R4:W0:Y:S01]  /*29dd0*/  MUFU.EX2 R4, R18 ;  /* 0x0000001200047308 */ /* 0x0008220000000800 */
[----:B------:R-:W-:Y:S04]  /*29de0*/  STL [R1+0x98], R6 ;  /* 0x0000980601007387 */ /* 0x000fe80000100800 */
[----:B------:R-:W-:Y:S07]  /*29df0*/  STL [R1+0x9c], R7 ;  /* 0x00009c0701007387 */ /* 0x000fee0000100800 */
[----:B------:R1:W-:Y:S04]  /*29e00*/  STL.64 [R1+0xe0], R24 ;  /* 0x0000e01801007387 */ /* 0x0003e80000100a00 */
[----:B------:R0:W-:Y:S01]  /*29e10*/  STL.64 [R1+0xe8], R26 ;  /* 0x0000e81a01007387 */ /* 0x0001e20000100a00 */
[C---:B--2---:R-:W-:Y:S01]  /*29e20*/  FMUL R16, R28.reuse, R13 ;  /* 0x0000000d1c107220 */ /* 0x044fe20000400000 */
[----:B---3--:R-:W-:-:S02]  /*29e30*/  FMUL R17, R28, R12 ;  /* 0x0000000c1c117220 */ /* 0x008fc40000400000 */
[----:B------:R-:W2:Y:S04]  /*29e40*/  LDL.LU R28, [R1+0x14fc] ;  /* 0x0014fc00011c7983 */ /* 0x000ea80000300800 */
[----:B------:R3:W-:Y:S04]  /*29e50*/  STL.64 [R1+0x120], R8 ;  /* 0x0001200801007387 */ /* 0x0007e80000100a00 */
[----:B------:R-:W-:Y:S01]  /*29e60*/  STL.64 [R1+0x128], R10 ;  /* 0x0001280a01007387 */ /* 0x000fe20000100a00 */
[----:B----4-:R-:W-:-:S03]  /*29e70*/  FMUL R18, R29, R3 ;  /* 0x000000031d127220 */ /* 0x010fc60000400000 */
[----:B-1----:R-:W4:Y:S01]  /*29e80*/  LDL R24, [R1+0x5c] ;  /* 0x00005c0001187983 */ /* 0x002f220000100800 */
[----:B-----5:R-:W-:-:S03]  /*29e90*/  FMUL R19, R29, R2 ;  /* 0x000000021d137220 */ /* 0x020fc60000400000 */
[----:B------:R-:W5:Y:S04]  /*29ea0*/  LDL R25, [R1+0x4c] ;  /* 0x00004c0001197983 */ /* 0x000f680000100800 */
[----:B0-----:R0:W-:Y:S04]  /*29eb0*/  STL [R1+0x32c], R4 ;  /* 0x00032c0401007387 */ /* 0x0011e80000100800 */
[----:B------:R-:W0:Y:S01]  /*29ec0*/  LDL.LU R29, [R1+0x14f8] ;  /* 0x0014f800011d7983 */ /* 0x000e220000300800 */
[----:B------:R-:W1:Y:S03]  /*29ed0*/  S2R R13, SR_TID.X ;  /* 0x00000000000d7919 */ /* 0x000e660000002100 */
[----:B------:R-:W4:Y:S04]  /*29ee0*/  LDL.LU R6, [R1+0xf0] ;  /* 0x0000f00001067983 */ /* 0x000f280000300800 */
[----:B------:R-:W5:Y:S04]  /*29ef0*/  LDL.LU R7, [R1+0xf4] ;  /* 0x0000f40001077983 */ /* 0x000f680000300800 */
[----:B------:R-:W5:Y:S04]  /*29f00*/  LDL.LU R2, [R1+0xb0] ;  /* 0x0000b00001027983 */ /* 0x000f680000300800 */
[----:B------:R-:W5:Y:S04]  /*29f10*/  LDL.LU R3, [R1+0xb4] ;  /* 0x0000b40001037983 */ /* 0x000f680000300800 */
[----:B------:R-:W5:Y:S04]  /*29f20*/  LDL R26, [R1+0x64] ;  /* 0x00006400011a7983 */ /* 0x000f680000100800 */
[----:B------:R-:W5:Y:S01]  /*29f30*/  LDL R27, [R1+0x54] ;  /* 0x00005400011b7983 */ /* 0x000f620000100800 */
[----:B-1----:R-:W-:-:S02]  /*29f40*/  LOP3.LUT R14, R13, 0xf, RZ, 0xc0, !PT ;  /* 0x0000000f0d0e7812 */ /* 0x002fc400078ec0ff */
[C---:B---3--:R-:W-:Y:S02]  /*29f50*/  LOP3.LUT R9, R13.reuse, 0x1c, RZ, 0xc0, !PT ;  /* 0x0000001c0d097812 */ /* 0x048fe400078ec0ff */
[----:B------:R-:W-:-:S03]  /*29f60*/  LOP3.LUT R15, R13, 0x1c, RZ, 0xc0, !PT ;  /* 0x0000001c0d0f7812 */ /* 0x000fc600078ec0ff */
[--C-:B------:R-:W-:Y:S02]  /*29f70*/  IMAD R9, R9, 0x8, R14.reuse ;  /* 0x0000000809097824 */ /* 0x100fe400078e020e */
[----:B------:R-:W-:Y:S02]  /*29f80*/  IMAD R15, R15, 0x8, R14 ;  /* 0x000000080f0f7824 */ /* 0x000fe400078e020e */
[----:B------:R-:W-:Y:S02]  /*29f90*/  IMAD.SHL.U32 R9, R9, 0x8, RZ ;  /* 0x0000000809097824 */ /* 0x000fe400078e00ff */
[----:B------:R-:W-:-:S03]  /*29fa0*/  IMAD.SHL.U32 R15, R15, 0x8, RZ ;  /* 0x000000080f0f7824 */ /* 0x000fc600078e00ff */
[----:B------:R-:W-:Y:S02]  /*29fb0*/  LOP3.LUT R9, R9, 0x20, RZ, 0x3c, !PT ;  /* 0x0000002009097812 */ /* 0x000fe400078e3cff */
[----:B------:R-:W-:Y:S01]  /*29fc0*/  LDS.64 R10, [R15+UR7+0x1800] ;  /* 0x001800070f0a7984 */ /* 0x000fe20008000a00 */
[----:B--2---:R-:W-:Y:S02]  /*29fd0*/  F2FP.F16.E4M3.UNPACK_B R5, R28 ;  /* 0x0000001cff05723e */ /* 0x004fe400020006ff */
[----:B0-----:R-:W-:Y:S02]  /*29fe0*/  F2FP.F16.E4M3.UNPACK_B R4, R29 ;  /* 0x0000001dff04723e */ /* 0x001fe400020006ff */
[----:B------:R-:W0:Y:S04]  /*29ff0*/  LDS.64 R28, [R15+UR7+0x1000] ;  /* 0x001000070f1c7984 */ /* 0x000e280008000a00 */
[----:B------:R-:W1:Y:S04]  /*2a000*/  LDS.64 R14, [R9+UR7+0x1000] ;  /* 0x00100007090e7984 */ /* 0x000e680008000a00 */
[----:B------:R-:W2:Y:S04]  /*2a010*/  LDS.64 R8, [R9+UR7+0x1800] ;  /* 0x0018000709087984 */ /* 0x000ea80008000a00 */
[----:B0-----:R-:W-:Y:S04]  /*2a020*/  STL [R1+0x14b0], R29 ;  /* 0x0014b01d01007387 */ /* 0x001fe80000100800 */
[----:B------:R-:W-:Y:S04]  /*2a030*/  STL [R1+0x14b4], R11 ;  /* 0x0014b40b01007387 */ /* 0x000fe80000100800 */
[----:B------:R-:W3:Y:S04]  /*2a040*/  LDL.LU R12, [R1] ;  /* 0x00000000010c7983 */ /* 0x000ee80000300800 */
[----:B-1----:R0:W-:Y:S04]  /*2a050*/  STL.64 [R1+0x40], R14 ;  /* 0x0000400e01007387 */ /* 0x0021e80000100a00 */
[----:B------:R-:W3:Y:S04]  /*2a060*/  LDL.LU R13, [R1+0x4] ;  /* 0x00000400010d7983 */ /* 0x000ee80000300800 */
[----:B0-----:R-:W3:Y:S04]  /*2a070*/  LDL.LU R14, [R1+0x8] ;  /* 0x00000800010e7983 */ /* 0x001ee80000300800 */
[----:B------:R-:W3:Y:S04]  /*2a080*/  LDL.LU R15, [R1+0xc] ;  /* 0x00000c00010f7983 */ /* 0x000ee80000300800 */
[----:B------:R-:W3:Y:S04]  /*2a090*/  LDL.LU R20, [R1+0x58] ;  /* 0x0000580001147983 */ /* 0x000ee80000300800 */
[----:B------:R-:W3:Y:S04]  /*2a0a0*/  LDL.LU R21, [R1+0x48] ;  /* 0x0000480001157983 */ /* 0x000ee80000300800 */
[----:B------:R-:W3:Y:S04]  /*2a0b0*/  LDL.LU R22, [R1+0x60] ;  /* 0x0000600001167983 */ /* 0x000ee80000300800 */
[----:B------:R-:W3:Y:S01]  /*2a0c0*/  LDL.LU R23, [R1+0x50] ;  /* 0x0000500001177983 */ /* 0x000ee20000300800 */
[----:B------:R-:W-:-:S03]  /*2a0d0*/  IMAD.MOV.U32 R11, RZ, RZ, R4 ;  /* 0x000000ffff0b7224 */ /* 0x000fc600078e0004 */
[----:B--2---:R0:W-:Y:S01]  /*2a0e0*/  STL [R1+0x1498], R9 ;  /* 0x0014980901007387 */ /* 0x0041e20000100800 */
[----:B----4-:R-:W-:Y:S01]  /*2a0f0*/  F2FP.F16.E4M3.UNPACK_B R6, R6.H1 ;  /* 0x00000006ff06723e */ /* 0x010fe200030006ff */
[----:B------:R-:W-:Y:S01]  /*2a100*/  IMAD.MOV.U32 R29, RZ, RZ, R5 ;  /* 0x000000ffff1d7224 */ /* 0x000fe200078e0005 */
[----:B-----5:R-:W-:Y:S02]  /*2a110*/  F2FP.F16.E4M3.UNPACK_B R7, R7.H1 ;  /* 0x00000007ff07723e */ /* 0x020fe400030006ff */
[----:B------:R-:W-:Y:S01]  /*2a120*/  F2FP.F16.E4M3.UNPACK_B R2, R2.H1 ;  /* 0x00000002ff02723e */ /* 0x000fe200030006ff */
[----:B0-----:R-:W2:Y:S01]  /*2a130*/  LDL R9, [R1+0x32c] ;  /* 0x00032c0001097983 */ /* 0x001ea20000100800 */
[----:B------:R-:W-:Y:S01]  /*2a140*/  F2FP.F16.E4M3.UNPACK_B R3, R3.H1 ;  /* 0x00000003ff03723e */ /* 0x000fe200030006ff */
[----:B---3--:R-:W-:-:S15]  /*2a150*/  HMMA.16816.F32 R16, R20, R4, R16 ;  /* 0x000000041410723c */ /* 0x008fde0000001810 */
[----:B------:R-:W-:-:S08]  /*2a160*/  NOP ;  /* 0x0000000000007918 */ /* 0x000fd00000000000 */
[----:B------:R0:W-:Y:S04]  /*2a170*/  STL.64 [R1+0x150], R16 ;  /* 0x0001501001007387 */ /* 0x0001e80000100a00 */
[----:B------:R1:W-:Y:S04]  /*2a180*/  STL.64 [R1+0x158], R18 ;  /* 0x0001581201007387 */ /* 0x0003e80000100a00 */
[----:B------:R-:W3:Y:S01]  /*2a190*/  LDL.LU.64 R4, [R1+0x14f0] ;  /* 0x0014f00001047983 */ /* 0x000ee20000300a00 */
[----:B0-----:R-:W-:Y:S02]  /*2a1a0*/  IMAD.MOV.U32 R16, RZ, RZ, R24 ;  /* 0x000000ffff107224 */ /* 0x001fe400078e0018 */
[----:B------:R-:W-:-:S02]  /*2a1b0*/  IMAD.MOV.U32 R17, RZ, RZ, R25 ;  /* 0x000000ffff117224 */ /* 0x000fc400078e0019 */
[----:B-1----:R-:W-:Y:S02]  /*2a1c0*/  IMAD.MOV.U32 R18, RZ, RZ, R26 ;  /* 0x000000ffff127224 */ /* 0x002fe400078e001a */
[----:B------:R-:W-:Y:S01]  /*2a1d0*/  IMAD.MOV.U32 R19, RZ, RZ, R27 ;  /* 0x000000ffff137224 */ /* 0x000fe200078e001b */
[----:B------:R0:W-:Y:S06]  /*2a1e0*/  STL [R1+0x14b8], R11 ;  /* 0x0014b80b01007387 */ /* 0x0001ec0000100800 */
[----:B------:R-:W-:Y:S01]  /*2a1f0*/  HMMA.16816.F32 R16, R16, R6, R12 ;  /* 0x000000061010723c */ /* 0x000fe2000000180c */
[----:B0-----:R-:W4:Y:S05]  /*2a200*/  LDL R11, [R1+0x40] ;  /* 0x00004000010b7983 */ /* 0x001f2a0000100800 */
[----:B------:R-:W-:Y:S04]  /*2a210*/  STL [R1+0x88], R6 ;  /* 0x0000880601007387 */ /* 0x000fe80000100800 */
[----:B------:R0:W-:Y:S04]  /*2a220*/  STL [R1+0x8c], R7 ;  /* 0x00008c0701007387 */ /* 0x0001e80000100800 */
[----:B------:R-:W-:Y:S04]  /*2a230*/  STL [R1+0xb0], R2 ;  /* 0x0000b00201007387 */ /* 0x000fe80000100800 */
[----:B------:R-:W-:Y:S04]  /*2a240*/  STL [R1+0xb4], R3 ;  /* 0x0000b40301007387 */ /* 0x000fe80000100800 */
[----:B------:R-:W5:Y:S04]  /*2a250*/  LDL.LU.64 R14, [R1+0x14e8] ;  /* 0x0014e800010e7983 */ /* 0x000f680000300a00 */
[----:B------:R-:W5:Y:S04]  /*2a260*/  LDL.LU.64 R12, [R1+0x14e0] ;  /* 0x0014e000010c7983 */ /* 0x000f680000300a00 */
[----:B0-----:R-:W3:Y:S01]  /*2a270*/  LDL.LU.64 R6, [R1+0x14d8] ;  /* 0x0014d80001067983 */ /* 0x001ee20000300a00 */
[----:B------:R-:W-:-:S02]  /*2a280*/  IMAD.MOV.U32 R20, RZ, RZ, R24 ;  /* 0x000000ffff147224 */ /* 0x000fc400078e0018 */
[----:B------:R-:W-:Y:S02]  /*2a290*/  IMAD.MOV.U32 R21, RZ, RZ, R25 ;  /* 0x000000ffff157224 */ /* 0x000fe400078e0019 */
[----:B------:R-:W-:Y:S02]  /*2a2a0*/  IMAD.MOV.U32 R22, RZ, RZ, R26 ;  /* 0x000000ffff167224 */ /* 0x000fe400078e001a */
[----:B------:R-:W-:Y:S01]  /*2a2b0*/  IMAD.MOV.U32 R23, RZ, RZ, R27 ;  /* 0x000000ffff177224 */ /* 0x000fe200078e001b */
[----:B------:R0:W-:Y:S04]  /*2a2c0*/  STL.64 [R1+0x180], R16 ;  /* 0x0001801001007387 */ /* 0x0001e80000100a00 */
[----:B------:R1:W-:Y:S04]  /*2a2d0*/  STL.64 [R1+0x188], R18 ;  /* 0x0001881201007387 */ /* 0x0003e80000100a00 */
[----:B0-----:R-:W2:Y:S04]  /*2a2e0*/  LDL.LU R16, [R1+0x360] ;  /* 0x0003600001107983 */ /* 0x001ea80000300800 */
[----:B------:R-:W4:Y:S04]  /*2a2f0*/  LDL.LU R17, [R1+0x364] ;  /* 0x0003640001117983 */ /* 0x000f280000300800 */
[----:B-1----:R-:W5:Y:S04]  /*2a300*/  LDL.LU R18, [R1+0x368] ;  /* 0x0003680001127983 */ /* 0x002f680000300800 */
[----:B------:R-:W5:Y:S01]  /*2a310*/  LDL.LU R19, [R1+0x36c] ;  /* 0x00036c0001137983 */ /* 0x000f620000300800 */
[----:B---3--:R-:W-:Y:S03]  /*2a320*/  HMMA.16816.F32 R20, R20, R2, R4 ;  /* 0x000000021414723c */ /* 0x008fe60000001804 */
[----:B------:R-:W3:Y:S01]  /*2a330*/  LDL.LU.64 R2, [R1+0x14d0] ;  /* 0x0014d00001027983 */ /* 0x000ee20000300a00 */
[----:B------:R-:W-:-:S06]  /*2a340*/  FMUL R0, R0, 1.4426950216293334961 ;  /* 0x3fb8aa3b00007820 */ /* 0x000fcc0000400000 */
[----:B------:R-:W5:Y:S01]  /*2a350*/  MUFU.EX2 R0, R0 ;  /* 0x0000000000007308 */ /* 0x000f620000000800 */
[C---:B--2---:R-:W-:Y:S01]  /*2a360*/  FMUL R4, R9.reuse, R16 ;  /* 0x0000001009047220 */ /* 0x044fe20000400000 */
[----:B------:R-:W-:Y:S02]  /*2a370*/  IMAD.MOV.U32 R16, RZ, RZ, R24 ;  /* 0x000000ffff107224 */ /* 0x000fe400078e0018 */
[----:B----4-:R-:W-:Y:S01]  /*2a380*/  FMUL R5, R9, R17 ;  /* 0x0000001109057220 */ /* 0x010fe20000400000 */
[----:B------:R-:W-:-:S08]  /*2a390*/  IMAD.MOV.U32 R17, RZ, RZ, R25 ;  /* 0x000000ffff117224 */ /* 0x000fd000078e0019 */
[----:B------:R-:W-:Y:S01]  /*2a3a0*/  STL.64 [R1+0x130], R20 ;  /* 0x0001301401007387 */ /* 0x000fe20000100a00 */
[C---:B-----5:R-:W-:Y:S01]  /*2a3b0*/  FMUL R6, R0.reuse, R18 ;  /* 0x0000001200067220 */ /* 0x060fe20000400000 */
[----:B------:R-:W-:Y:S02]  /*2a3c0*/  IMAD.MOV.U32 R18, RZ, RZ, R26 ;  /* 0x000000ffff127224 */ /* 0x000fe400078e001a */
[----:B------:R-:W-:Y:S01]  /*2a3d0*/  FMUL R7, R0, R19 ;  /* 0x0000001300077220 */ /* 0x000fe20000400000 */
[----:B------:R-:W-:Y:S01]  /*2a3e0*/  IMAD.MOV.U32 R19, RZ, RZ, R27 ;  /* 0x000000ffff137224 */ /* 0x000fe200078e001b */
[----:B------:R-:W-:Y:S01]  /*2a3f0*/  STL.64 [R1+0x138], R22 ;  /* 0x0001381601007387 */ /* 0x000fe20000100a00 */
[----:B---3--:R-:W-:Y:S02]  /*2a400*/  F2FP.F16.E4M3.UNPACK_B R2, R2.H1 ;  /* 0x00000002ff02723e */ /* 0x008fe400030006ff */
[----:B------:R-:W-:-:S03]  /*2a410*/  F2FP.F16.E4M3.UNPACK_B R3, R3.H1 ;  /* 0x00000003ff03723e */ /* 0x000fc600030006ff */
[----:B------:R-:W-:Y:S04]  /*2a420*/  STL [R1+0x80], R2 ;  /* 0x0000800201007387 */ /* 0x000fe80000100800 */
[----:B------:R0:W-:Y:S01]  /*2a430*/  STL [R1+0x84], R3 ;  /* 0x0000840301007387 */ /* 0x0001e20000100800 */
[----:B------:R-:W-:Y:S03]  /*2a440*/  HMMA.16816.F32 R16, R16, R2, R12 ;  /* 0x000000021010723c */ /* 0x000fe6000000180c */
[----:B------:R-:W2:Y:S04]  /*2a450*/  LDL.LU R27, [R1+0x398] ;  /* 0x00039800011b7983 */ /* 0x000ea80000300800 */
[----:B------:R-:W3:Y:S04]  /*2a460*/  LDL.LU R26, [R1+0x39c] ;  /* 0x00039c00011a7983 */ /* 0x000ee80000300800 */
[----:B------:R-:W4:Y:S04]  /*2a470*/  LDL.LU R25, [R1+0x3c8] ;  /* 0x0003c80001197983 */ /* 0x000f280000300800 */
[----:B------:R-:W5:Y:S04]  /*2a480*/  LDL.LU R24, [R1+0x3cc] ;  /* 0x0003cc0001187983 */ /* 0x000f680000300800 */
[----:B0-----:R-:W2:Y:S04]  /*2a490*/  LDL.LU.64 R2, [R1+0x14c8] ;  /* 0x0014c80001027983 */ /* 0x001ea80000300a00 */
[----:B------:R-:W3:Y:S04]  /*2a4a0*/  LDL.LU R12, [R1+0x390] ;  /* 0x00039000010c7983 */ /* 0x000ee80000300800 */
[----:B------:R-:W4:Y:S04]  /*2a4b0*/  LDL.LU R13, [R1+0x394] ;  /* 0x00039400010d7983 */ /* 0x000f280000300800 */
[----:B------:R-:W-:Y:S04]  /*2a4c0*/  STL.64 [R1+0x170], R16 ;  /* 0x0001701001007387 */ /* 0x000fe80000100a00 */
[----:B------:R-:W-:Y:S04]  /*2a4d0*/  STL.64 [R1+0x178], R18 ;  /* 0x0001781201007387 */ /* 0x000fe80000100a00 */
[----:B------:R-:W5:Y:S04]  /*2a4e0*/  LDL.LU R14, [R1+0x3c0] ;  /* 0x0003c000010e7983 */ /* 0x000f680000300800 */
[----:B------:R-:W3:Y:S01]  /*2a4f0*/  LDL.LU R15, [R1+0x3c4] ;  /* 0x0003c400010f7983 */ /* 0x000ee20000300800 */
[----:B------:R-:W-:-:S02]  /*2a500*/  IMAD.MOV.U32 R20, RZ, RZ, R28 ;  /* 0x000000ffff147224 */ /* 0x000fc400078e001c */
[----:B------:R-:W-:Y:S02]  /*2a510*/  IMAD.MOV.U32 R21, RZ, RZ, R10 ;  /* 0x000000ffff157224 */ /* 0x000fe400078e000a */
[----:B------:R-:W-:Y:S02]  /*2a520*/  IMAD.MOV.U32 R22, RZ, RZ, R11 ;  /* 0x000000ffff167224 */ /* 0x000fe400078e000b */
[----:B------:R-:W-:-:S07]  /*2a530*/  IMAD.MOV.U32 R23, RZ, RZ, R8 ;  /* 0x000000ffff177224 */ /* 0x000fce00078e0008 */
[----:B--2---:R-:W-:-:S15]  /*2a540*/  HMMA.16816.F32 R4, R20, R2, R4 ;  /* 0x000000021404723c */ /* 0x004fde0000001804 */
[----:B------:R-:W-:-:S08]  /*2a550*/  NOP ;  /* 0x0000000000007918 */ /* 0x000fd00000000000 */
[----:B------:R5:W-:Y:S04]  /*2a560*/  STL.64 [R1+0x30], R4 ;  /* 0x0000300401007387 */ /* 0x000be80000100a00 */
[----:B------:R-:W-:Y:S01]  /*2a570*/  STL.64 [R1+0x38], R6 ;  /* 0x0000380601007387 */ /* 0x000fe20000100a00 */
[C---:B-----5:R-:W-:Y:S01]  /*2a580*/  FMUL R4, R9.reuse, R14 ;  /* 0x0000000e09047220 */ /* 0x060fe20000400000 */
[----:B---3--:R-:W-:-:S05]  /*2a590*/  FMUL R5, R9, R15 ;  /* 0x0000000f09057220 */ /* 0x008fca0000400000 */
[----:B------:R0:W-:Y:S04]  /*2a5a0*/  STL.64 [R1+0x14c0], R4 ;  /* 0x0014c00401007387 */ /* 0x0001e80000100a00 */
[----:B0-----:R-:W2:Y:S04]  /*2a5b0*/  LDL.LU R4, [R1+0x10] ;  /* 0x0000100001047983 */ /* 0x001ea80000300800 */
[----:B------:R-:W2:Y:S01]  /*2a5c0*/  LDL.LU R5, [R1+0x14] ;  /* 0x0000140001057983 */ /* 0x000ea20000300800 */
[C---:B------:R-:W-:Y:S01]  /*2a5d0*/  FMUL R16, R9.reuse, R12 ;  /* 0x0000000c09107220 */ /* 0x040fe20000400000 */
[----:B----4-:R-:W-:Y:S01]  /*2a5e0*/  FMUL R17, R9, R13 ;  /* 0x0000000d09117220 */ /* 0x010fe20000400000 */
[C---:B------:R-:W-:Y:S01]  /*2a5f0*/  FMUL R18, R0.reuse, R27 ;  /* 0x0000001b00127220 */ /* 0x040fe20000400000 */
[C---:B------:R-:W-:Y:S01]  /*2a600*/  FMUL R19, R0.reuse, R26 ;  /* 0x0000001a00137220 */ /* 0x040fe20000400000 */
[----:B------:R-:W3:Y:S01]  /*2a610*/  LDL.LU R2, [R1+0x70] ;  /* 0x0000700001027983 */ /* 0x000ee20000300800 */
[C---:B------:R-:W-:Y:S01]  /*2a620*/  FMUL R7, R0.reuse, R24 ;  /* 0x0000001800077220 */ /* 0x040fe20000400000 */
[----:B------:R-:W-:-:S02]  /*2a630*/  FMUL R6, R0, R25 ;  /* 0x0000001900067220 */ /* 0x000fc40000400000 */
[----:B------:R-:W3:Y:S04]  /*2a640*/  LDL.LU R3, [R1+0x74] ;  /* 0x0000740001037983 */ /* 0x000ee80000300800 */
[----:B------:R-:W4:Y:S04]  /*2a650*/  LDL.LU R24, [R1+0x400] ;  /* 0x0004000001187983 */ /* 0x000f280000300800 */
[----:B------:R-:W5:Y:S04]  /*2a660*/  LDL.LU R25, [R1+0x404] ;  /* 0x0004040001197983 */ /* 0x000f680000300800 */
[----:B------:R-:W3:Y:S04]  /*2a670*/  LDL.LU R26, [R1+0x408] ;  /* 0x00040800011a7983 */ /* 0x000ee80000300800 */
[----:B------:R-:W3:Y:S01]  /*2a680*/  LDL.LU R27, [R1+0x40c] ;  /* 0x00040c00011b7983 */ /* 0x000ee20000300800 */
[----:B--2---:R-:W-:Y:S03]  /*2a690*/  HMMA.16816.F32 R16, R20, R4, R16 ;  /* 0x000000041410723c */ /* 0x004fe60000001810 */
[----:B------:R-:W2:Y:S04]  /*2a6a0*/  LDL.LU.64 R4, [R1+0x14c0] ;  /* 0x0014c00001047983 */ /* 0x000ea80000300a00 */
[----:B------:R-:W2:-:S15]  /*2a6b0*/  LDL.LU R20, [R1+0x18] ;  /* 0x0000180001147983 */ /* 0x000e9e0000300800 */
[----:B------:R-:W-:-:S01]  /*2a6c0*/  NOP ;  /* 0x0000000000007918 */ /* 0x000fc20000000000 */
[----:B------:R0:W-:Y:S04]  /*2a6d0*/  STL.64 [R1+0x20], R16 ;  /* 0x0000201001007387 */ /* 0x0001e80000100a00 */
[----:B------:R1:W-:Y:S04]  /*2a6e0*/  STL.64 [R1+0x28], R18 ;  /* 0x0000281201007387 */ /* 0x0003e80000100a00 */
[----:B------:R-:W2:Y:S04]  /*2a6f0*/  LDL.LU R21, [R1+0x1c] ;  /* 0x00001c0001157983 */ /* 0x000ea80000300800 */
[----:B0-----:R-:W2:Y:S04]  /*2a700*/  LDL.LU R16, [R1+0x3e0] ;  /* 0x0003e00001107983 */ /* 0x001ea80000300800 */
[----:B------:R-:W2:Y:S04]  /*2a710*/  LDL.LU R17, [R1+0x3e4] ;  /* 0x0003e40001117983 */ /* 0x000ea80000300800 */
[----:B-1----:R-:W2:Y:S04]  /*2a720*/  LDL.LU R18, [R1+0x3e8] ;  /* 0x0003e80001127983 */ /* 0x002ea80000300800 */
[----:B------:R-:W2:Y:S04]  /*2a730*/  LDL.LU R19, [R1+0x3ec] ;  /* 0x0003ec0001137983 */ /* 0x000ea80000300800 */
[----:B------:R-:W2:Y:S04]  /*2a740*/  LDL.LU R22, [R1+0x68] ;  /* 0x0000680001167983 */ /* 0x000ea80000300800 */
[----:B------:R-:W2:Y:S01]  /*2a750*/  LDL.LU R23, [R1+0x6c] ;  /* 0x00006c0001177983 */ /* 0x000ea20000300800 */
[----:B------:R-:W-:-:S02]  /*2a760*/  IMAD.MOV.U32 R12, RZ, RZ, R28 ;  /* 0x000000ffff0c7224 */ /* 0x000fc400078e001c */
[----:B------:R-:W-:Y:S02]  /*2a770*/  IMAD.MOV.U32 R13, RZ, RZ, R10 ;  /* 0x000000ffff0d7224 */ /* 0x000fe400078e000a */
[----:B------:R-:W-:Y:S02]  /*2a780*/  IMAD.MOV.U32 R14, RZ, RZ, R11 ;  /* 0x000000ffff0e7224 */ /* 0x000fe400078e000b */
[----:B------:R-:W-:Y:S02]  /*2a790*/  IMAD.MOV.U32 R15, RZ, RZ, R8 ;  /* 0x000000ffff0f7224 */ /* 0x000fe400078e0008 */
[C---:B----4-:R-:W-:Y:S01]  /*2a7a0*/  FMUL R24, R9.reuse, R24 ;  /* 0x0000001809187220 */ /* 0x050fe20000400000 */
[C---:B-----5:R-:W-:Y:S01]  /*2a7b0*/  FMUL R25, R9.reuse, R25 ;  /* 0x0000001909197220 */ /* 0x060fe20000400000 */
[C---:B---3--:R-:W-:Y:S01]  /*2a7c0*/  FMUL R26, R0.reuse, R26 ;  /* 0x0000001a001a7220 */ /* 0x048fe20000400000 */
[----:B------:R-:W-:Y:S02]  /*2a7d0*/  FMUL R27, R0, R27 ;  /* 0x0000001b001b7220 */ /* 0x000fe40000400000 */
[----:B--2---:R-:W-:Y:S07]  /*2a7e0*/  HMMA.16816.F32 R4, R12, R20, R4 ;  /* 0x000000140c04723c */ /* 0x004fee0000001804 */
[C---:B------:R-:W-:Y:S01]  /*2a7f0*/  FMUL R12, R9.reuse, R16 ;  /* 0x00000010090c7220 */ /* 0x040fe20000400000 */
[----:B------:R-:W-:Y:S01]  /*2a800*/  FMUL R13, R9, R17 ;  /* 0x00000011090d7220 */ /* 0x000fe20000400000 */
[----:B------:R-:W-:-:S02]  /*2a810*/  IMAD.MOV.U32 R16, RZ, RZ, R28 ;  /* 0x000000ffff107224 */ /* 0x000fc400078e001c */
[----:B------:R-:W-:Y:S02]  /*2a820*/  IMAD.MOV.U32 R17, RZ, RZ, R10 ;  /* 0x000000ffff117224 */ /* 0x000fe400078e000a */
[C---:B------:R-:W-:Y:S01]  /*2a830*/  FMUL R14, R0.reuse, R18 ;  /* 0x00000012000e7220 */ /* 0x040fe20000400000 */
[----:B------:R-:W-:Y:S02]  /*2a840*/  IMAD.MOV.U32 R18, RZ, RZ, R11 ;  /* 0x000000ffff127224 */ /* 0x000fe400078e000b */
[----:B------:R-:W-:Y:S01]  /*2a850*/  FMUL R15, R0, R19 ;  /* 0x00000013000f7220 */ /* 0x000fe20000400000 */
[----:B------:R-:W-:-:S06]  /*2a860*/  IMAD.MOV.U32 R19, RZ, RZ, R8 ;  /* 0x000000ffff137224 */ /* 0x000fcc00078e0008 */
[----:B------:R0:W-:Y:S01]  /*2a870*/  STL.64 [R1+0x10], R4 ;  /* 0x0000100401007387 */ /* 0x0001e20000100a00 */
[----:B------:R-:W-:Y:S03]  /*2a880*/  HMMA.16816.F32 R12, R16, R22, R12 ;  /* 0x00000016100c723c */ /* 0x000fe6000000180c */
[----:B------:R1:W-:Y:S01]  /*2a890*/  STL.64 [R1+0x18], R6 ;  /* 0x0000180601007387 */ /* 0x0003e20000100a00 */
[----:B0-----:R-:W-:Y:S02]  /*2a8a0*/  IMAD.MOV.U32 R4, RZ, RZ, R28 ;  /* 0x000000ffff047224 */ /* 0x001fe400078e001c */
[----:B------:R-:W-:Y:S02]  /*2a8b0*/  IMAD.MOV.U32 R5, RZ, RZ, R10 ;  /* 0x000000ffff057224 */ /* 0x000fe400078e000a */
[----:B-1----:R-:W-:Y:S02]  /*2a8c0*/  IMAD.MOV.U32 R6, RZ, RZ, R11 ;  /* 0x000000ffff067224 */ /* 0x002fe400078e000b */
[----:B------:R-:W-:Y:S01]  /*2a8d0*/  IMAD.MOV.U32 R7, RZ, RZ, R8 ;  /* 0x000000ffff077224 */ /* 0x000fe200078e0008 */
[----:B------:R-:W2:Y:S04]  /*2a8e0*/  LDL.LU R11, [R1+0x14b8] ;  /* 0x0014b800010b7983 */ /* 0x000ea80000300800 */
[----:B------:R-:W3:Y:S02]  /*2a8f0*/  LDL.LU R20, [R1+0x41c] ;  /* 0x00041c0001147983 */ /* 0x000ee40000300800 */
[----:B------:R-:W-:Y:S06]  /*2a900*/  HMMA.16816.F32 R24, R4, R2, R24 ;  /* 0x000000020418723c */ /* 0x000fec0000001818 */
[----:B------:R-:W-:Y:S04]  /*2a910*/  STL.64 [R1], R12 ;  /* 0x0000000c01007387 */ /* 0x000fe80000100a00 */
[----:B------:R0:W-:Y:S04]  /*2a920*/  STL.64 [R1+0x8], R14 ;  /* 0x0000080e01007387 */ /* 0x0001e80000100a00 */
[----:B------:R-:W4:Y:S04]  /*2a930*/  LDL.LU R16, [R1+0x420] ;  /* 0x0004200001107983 */ /* 0x000f280000300800 */
[----:B------:R-:W5:Y:S04]  /*2a940*/  LDL.LU R17, [R1+0x424] ;  /* 0x0004240001117983 */ /* 0x000f680000300800 */
[----:B------:R-:W2:Y:S04]  /*2a950*/  LDL.LU R18, [R1+0x410] ;  /* 0x0004100001127983 */ /* 0x000ea80000300800 */
[----:B0-----:R-:W5:Y:S04]  /*2a960*/  LDL.LU R15, [R1+0x414] ;  /* 0x00041400010f7983 */ /* 0x001f680000300800 */
[----:B------:R-:W5:Y:S04]  /*2a970*/  LDL.LU R14, [R1+0x428] ;  /* 0x00042800010e7983 */ /* 0x000f680000300800 */
[----:B------:R-:W5:Y:S04]  /*2a980*/  LDL.LU R13, [R1+0x42c] ;  /* 0x00042c00010d7983 */ /* 0x000f680000300800 */
[----:B------:R-:W5:Y:S04]  /*2a990*/  LDL.LU R12, [R1+0x418] ;  /* 0x00041800010c7983 */ /* 0x000f680000300800 */
[----:B------:R0:W-:Y:S04]  /*2a9a0*/  STL.64 [R1+0x14a0], R24 ;  /* 0x0014a01801007387 */ /* 0x0001e80000100a00 */
[----:B0-----:R-:W3:Y:S04]  /*2a9b0*/  LDL.LU R24, [R1+0x98] ;  /* 0x0000980001187983 */ /* 0x001ee80000300800 */
[----:B------:R-:W3:Y:S04]  /*2a9c0*/  LDL.LU R25, [R1+0x9c] ;  /* 0x00009c0001197983 */ /* 0x000ee80000300800 */
[----:B---3--:R0:W-:Y:S04]  /*2a9d0*/  STL.64 [R1+0x14a8], R24 ;  /* 0x0014a81801007387 */ /* 0x0081e80000100a00 */
[----:B0-----:R-:W3:Y:S04]  /*2a9e0*/  LDL.LU R24, [R1+0x78] ;  /* 0x0000780001187983 */ /* 0x001ee80000300800 */
[----:B------:R-:W3:Y:S04]  /*2a9f0*/  LDL.LU R25, [R1+0x7c] ;  /* 0x00007c0001197983 */ /* 0x000ee80000300800 */
[----:B------:R0:W-:Y:S04]  /*2aa00*/  STL [R1+0x1494], R27 ;  /* 0x0014941b01007387 */ /* 0x0001e80000100800 */
[----:B0-----:R-:W3:Y:S01]  /*2aa10*/  LDL.LU R27, [R1+0x40] ;  /* 0x00004000011b7983 */ /* 0x001ee20000300800 */
[C---:B--2---:R-:W-:Y:S01]  /*2aa20*/  FMUL R4, R9.reuse, R18 ;  /* 0x0000001209047220 */ /* 0x044fe20000400000 */
[C---:B------:R-:W-:Y:S01]  /*2aa30*/  FMUL R7, R0.reuse, R20 ;  /* 0x0000001400077220 */ /* 0x040fe20000400000 */
[C---:B----4-:R-:W-:Y:S01]  /*2aa40*/  FMUL R16, R9.reuse, R16 ;  /* 0x0000001009107220 */ /* 0x050fe20000400000 */
[----:B-----5:R-:W-:Y:S01]  /*2aa50*/  FMUL R17, R9, R17 ;  /* 0x0000001109117220 */ /* 0x020fe20000400000 */
[C---:B------:R-:W-:Y:S01]  /*2aa60*/  FMUL R18, R0.reuse, R14 ;  /* 0x0000000e00127220 */ /* 0x040fe20000400000 */
[----:B------:R-:W-:Y:S01]  /*2aa70*/  FMUL R19, R0, R13 ;  /* 0x0000000d00137220 */ /* 0x000fe20000400000 */
[----:B------:R-:W-:-:S02]  /*2aa80*/  IMAD.MOV.U32 R20, RZ, RZ, R28 ;  /* 0x000000ffff147224 */ /* 0x000fc400078e001c */
[----:B------:R-:W-:Y:S02]  /*2aa90*/  IMAD.MOV.U32 R21, RZ, RZ, R10 ;  /* 0x000000ffff157224 */ /* 0x000fe400078e000a */
[----:B------:R-:W-:Y:S02]  /*2aaa0*/  IMAD.MOV.U32 R23, RZ, RZ, R8 ;  /* 0x000000ffff177224 */ /* 0x000fe400078e0008 */
[----:B------:R-:W-:Y:S02]  /*2aab0*/  IMAD.MOV.U32 R2, RZ, RZ, R11 ;  /* 0x000000ffff027224 */ /* 0x000fe400078e000b */
[----:B------:R-:W2:Y:S01]  /*2aac0*/  LDL.LU R11, [R1+0x14b4] ;  /* 0x0014b400010b7983 */ /* 0x000ea20000300800 */
[----:B------:R-:W-:-:S03]  /*2aad0*/  IMAD.MOV.U32 R3, RZ, RZ, R29 ;  /* 0x000000ffff037224 */ /* 0x000fc600078e001d */
[----:B------:R-:W4:Y:S01]  /*2aae0*/  LDL.LU R29, [R1+0x14b0] ;  /* 0x0014b000011d7983 */ /* 0x000f220000300800 */
[----:B---3--:R-:W-:-:S07]  /*2aaf0*/  IMAD.MOV.U32 R22, RZ, RZ, R27 ;  /* 0x000000ffff167224 */ /* 0x008fce00078e001b */
[----:B------:R-:W-:Y:S01]  /*2ab00*/  HMMA.16816.F32 R16, R20, R24, R16 ;  /* 0x000000181410723c */ /* 0x000fe20000001810 */
[----:B------:R-:W3:Y:S04]  /*2ab10*/  LDL.LU.64 R24, [R1+0x14a8] ;  /* 0x0014a80001187983 */ /* 0x000ee80000300a00 */
[----:B------:R-:W5:Y:S04]  /*2ab20*/  LDL.LU R20, [R1+0x430] ;  /* 0x0004300001147983 */ /* 0x000f680000300800 */
[----:B------:R-:W2:Y:S01]  /*2ab30*/  LDL.LU R21, [R1+0x434] ;  /* 0x0004340001157983 */ /* 0x000ea20000300800 */
[----:B------:R-:W-:Y:S01]  /*2ab40*/  FMUL R5, R9, R15 ;  /* 0x0000000f09057220 */ /* 0x000fe20000400000 */
[----:B------:R-:W-:Y:S01]  /*2ab50*/  FMUL R6, R0, R12 ;  /* 0x0000000c00067220 */ /* 0x000fe20000400000 */
[----:B------:R-:W-:Y:S01]  /*2ab60*/  IMAD.MOV.U32 R12, RZ, RZ, R28 ;  /* 0x000000ffff0c7224 */ /* 0x000fe200078e001c */
[----:B------:R-:W4:Y:S01]  /*2ab70*/  LDL.LU R22, [R1+0x438] ;  /* 0x0004380001167983 */ /* 0x000f220000300800 */
[----:B------:R-:W-:-:S02]  /*2ab80*/  IMAD.MOV.U32 R13, RZ, RZ, R10 ;  /* 0x000000ffff0d7224 */ /* 0x000fc400078e000a */
[----:B------:R-:W-:Y:S01]  /*2ab90*/  IMAD.MOV.U32 R14, RZ, RZ, R27 ;  /* 0x000000ffff0e7224 */ /* 0x000fe200078e001b */
[----:B------:R-:W4:Y:S01]  /*2aba0*/  LDL.LU R23, [R1+0x43c] ;  /* 0x00043c0001177983 */ /* 0x000f220000300800 */
[----:B------:R-:W-:-:S07]  /*2abb0*/  IMAD.MOV.U32 R15, RZ, RZ, R8 ;  /* 0x000000ffff0f7224 */ /* 0x000fce00078e0008 */
[----:B---3--:R-:W-:Y:S01]  /*2abc0*/  HMMA.16816.F32 R4, R12, R24, R4 ;  /* 0x000000180c04723c */ /* 0x008fe20000001804 */
[----:B------:R-:W3:Y:S06]  /*2abd0*/  LDL.LU.64 R24, [R1+0x14a0] ;  /* 0x0014a00001187983 */ /* 0x000eec0000300a00 */
[C---:B-----5:R-:W-:Y:S01]  /*2abe0*/  FMUL R12, R9.reuse, R20 ;  /* 0x00000014090c7220 */ /* 0x060fe20000400000 */
[----:B--2---:R-:W-:Y:S01]  /*2abf0*/  FMUL R13, R9, R21 ;  /* 0x00000015090d7220 */ /* 0x004fe20000400000 */
[----:B------:R-:W-:-:S14]  /*2ac00*/  IMAD.MOV.U32 R20, RZ, RZ, R28 ;  /* 0x000000ffff147224 */ /* 0x000fdc00078e001c */
[----:B------:R0:W-:Y:S04]  /*2ac10*/  STL.64 [R1+0x70], R4 ;  /* 0x0000700401007387 */ /* 0x0001e80000100a00 */
[----:B------:R-:W-:Y:S04]  /*2ac20*/  STL.64 [R1+0x78], R6 ;  /* 0x0000780601007387 */ /* 0x000fe80000100a00 */
[----:B------:R-:W2:Y:S04]  /*2ac30*/  LDL.LU R9, [R1+0x1498] ;  /* 0x0014980001097983 */ /* 0x000ea80000300800 */
[----:B------:R-:W5:Y:S01]  /*2ac40*/  LDL R28, [R1+0x44] ;  /* 0x00004400011c7983 */ /* 0x000f620000100800 */
[C---:B----4-:R-:W-:Y:S01]  /*2ac50*/  FMUL R14, R0.reuse, R22 ;  /* 0x00000016000e7220 */ /* 0x050fe20000400000 */
[----:B------:R-:W-:Y:S01]  /*2ac60*/  FMUL R15, R0, R23 ;  /* 0x00000017000f7220 */ /* 0x000fe20000400000 */
[----:B------:R-:W-:-:S02]  /*2ac70*/  IMAD.MOV.U32 R21, RZ, RZ, R10 ;  /* 0x000000ffff157224 */ /* 0x000fc400078e000a */
[----:B------:R-:W-:Y:S02]  /*2ac80*/  IMAD.MOV.U32 R22, RZ, RZ, R27 ;  /* 0x000000ffff167224 */ /* 0x000fe400078e001b */
[----:B------:R-:W-:Y:S01]  /*2ac90*/  IMAD.MOV.U32 R23, RZ, RZ, R8 ;  /* 0x000000ffff177224 */ /* 0x000fe200078e0008 */
[----:B------:R-:W4:Y:S06]  /*2aca0*/  LDL.LU R27, [R1+0x1494] ;  /* 0x00149400011b7983 */ /* 0x000f2c0000300800 */
[----:B------:R-:W-:Y:S01]  /*2acb0*/  HMMA.16816.F32 R12, R20, R2, R12 ;  /* 0x00000002140c723c */ /* 0x000fe2000000180c */
[----:B0-----:R-:W-:-:S02]  /*2acc0*/  IMAD.MOV.U32 R4, RZ, RZ, R29 ;  /* 0x000000ffff047224 */ /* 0x001fc400078e001d */
[----:B------:R-:W-:-:S15]  /*2acd0*/  IMAD.MOV.U32 R5, RZ, RZ, R11 ;  /* 0x000000ffff057224 */ /* 0x000fde00078e000b */
[----:B------:R-:W-:-:S05]  /*2ace0*/  NOP ;  /* 0x0000000000007918 */ /* 0x000fca0000000000 */
[----:B------:R0:W-:Y:S01]  /*2acf0*/  STL.64 [R1+0xa0], R12 ;  /* 0x0000a00c01007387 */ /* 0x0001e20000100a00 */
[----:B------:R-:W-:Y:S02]  /*2ad00*/  IMAD.MOV.U32 R21, RZ, RZ, R14 ;  /* 0x000000ffff157224 */ /* 0x000fe400078e000e */
[----:B------:R-:W-:Y:S02]  /*2ad10*/  IMAD.MOV.U32 R20, RZ, RZ, R15 ;  /* 0x000000ffff147224 */ /* 0x000fe400078e000f */
[----:B0-----:R-:W-:Y:S02]  /*2ad20*/  IMAD.MOV.U32 R12, RZ, RZ, R29 ;  /* 0x000000ffff0c7224 */ /* 0x001fe400078e001d */
[----:B--2---:R-:W-:Y:S02]  /*2ad30*/  IMAD.MOV.U32 R7, RZ, RZ, R9 ;  /* 0x000000ffff077224 */ /* 0x004fe400078e0009 */
[----:B-----5:R-:W-:Y:S01]  /*2ad40*/  IMAD.MOV.U32 R6, RZ, RZ, R28 ;  /* 0x000000ffff067224 */ /* 0x020fe200078e001c */
[----:B------:R-:W2:Y:S04]  /*2ad50*/  LDL.LU R22, [R1+0x80] ;  /* 0x0000800001167983 */ /* 0x000ea80000300800 */
[----:B------:R-:W2:Y:S04]  /*2ad60*/  LDL.LU R23, [R1+0x84] ;  /* 0x0000840001177983 */ /* 0x000ea80000300800 */
[----:B------:R-:W5:Y:S04]  /*2ad70*/  LDL.LU R14, [R1+0x88] ;  /* 0x00008800010e7983 */ /* 0x000f680000300800 */
[----:B------:R-:W5:Y:S04]  /*2ad80*/  LDL.LU R15, [R1+0x8c] ;  /* 0x00008c00010f7983 */ /* 0x000f680000300800 */
[----:B--2---:R0:W-:Y:S04]  /*2ad90*/  STL.64 [R1+0x1a00], R22 ;  /* 0x001a001601007387 */ /* 0x0041e80000100a00 */
[----:B0-----:R-:W2:Y:S04]  /*2ada0*/  LDL.LU R22, [R1+0xb0] ;  /* 0x0000b00001167983 */ /* 0x001ea80000300800 */
[----:B------:R-:W2:Y:S04]  /*2adb0*/  LDL.LU R23, [R1+0xb4] ;  /* 0x0000b40001177983 */ /* 0x000ea80000300800 */
[----:B------:R-:W2:Y:S04]  /*2adc0*/  LDL.LU R2, [R1+0x160] ;  /* 0x0001600001027983 */ /* 0x000ea80000300800 */
[----:B------:R-:W2:Y:S04]  /*2add0*/  LDL.LU R3, [R1+0x164] ;  /* 0x0001640001037983 */ /* 0x000ea80000300800 */
[----:B----4-:R-:W-:Y:S04]  /*2ade0*/  STL.64 [R1+0x19e8], R26 ;  /* 0x0019e81a01007387 */ /* 0x010fe80000100a00 */
[----:B---3--:R0:W-:Y:S04]  /*2adf0*/  STL.64 [R1+0x19e0], R24 ;  /* 0x0019e01801007387 */ /* 0x0081e80000100a00 */
[----:B0-----:R-:W3:Y:S04]  /*2ae00*/  LDL.LU R24, [R1] ;  /* 0x0000000001187983 */ /* 0x001ee80000300800 */
[----:B------:R-:W3:Y:S04]  /*2ae10*/  LDL.LU R25, [R1+0x4] ;  /* 0x0000040001197983 */ /* 0x000ee80000300800 */
[----:B------:R-:W4:Y:S04]  /*2ae20*/  LDL.LU R26, [R1+0x8] ;  /* 0x00000800011a7983 */ /* 0x000f280000300800 */
[----:B------:R-:W4:Y:S04]  /*2ae30*/  LDL.LU R27, [R1+0xc] ;  /* 0x00000c00011b7983 */ /* 0x000f280000300800 */
[----:B----4-:R-:W-:Y:S04]  /*2ae40*/  STL.64 [R1+0x19f8], R26 ;  /* 0x0019f81a01007387 */ /* 0x010fe80000100a00 */
[----:B---3--:R0:W-:Y:S04]  /*2ae50*/  STL.64 [R1+0x19f0], R24 ;  /* 0x0019f01801007387 */ /* 0x0081e80000100a00 */
[----:B0-----:R-:W3:Y:S04]  /*2ae60*/  LDL.LU R24, [R1+0xc0] ;  /* 0x0000c00001187983 */ /* 0x001ee80000300800 */
[----:B------:R-:W3:Y:S04]  /*2ae70*/  LDL.LU R25, [R1+0xc4] ;  /* 0x0000c40001197983 */ /* 0x000ee80000300800 */
[----:B------:R-:W4:Y:S04]  /*2ae80*/  LDL.LU R26, [R1+0xc8] ;  /* 0x0000c800011a7983 */ /* 0x000f280000300800 */
[----:B------:R-:W4:Y:S04]  /*2ae90*/  LDL.LU R27, [R1+0xcc] ;  /* 0x0000cc00011b7983 */ /* 0x000f280000300800 */
[----:B----4-:R-:W-:Y:S04]  /*2aea0*/  STL.64 [R1+0x1a10], R26 ;  /* 0x001a101a01007387 */ /* 0x010fe80000100a00 */
[----:B---3--:R0:W-:Y:S04]  /*2aeb0*/  STL.64 [R1+0x1a08], R24 ;  /* 0x001a081801007387 */ /* 0x0081e80000100a00 */
[----:B0-----:R-:W2:Y:S04]  /*2aec0*/  LDL.LU R24, [R1+0x20] ;  /* 0x0000200001187983 */ /* 0x001ea80000300800 */
[----:B------:R-:W2:Y:S04]  /*2aed0*/  LDL.LU R25, [R1+0x24] ;  /* 0x0000240001197983 */ /* 0x000ea80000300800 */
[----:B------:R-:W2:Y:S04]  /*2aee0*/  LDL.LU R26, [R1+0x28] ;  /* 0x00002800011a7983 */ /* 0x000ea80000300800 */
[----:B------:R-:W2:Y:S04]  /*2aef0*/  LDL.LU R27, [R1+0x2c] ;  /* 0x00002c00011b7983 */ /* 0x000ea80000300800 */
[----:B------:R-:W-:Y:S04]  /*2af00*/  STL.64 [R1+0x19d8], R18 ;  /* 0x0019d81201007387 */ /* 0x000fe80000100a00 */
[----:B------:R0:W-:Y:S04]  /*2af10*/  STL.64 [R1+0x19d0], R16 ;  /* 0x0019d01001007387 */ /* 0x0001e80000100a00 */
[----:B0-----:R-:W5:Y:S04]  /*2af20*/  LDL.LU R16, [R1+0x30] ;  /* 0x0000300001107983 */ /* 0x001f680000300800 */
[----:B------:R-:W5:Y:S04]  /*2af30*/  LDL.LU R17, [R1+0x34] ;  /* 0x0000340001117983 */ /* 0x000f680000300800 */
[----:B------:R-:W5:Y:S04]  /*2af40*/  LDL.LU R18, [R1+0x38] ;  /* 0x0000380001127983 */ /* 0x000f680000300800 */
[----:B------:R-:W5:Y:S01]  /*2af50*/  LDL.LU R19, [R1+0x3c] ;  /* 0x00003c0001137983 */ /* 0x000f620000300800 */
[----:B------:R-:W-:-:S03]  /*2af60*/  IMAD.MOV.U32 R13, RZ, RZ, R11 ;  /* 0x000000ffff0d7224 */ /* 0x000fc600078e000b */
[----:B------:R0:W-:Y:S04]  /*2af70*/  STL [R1+0x19c8], R20 ;  /* 0x0019c81401007387 */ /* 0x0001e80000100800 */
[----:B0-----:R-:W3:Y:S04]  /*2af80*/  LDL R20, [R1+0x4c] ;  /* 0x00004c0001147983 */ /* 0x001ee80000100800 */
[----:B------:R-:W4:Y:S04]  /*2af90*/  LDL.LU R8, [R1+0x64] ;  /* 0x0000640001087983 */ /* 0x000f280000300800 */
[----:B------:R-:W4:Y:S04]  /*2afa0*/  LDL.LU R10, [R1+0x54] ;  /* 0x00005400010a7983 */ /* 0x000f280000300800 */
[----:B------:R0:W-:Y:S04]  /*2afb0*/  STL [R1+0x1494], R0 ;  /* 0x0014940001007387 */ /* 0x0001e80000100800 */
[----:B0-----:R-:W3:Y:S01]  /*2afc0*/  LDL R0, [R1+0x5c] ;  /* 0x00005c0001007983 */ /* 0x001ee20000100800 */
[----:B-----5:R-:W-:Y:S03]  /*2afd0*/  HMMA.16816.F32 R4, R4, R14, R16 ;  /* 0x0000000e0404723c */ /* 0x020fe60000001810 */
[----:B------:R-:W5:Y:S04]  /*2afe0*/  LDL.LU R16, [R1+0xd0] ;  /* 0x0000d00001107983 */ /* 0x000f680000300800 */
[----:B------:R-:W-:-:S02]  /*2aff0*/  IMAD.MOV.U32 R14, RZ, RZ, R28 ;  /* 0x000000ffff0e7224 */ /* 0x000fc400078e001c */
[----:B------:R-:W-:-:S07]  /*2b000*/  IMAD.MOV.U32 R15, RZ, RZ, R9 ;  /* 0x000000ffff0f7224 */ /* 0x000fce00078e0009 */
[----:B--2---:R-:W-:Y:S07]  /*2b010*/  HMMA.16816.F32 R12, R12, R22, R24 ;  /* 0x000000160c0c723c */ /* 0x004fee0000001818 */
[----:B------:R0:W-:Y:S04]  /*2b020*/  STL.64 [R1+0x310], R4 ;  /* 0x0003100401007387 */ /* 0x0001e80000100a00 */
[----:B------:R1:W-:Y:S04]  /*2b030*/  STL.64 [R1+0x318], R6 ;  /* 0x0003180601007387 */ /* 0x0003e80000100a00 */
[----:B------:R-:W5:Y:S04]  /*2b040*/  LDL.LU R17, [R1+0xd4] ;  /* 0x0000d40001117983 */ /* 0x000f680000300800 */
[----:B------:R-:W5:Y:S04]  /*2b050*/  LDL.LU R18, [R1+0xd8] ;  /* 0x0000d80001127983 */ /* 0x000f680000300800 */
[----:B------:R-:W5:Y:S01]  /*2b060*/  LDL.LU R19, [R1+0xdc] ;  /* 0x0000dc0001137983 */ /* 0x000f620000300800 */
[----:B0-----:R-:W-:-:S02]  /*2b070*/  IMAD.MOV.U32 R4, RZ, RZ, R29 ;  /* 0x000000ffff047224 */ /* 0x001fc400078e001d */
[----:B------:R-:W-:Y:S01]  /*2b080*/  IMAD.MOV.U32 R5, RZ, RZ, R11 ;  /* 0x000000ffff057224 */ /* 0x000fe200078e000b */
[----:B------:R-:W2:Y:S01]  /*2b090*/  LDL.LU.64 R26, [R1+0x1a10] ;  /* 0x001a1000011a7983 */ /* 0x000ea20000300a00 */
[----:B-1----:R-:W-:Y:S02]  /*2b0a0*/  IMAD.MOV.U32 R6, RZ, RZ, R28 ;  /* 0x000000ffff067224 */ /* 0x002fe400078e001c */
[----:B------:R-:W-:Y:S01]  /*2b0b0*/  IMAD.MOV.U32 R7, RZ, RZ, R9 ;  /* 0x000000ffff077224 */ /* 0x000fe200078e0009 */
[----:B------:R-:W2:Y:S04]  /*2b0c0*/  LDL.LU.64 R24, [R1+0x1a08] ;  /* 0x001a080001187983 */ /* 0x000ea80000300a00 */
[----:B------:R-:W4:Y:S04]  /*2b0d0*/  LDL.LU.64 R22, [R1+0x1a00] ;  /* 0x001a000001167983 */ /* 0x000f280000300a00 */
[----:B------:R0:W-:Y:S04]  /*2b0e0*/  STL.64 [R1+0x300], R12 ;  /* 0x0003000c01007387 */ /* 0x0001e80000100a00 */
[----:B------:R1:W-:Y:S04]  /*2b0f0*/  STL.64 [R1+0x308], R14 ;  /* 0x0003080e01007387 */ /* 0x0003e80000100a00 */
[----:B0-----:R-:W4:Y:S04]  /*2b100*/  LDL.LU R12, [R1+0x10] ;  /* 0x00001000010c7983 */ /* 0x001f280000300800 */
[----:B------:R-:W4:Y:S04]  /*2b110*/  LDL.LU R13, [R1+0x14] ;  /* 0x00001400010d7983 */ /* 0x000f280000300800 */
[----:B-1----:R-:W4:Y:S04]  /*2b120*/  LDL.LU R14, [R1+0x18] ;  /* 0x00001800010e7983 */ /* 0x002f280000300800 */
[----:B------:R-:W4:Y:S01]  /*2b130*/  LDL.LU R15, [R1+0x1c] ;  /* 0x00001c00010f7983 */ /* 0x000f220000300800 */
[----:B------:R-:W-:-:S02]  /*2b140*/  F2FP.F16.E4M3.UNPACK_B R2, R2.H1 ;  /* 0x00000002ff02723e */ /* 0x000fc400030006ff */
[----:B------:R-:W-:Y:S01]  /*2b150*/  F2FP.F16.E4M3.UNPACK_B R3, R3.H1 ;  /* 0x00000003ff03723e */ /* 0x000fe200030006ff */
[----:B----4-:R-:W-:-:S15]  /*2b160*/  HMMA.16816.F32 R4, R4, R22, R12 ;  /* 0x000000160404723c */ /* 0x010fde000000180c */
[----:B------:R-:W-:-:S08]  /*2b170*/  NOP ;  /* 0x0000000000007918 */ /* 0x000fd00000000000 */
[----:B------:R3:W-:Y:S04]  /*2b180*/  STL.64 [R1+0x2f0], R4 ;  /* 0x0002f00401007387 */ /* 0x0007e80000100a00 */
[----:B------:R0:W-:Y:S04]  /*2b190*/  STL.64 [R1+0x2f8], R6 ;  /* 0x0002f80601007387 */ /* 0x0001e80000100a00 */
[----:B------:R-:W4:Y:S01]  /*2b1a0*/  LDL.LU R22, [R1+0x1a0] ;  /* 0x0001a00001167983 */ /* 0x000f220000300800 */
[----:B---3--:R-:W-:-:S03]  /*2b1b0*/  IMAD.MOV.U32 R4, RZ, RZ, R0 ;  /* 0x000000ffff047224 */ /* 0x008fc600078e0000 */
[----:B------:R-:W3:Y:S01]  /*2b1c0*/  LDL.LU R23, [R1+0x1a4] ;  /* 0x0001a40001177983 */ /* 0x000ee20000300800 */
[----:B------:R-:W-:Y:S02]  /*2b1d0*/  IMAD.MOV.U32 R5, RZ, RZ, R20 ;  /* 0x000000ffff057224 */ /* 0x000fe400078e0014 */
[----:B0-----:R-:W-:Y:S02]  /*2b1e0*/  IMAD.MOV.U32 R6, RZ, RZ, R8 ;  /* 0x000000ffff067224 */ /* 0x001fe400078e0008 */
[----:B------:R-:W-:-:S07]  /*2b1f0*/  IMAD.MOV.U32 R7, RZ, RZ, R10 ;  /* 0x000000ffff077224 */ /* 0x000fce00078e000a */
[----:B--2---:R-:W-:Y:S01]  /*2b200*/  HMMA.16816.F32 R4, R4, R2, R24 ;  /* 0x000000020404723c */ /* 0x004fe20000001818 */
[----:B------:R-:W2:Y:S04]  /*2b210*/  LDL.LU.64 R26, [R1+0x19f8] ;  /* 0x0019f800011a7983 */ /* 0x000ea80000300a00 */
[----:B------:R-:W2:Y:S01]  /*2b220*/  LDL.LU.64 R24, [R1+0x19f0] ;  /* 0x0019f00001187983 */ /* 0x000ea20000300a00 */
[----:B------:R-:W-:-:S15]  /*2b230*/  IMAD.MOV.U32 R12, RZ, RZ, R29 ;  /* 0x000000ffff0c7224 */ /* 0x000fde00078e001d */
[----:B------:R-:W-:-:S02]  /*2b240*/  NOP ;  /* 0x0000000000007918 */ /* 0x000fc40000000000 */
[----:B------:R-:W-:Y:S04]  /*2b250*/  STL.64 [R1+0x90], R4 ;  /* 0x0000900401007387 */ /* 0x000fe80000100a00 */
[----:B------:R0:W-:Y:S04]  /*2b260*/  STL.64 [R1+0x98], R6 ;  /* 0x0000980601007387 */ /* 0x0001e80000100a00 */
[----:B0-----:R-:W5:Y:S04]  /*2b270*/  LDL.LU R6, [R1+0x140] ;  /* 0x0001400001067983 */ /* 0x001f680000300800 */
[----:B------:R-:W4:Y:S01]  /*2b280*/  LDL.LU R7, [R1+0x144] ;  /* 0x0001440001077983 */ /* 0x000f220000300800 */
[----:B------:R-:W-:-:S02]  /*2b290*/  IMAD.MOV.U32 R13, RZ, RZ, R11 ;  /* 0x000000ffff0d7224 */ /* 0x000fc400078e000b */
[----:B------:R-:W-:Y:S02]  /*2b2a0*/  IMAD.MOV.U32 R14, RZ, RZ, R28 ;  /* 0x000000ffff0e7224 */ /* 0x000fe400078e001c */
[----:B------:R-:W-:-:S07]  /*2b2b0*/  IMAD.MOV.U32 R15, RZ, RZ, R9 ;  /* 0x000000ffff0f7224 */ /* 0x000fce00078e0009 */
[----:B--2---:R-:W-:Y:S01]  /*2b2c0*/  HMMA.16816.F32 R12, R12, R2, R24 ;  /* 0x000000020c0c723c */ /* 0x004fe20000001818 */
[----:B------:R-:W2:Y:S04]  /*2b2d0*/  LDL.LU.64 R26, [R1+0x19e8] ;  /* 0x0019e800011a7983 */ /* 0x000ea80000300a00 */
[----:B------:R-:W2:Y:S01]  /*2b2e0*/  LDL.LU.64 R24, [R1+0x19e0] ;  /* 0x0019e00001187983 */ /* 0x000ea20000300a00 */
[----:B------:R-:W-:Y:S02]  /*2b2f0*/  IMAD.MOV.U32 R4, RZ, RZ, R0 ;  /* 0x000000ffff047224 */ /* 0x000fe400078e0000 */
[----:B------:R-:W-:Y:S01]  /*2b300*/  IMAD.MOV.U32 R5, RZ, RZ, R20 ;  /* 0x000000ffff057224 */ /* 0x000fe200078e0014 */
[----:B-----5:R-:W-:Y:S01]  /*2b310*/  F2FP.F16.E4M3.UNPACK_B R2, R6.H1 ;  /* 0x00000006ff02723e */ /* 0x020fe200030006ff */
[----:B------:R-:W-:Y:S01]  /*2b320*/  IMAD.MOV.U32 R6, RZ, RZ, R8 ;  /* 0x000000ffff067224 */ /* 0x000fe200078e0008 */
[----:B----4-:R-:W-:Y:S01]  /*2b330*/  F2FP.F16.E4M3.UNPACK_B R3, R7.H1 ;  /* 0x00000007ff03723e */ /* 0x010fe200030006ff */
[----:B------:R-:W-:-:S11]  /*2b340*/  IMAD.MOV.U32 R7, RZ, RZ, R10 ;  /* 0x000000ffff077224 */ /* 0x000fd600078e000a */
[----:B------:R0:W-:Y:S01]  /*2b350*/  STL.64 [R1+0x2e0], R12 ;  /* 0x0002e00c01007387 */ /* 0x0001e20000100a00 */
[----:B------:R-:W-:Y:S03]  /*2b360*/  HMMA.16816.F32 R4, R4, R2, R16 ;  /* 0x000000020404723c */ /* 0x000fe60000001810 */
[----:B------:R1:W-:Y:S04]  /*2b370*/  STL.64 [R1+0x2e8], R14 ;  /* 0x0002e80e01007387 */ /* 0x0003e80000100a00 */
[----:B------:R-:W4:Y:S01]  /*2b380*/  LDL.LU.64 R18, [R1+0x19d8] ;  /* 0x0019d80001127983 */ /* 0x000f220000300a00 */
[----:B0-----:R-:W-:Y:S02]  /*2b390*/  IMAD.MOV.U32 R12, RZ, RZ, R29 ;  /* 0x000000ffff0c7224 */ /* 0x001fe400078e001d */
[----:B------:R-:W-:Y:S01]  /*2b3a0*/  IMAD.MOV.U32 R13, RZ, RZ, R11 ;  /* 0x000000ffff0d7224 */ /* 0x000fe200078e000b */
[----:B------:R-:W4:Y:S01]  /*2b3b0*/  LDL.LU.64 R16, [R1+0x19d0] ;  /* 0x0019d00001107983 */ /* 0x000f220000300a00 */
[----:B-1----:R-:W-:-:S02]  /*2b3c0*/  IMAD.MOV.U32 R14, RZ, RZ, R28 ;  /* 0x000000ffff0e7224 */ /* 0x002fc400078e001c */
[----:B------:R-:W-:-:S09]  /*2b3d0*/  IMAD.MOV.U32 R15, RZ, RZ, R9 ;  /* 0x000000ffff0f7224 */ /* 0x000fd200078e0009 */
[----:B------:R-:W-:Y:S04]  /*2b3e0*/  STL.64 [R1+0x80], R4 ;  /* 0x0000800401007387 */ /* 0x000fe80000100a00 */
[----:B------:R0:W-:Y:S04]  /*2b3f0*/  STL.64 [R1+0x88], R6 ;  /* 0x0000880601007387 */ /* 0x0001e80000100a00 */
[----:B0-----:R-:W5:Y:S04]  /*2b400*/  LDL.LU R6, [R1+0x110] ;  /* 0x0001100001067983 */ /* 0x001f680000300800 */
[----:B------:R-:W3:Y:S01]  /*2b410*/  LDL.LU R7, [R1+0x114] ;  /* 0x0001140001077983 */ /* 0x000ee20000300800 */
[----:B--2---:R-:W-:Y:S03]  /*2b420*/  HMMA.16816.F32 R12, R12, R2, R24 ;  /* 0x000000020c0c723c */ /* 0x004fe60000001818 */
[----:B------:R-:W2:-:S15]  /*2b430*/  LDL.LU R24, [R1+0xe0] ;  /* 0x0000e00001187983 */ /* 0x000e9e0000300800 */
[----:B------:R-:W-:-:S05]  /*2b440*/  NOP ;  /* 0x0000000000007918 */ /* 0x000fca0000000000 */
[----:B------:R0:W-:Y:S04]  /*2b450*/  STL.64 [R1+0x2d0], R12 ;  /* 0x0002d00c01007387 */ /* 0x0001e80000100a00 */
[----:B------:R1:W-:Y:S04]  /*2b460*/  STL.64 [R1+0x2d8], R14 ;  /* 0x0002d80e01007387 */ /* 0x0003e80000100a00 */
[----:B------:R-:W2:Y:S04]  /*2b470*/  LDL.LU R25, [R1+0xe4] ;  /* 0x0000e40001197983 */ /* 0x000ea80000300800 */
[----:B------:R-:W2:Y:S04]  /*2b480*/  LDL.LU R26, [R1+0xe8] ;  /* 0x0000e800011a7983 */ /* 0x000ea80000300800 */
[----:B------:R-:W2:Y:S01]  /*2b490*/  LDL.LU R27, [R1+0xec] ;  /* 0x0000ec00011b7983 */ /* 0x000ea20000300800 */
[----:B0-----:R-:W-:-:S02]  /*2b4a0*/  IMAD.MOV.U32 R12, RZ, RZ, R0 ;  /* 0x000000ffff0c7224 */ /* 0x001fc400078e0000 */
[----:B------:R-:W0:Y:S01]  /*2b4b0*/  S2R R0, SR_TID.X ;  /* 0x0000000000007919 */ /* 0x000e220000002100 */
[----:B------:R-:W-:Y:S02]  /*2b4c0*/  IMAD.MOV.U32 R13, RZ, RZ, R20 ;  /* 0x000000ffff0d7224 */ /* 0x000fe400078e0014 */
[----:B-1----:R-:W-:Y:S01]  /*2b4d0*/  IMAD.MOV.U32 R14, RZ, RZ, R8 ;  /* 0x000000ffff0e7224 */ /* 0x002fe200078e0008 */
[----:B------:R-:W2:Y:S01]  /*2b4e0*/  LDL.LU R20, [R1+0x19c8] ;  /* 0x0019c80001147983 */ /* 0x000ea20000300800 */
[----:B------:R-:W-:Y:S02]  /*2b4f0*/  IMAD.MOV.U32 R15, RZ, RZ, R10 ;  /* 0x000000ffff0f7224 */ /* 0x000fe400078e000a */
[----:B------:R-:W-:Y:S02]  /*2b500*/  IMAD.MOV.U32 R4, RZ, RZ, R29 ;  /* 0x000000ffff047224 */ /* 0x000fe400078e001d */
[----:B------:R-:W-:Y:S01]  /*2b510*/  IMAD.MOV.U32 R5, RZ, RZ, R11 ;  /* 0x000000ffff057224 */ /* 0x000fe200078e000b */
[----:B---3--:R-:W-:-:S02]  /*2b520*/  F2FP.F16.E4M3.UNPACK_B R3, R7.H1 ;  /* 0x00000007ff03723e */ /* 0x008fc400030006ff */
[C---:B0-----:R-:W-:Y:S02]  /*2b530*/  LOP3.LUT R7, R0.reuse, 0xf, RZ, 0xc0, !PT ;  /* 0x0000000f00077812 */ /* 0x041fe400078ec0ff */
[----:B------:R-:W-:Y:S02]  /*2b540*/  LOP3.LUT R0, R0, 0x1c, RZ, 0xc0, !PT ;  /* 0x0000001c00007812 */ /* 0x000fe400078ec0ff */
[----:B-----5:R-:W-:-:S03]  /*2b550*/  F2FP.F16.E4M3.UNPACK_B R2, R6.H1 ;  /* 0x00000006ff02723e */ /* 0x020fc600030006ff */
[----:B------:R-:W-:Y:S02]  /*2b560*/  IMAD R0, R0, 0x8, R7 ;  /* 0x0000000800007824 */ /* 0x000fe400078e0207 */
[----:B------:R-:W-:Y:S02]  /*2b570*/  IMAD.MOV.U32 R6, RZ, RZ, R28 ;  /* 0x000000ffff067224 */ /* 0x000fe400078e001c */
[----:B------:R-:W-:Y:S02]  /*2b580*/  IMAD.SHL.U32 R0, R0, 0x8, RZ ;  /* 0x0000000800007824 */ /* 0x000fe400078e00ff */
[----:B------:R-:W-:-:S07]  /*2b590*/  IMAD.MOV.U32 R7, RZ, RZ, R9 ;  /* 0x000000ffff077224 */ /* 0x000fce00078e0009 */
[-C--:B----4-:R-:W-:Y:S06]  /*2b5a0*/  HMMA.16816.F32 R4, R4, R2.reuse, R16 ;  /* 0x000000020404723c */ /* 0x090fec0000001810 */
[----:B--2---:R-:W-:Y:S07]  /*2b5b0*/  HMMA.16816.F32 R12, R12, R2, R24 ;  /* 0x000000020c0c723c */ /* 0x004fee0000001818 */
[----:B------:R-:W-:-:S05]  /*2b5c0*/  LOP3.LUT R24, R0, 0x40, RZ, 0x3c, !PT ;  /* 0x0000004000187812 */ /* 0x000fca00078e3cff */
[----:B------:R-:W0:Y:S11]  /*2b5d0*/  LDS.64 R2, [R24+UR7] ;  /* 0x0000000718027984 */ /* 0x000e360008000a00 */
[----:B------:R1:W-:Y:S04]  /*2b5e0*/  STL.64 [R1+0x20], R12 ;  /* 0x0000200c01007387 */ /* 0x0003e80000100a00 */
[----:B------:R-:W-:Y:S01]  /*2b5f0*/  STL.64 [R1+0x28], R14 ;  /* 0x0000280e01007387 */ /* 0x000fe20000100a00 */
[----:B-1----:R-:W-:-:S03]  /*2b600*/  LOP3.LUT R12, R0, 0x60, RZ, 0x3c, !PT ;  /* 0x00000060000c7812 */ /* 0x002fc600078e3cff */
[----:B------:R-:W2:Y:S04]  /*2b610*/  LDL.LU R0, [R1+0xbc] ;  /* 0x0000bc0001007983 */ /* 0x000ea80000300800 */
[----:B------:R-:W-:Y:S04]  /*2b620*/  STL.64 [R1+0x2c0], R4 ;  /* 0x0002c00401007387 */ /* 0x000fe80000100a00 */
[----:B------:R-:W-:Y:S04]  /*2b630*/  STL.64 [R1+0x2c8], R6 ;  /* 0x0002c80601007387 */ /* 0x000fe80000100a00 */
[----:B------:R-:W1:Y:S04]  /*2b640*/  LDS.64 R4, [R24+UR7+0x800] ;  /* 0x0008000718047984 */ /* 0x000e680008000a00 */
[----:B0-----:R0:W-:Y:S01]  /*2b650*/  STL [R1+0x1950], R3 ;  /* 0x0019500301007387 */ /* 0x0011e20000100800 */
[----:B------:R-:W-:-:S02]  /*2b660*/  IMAD.MOV.U32 R26, RZ, RZ, R21 ;  /* 0x000000ffff1a7224 */ /* 0x000fc400078e0015 */
[----:B------:R-:W-:Y:S01]  /*2b670*/  IMAD.MOV.U32 R27, RZ, RZ, R20 ;  /* 0x000000ffff1b7224 */ /* 0x000fe200078e0014 */
[----:B------:R-:W-:Y:S04]  /*2b680*/  LDS.64 R6, [R12+UR7+0x800] ;  /* 0x000800070c067984 */ /* 0x000fe80008000a00 */
[----:B------:R-:W3:Y:S04]  /*2b690*/  LDS.64 R20, [R12+UR7] ;  /* 0x000000070c147984 */ /* 0x000ee80008000a00 */
[----:B0-----:R-:W4:Y:S04]  /*2b6a0*/  LDL.LU R3, [R1+0xf8] ;  /* 0x0000f80001037983 */ /* 0x001f280000300800 */
[----:B------:R-:W5:Y:S04]  /*2b6b0*/  LDL.LU R24, [R1+0xa0] ;  /* 0x0000a00001187983 */ /* 0x000f680000300800 */
[----:B------:R-:W5:Y:S04]  /*2b6c0*/  LDL.LU R25, [R1+0xa4] ;  /* 0x0000a40001197983 */ /* 0x000f680000300800 */
[----:B------:R-:W-:Y:S04]  /*2b6d0*/  STL.64 [R1+0x19b0], R26 ;  /* 0x0019b01a01007387 */ /* 0x000fe80000100a00 */
[----:B-----5:R0:W-:Y:S04]  /*2b6e0*/  STL.64 [R1+0x19a8], R24 ;  /* 0x0019a81801007387 */ /* 0x0201e80000100a00 */
[----:B0-----:R-:W5:Y:S04]  /*2b6f0*/  LDL.LU R24, [R1+0x70] ;  /* 0x0000700001187983 */ /* 0x001f680000300800 */
[----:B------:R-:W5:Y:S04]  /*2b700*/  LDL.LU R25, [R1+0x74] ;  /* 0x0000740001197983 */ /* 0x000f680000300800 */
[----:B------:R-:W3:Y:S04]  /*2b710*/  LDL.LU R26, [R1+0x78] ;  /* 0x00007800011a7983 */ /* 0x000ee80000300800 */
[----:B------:R-:W3:Y:S04]  /*2b720*/  LDL.LU R27, [R1+0x7c] ;  /* 0x00007c00011b7983 */ /* 0x000ee80000300800 */
[----:B---3--:R-:W-:Y:S04]  /*2b730*/  STL.64 [R1+0x19c0], R26 ;  /* 0x0019c01a01007387 */ /* 0x008fe80000100a00 */
[----:B-----5:R0:W-:Y:S04]  /*2b740*/  STL.64 [R1+0x19b8], R24 ;  /* 0x0019b81801007387 */ /* 0x0201e80000100a00 */
[----:B0-----:R-:W3:Y:S04]  /*2b750*/  LDL.LU R24, [R1+0x120] ;  /* 0x0001200001187983 */ /* 0x001ee80000300800 */
[----:B------:R-:W3:Y:S04]  /*2b760*/  LDL.LU R25, [R1+0x124] ;  /* 0x0001240001197983 */ /* 0x000ee80000300800 */
[----:B------:R-:W3:Y:S04]  /*2b770*/  LDL.LU R26, [R1+0x128] ;  /* 0x00012800011a7983 */ /* 0x000ee80000300800 */
[----:B------:R-:W3:Y:S04]  /*2b780*/  LDL.LU R27, [R1+0x12c] ;  /* 0x00012c00011b7983 */ /* 0x000ee80000300800 */
[----:B-1----:R0:W-:Y:S04]  /*2b790*/  STL [R1+0x1954], R5 ;  /* 0x0019540501007387 */ /* 0x0021e80000100800 */
[----:B0-----:R-:W5:Y:S04]  /*2b7a0*/  LDL.LU R5, [R1+0x4c] ;  /* 0x00004c0001057983 */ /* 0x001f680000300800 */
[----:B------:R0:W-:Y:S04]  /*2b7b0*/  STL [R1+0x1958], R21 ;  /* 0x0019581501007387 */ /* 0x0001e80000100800 */
[----:B0-----:R-:W2:Y:S01]  /*2b7c0*/  LDL.LU R21, [R1+0x5c] ;  /* 0x00005c0001157983 */ /* 0x001ea20000300800 */
[----:B------:R-:W-:Y:S01]  /*2b7d0*/  F2FP.F16.E4M3.UNPACK_B R22, R22.H1 ;  /* 0x00000016ff16723e */ /* 0x000fe200030006ff */
[----:B------:R-:W-:Y:S01]  /*2b7e0*/  IMAD.MOV.U32 R14, RZ, RZ, R8 ;  /* 0x000000ffff0e7224 */ /* 0x000fe200078e0008 */
[----:B------:R-:W-:Y:S01]  /*2b7f0*/  F2FP.F16.E4M3.UNPACK_B R23, R23.H1 ;  /* 0x00000017ff17723e */ /* 0x000fe200030006ff */
[----:B------:R-:W-:Y:S01]  /*2b800*/  IMAD.MOV.U32 R15, RZ, RZ, R10 ;  /* 0x000000ffff0f7224 */ /* 0x000fe200078e000a */
[----:B------:R0:W-:Y:S04]  /*2b810*/  STL [R1+0x195c], R7 ;  /* 0x00195c0701007387 */ /* 0x0001e80000100800 */
[----:B0-----:R-:W4:Y:S01]  /*2b820*/  LDL.LU R7, [R1+0x194] ;  /* 0x0001940001077983 */ /* 0x001f220000300800 */
[----:B-----5:R-:W-:-:S02]  /*2b830*/  IMAD.MOV.U32 R13, RZ, RZ, R5 ;  /* 0x000000ffff0d7224 */ /* 0x020fc400078e0005 */
[----:B--2---:R-:W-:-:S07]  /*2b840*/  IMAD.MOV.U32 R12, RZ, RZ, R21 ;  /* 0x000000ffff0c7224 */ /* 0x004fce00078e0015 */
[----:B---3--:R-:W-:Y:S01]  /*2b850*/  HMMA.16816.F32 R12, R12, R22, R24 ;  /* 0x000000160c0c723c */ /* 0x008fe20000001818 */
[----:B------:R-:W2:Y:S04]  /*2b860*/  LDL.LU.64 R26, [R1+0x19c0] ;  /* 0x0019c000011a7983 */ /* 0x000ea80000300a00 */
[----:B------:R-:W2:-:S15]  /*2b870*/  LDL.LU.64 R24, [R1+0x19b8] ;  /* 0x0019b80001187983 */ /* 0x000e9e0000300a00 */
[----:B------:R-:W-:-:S03]  /*2b880*/  NOP ;  /* 0x0000000000007918 */ /* 0x000fc60000000000 */
[----:B------:R-:W-:Y:S04]  /*2b890*/  STL.64 [R1+0x30], R12 ;  /* 0x0000300c01007387 */ /* 0x000fe80000100a00 */
[----:B------:R0:W-:Y:S04]  /*2b8a0*/  STL.64 [R1+0x38], R14 ;  /* 0x0000380e01007387 */ /* 0x0001e80000100a00 */
[----:B0-----:R-:W3:Y:S01]  /*2b8b0*/  LDL.LU R15, [R1+0x190] ;  /* 0x00019000010f7983 */ /* 0x001ee20000300800 */
[----:B------:R-:W-:Y:S02]  /*2b8c0*/  IMAD.MOV.U32 R16, RZ, RZ, R29 ;  /* 0x000000ffff107224 */ /* 0x000fe400078e001d */
[----:B------:R-:W-:-:S02]  /*2b8d0*/  IMAD.MOV.U32 R17, RZ, RZ, R11 ;  /* 0x000000ffff117224 */ /* 0x000fc400078e000b */
[----:B------:R-:W-:Y:S02]  /*2b8e0*/  IMAD.MOV.U32 R18, RZ, RZ, R28 ;  /* 0x000000ffff127224 */ /* 0x000fe400078e001c */
[----:B------:R-:W-:Y:S02]  /*2b8f0*/  IMAD.MOV.U32 R19, RZ, RZ, R9 ;  /* 0x000000ffff137224 */ /* 0x000fe400078e0009 */
[----:B------:R-:W-:-:S05]  /*2b900*/  IMAD.MOV.U32 R14, RZ, RZ, R8 ;  /* 0x000000ffff0e7224 */ /* 0x000fca00078e0008 */
[----:B--2---:R-:W-:Y:S01]  /*2b910*/  HMMA.16816.F32 R16, R16, R22, R24 ;  /* 0x000000161010723c */ /* 0x004fe20000001818 */
[----:B------:R-:W2:Y:S04]  /*2b920*/  LDL.LU.64 R26, [R1+0x19b0] ;  /* 0x0019b000011a7983 */ /* 0x000ea80000300a00 */
[----:B------:R-:W2:-:S15]  /*2b930*/  LDL.LU.64 R24, [R1+0x19a8] ;  /* 0x0019a80001187983 */ /* 0x000e9e0000300a00 */
[----:B------:R-:W-:-:S03]  /*2b940*/  NOP ;  /* 0x0000000000007918 */ /* 0x000fc60000000000 */
[----:B------:R0:W-:Y:S04]  /*2b950*/  STL.64 [R1+0x2b0], R16 ;  /* 0x0002b01001007387 */ /* 0x0001e80000100a00 */
[----:B------:R1:W-:Y:S04]  /*2b960*/  STL.64 [R1+0x2b8], R18 ;  /* 0x0002b81201007387 */ /* 0x0003e80000100a00 */
[----:B------:R-:W5:Y:S01]  /*2b970*/  LDL.LU R8, [R1+0x150] ;  /* 0x0001500001087983 */ /* 0x000f620000300800 */
[----:B---3--:R-:W-:Y:S01]  /*2b980*/  F2FP.F16.E4M3.UNPACK_B R22, R15.H1 ;  /* 0x0000000fff16723e */ /* 0x008fe200030006ff */
[----:B------:R-:W-:-:S02]  /*2b990*/  IMAD.MOV.U32 R15, RZ, RZ, R10 ;  /* 0x000000ffff0f7224 */ /* 0x000fc400078e000a */
[----:B0-----:R-:W-:Y:S02]  /*2b9a0*/  IMAD.MOV.U32 R17, RZ, RZ, R11 ;  /* 0x000000ffff117224 */ /* 0x001fe400078e000b */
[----:B-1----:R-:W-:Y:S02]  /*2b9b0*/  IMAD.MOV.U32 R19, RZ, RZ, R9 ;  /* 0x000000ffff137224 */ /* 0x002fe400078e0009 */
[----:B------:R-:W5:Y:S04]  /*2b9c0*/  LDL.LU R9, [R1+0x154] ;  /* 0x0001540001097983 */ /* 0x000f680000300800 */
[----:B------:R-:W5:Y:S04]  /*2b9d0*/  LDL.LU R10, [R1+0x158] ;  /* 0x00015800010a7983 */ /* 0x000f680000300800 */
[----:B------:R-:W5:Y:S01]  /*2b9e0*/  LDL.LU R11, [R1+0x15c] ;  /* 0x00015c00010b7983 */ /* 0x000f620000300800 */
[----:B----4-:R-:W-:Y:S01]  /*2b9f0*/  F2FP.F16.E4M3.UNPACK_B R23, R7.H1 ;  /* 0x00000007ff17723e */ /* 0x010fe200030006ff */
[----:B------:R-:W-:-:S02]  /*2ba00*/  IMAD.MOV.U32 R12, RZ, RZ, R21 ;  /* 0x000000ffff0c7224 */ /* 0x000fc400078e0015 */
[----:B------:R-:W-:Y:S02]  /*2ba10*/  IMAD.MOV.U32 R13, RZ, RZ, R5 ;  /* 0x000000ffff0d7224 */ /* 0x000fe400078e0005 */
[----:B------:R-:W-:Y:S02]  /*2ba20*/  IMAD.MOV.U32 R16, RZ, RZ, R29 ;  /* 0x000000ffff107224 */ /* 0x000fe400078e001d */
[----:B------:R-:W-:-:S03]  /*2ba30*/  IMAD.MOV.U32 R18, RZ, RZ, R28 ;  /* 0x000000ffff127224 */ /* 0x000fc600078e001c */
[-C--:B-----5:R-:W-:Y:S06]  /*2ba40*/  HMMA.16816.F32 R12, R12, R22.reuse, R8 ;  /* 0x000000160c0c723c */ /* 0x0a0fec0000001808 */
[----:B--2---:R-:W-:-:S15]  /*2ba50*/  HMMA.16816.F32 R8, R16, R22, R24 ;  /* 0x000000161008723c */ /* 0x004fde0000001818 */
[----:B------:R-:W-:-:S03]  /*2ba60*/  NOP ;  /* 0x0000000000007918 */ /* 0x000fc60000000000 */
[----:B------:R-:W-:Y:S02]  /*2ba70*/  IMAD.MOV.U32 R5, RZ, RZ, R15 ;  /* 0x000000ffff057224 */ /* 0x000fe400078e000f */
[----:B------:R-:W-:Y:S02]  /*2ba80*/  IMAD.MOV.U32 R21, RZ, RZ, R14 ;  /* 0x000000ffff157224 */ /* 0x000fe400078e000e */
[----:B------:R-:W-:Y:S01]  /*2ba90*/  IMAD.MOV.U32 R7, RZ, RZ, R13 ;  /* 0x000000ffff077224 */ /* 0x000fe200078e000d */
[----:B------:R-:W-:Y:S04]  /*2baa0*/  STL [R1+0x10], R12 ;  /* 0x0000100c01007387 */ /* 0x000fe80000100800 */
[----:B------:R-:W-:Y:S04]  /*2bab0*/  STL [R1+0x1978], R5 ;  /* 0x0019780501007387 */ /* 0x000fe80000100800 */
[----:B------:R-:W-:Y:S04]  /*2bac0*/  STL [R1+0x1974], R21 ;  /* 0x0019741501007387 */ /* 0x000fe80000100800 */
[----:B------:R-:W-:Y:S04]  /*2bad0*/  STL [R1+0x1970], R7 ;  /* 0x0019700701007387 */ /* 0x000fe80000100800 */
[----:B------:R-:W2:Y:S04]  /*2bae0*/  LDL R28, [R1+0x108] ;  /* 0x00010800011c7983 */ /* 0x000ea80000100800 */
[----:B------:R-:W3:Y:S04]  /*2baf0*/  LDL R29, [R1+0x10c] ;  /* 0x00010c00011d7983 */ /* 0x000ee80000100800 */
[----:B------:R-:W-:Y:S04]  /*2bb00*/  STL.64 [R1+0xd0], R8 ;  /* 0x0000d00801007387 */ /* 0x000fe80000100a00 */
[----:B------:R-:W-:Y:S04]  /*2bb10*/  STL.64 [R1+0xd8], R10 ;  /* 0x0000d80a01007387 */ /* 0x000fe80000100a00 */
[----:B------:R-:W4:Y:S04]  /*2bb20*/  LDL R18, [R1+0x16c] ;  /* 0x00016c0001127983 */ /* 0x000f280000100800 */
[----:B------:R-:W5:Y:S04]  /*2bb30*/  LDL R17, [R1+0x168] ;  /* 0x0001680001117983 */ /* 0x000f680000100800 */
[----:B----4-:R-:W-:Y:S04]  /*2bb40*/  STL [R1+0x19a4], R18 ;  /* 0x0019a41201007387 */ /* 0x010fe80000100800 */
[----:B-----5:R0:W-:Y:S04]  /*2bb50*/  STL [R1+0x19a0], R17 ;  /* 0x0019a01101007387 */ /* 0x0201e80000100800 */
[----:B------:R-:W4:Y:S04]  /*2bb60*/  LDL.LU R16, [R1+0x180] ;  /* 0x0001800001107983 */ /* 0x000f280000300800 */
[----:B0-----:R-:W4:Y:S04]  /*2bb70*/  LDL.LU R17, [R1+0x184] ;  /* 0x0001840001117983 */ /* 0x001f280000300800 */
[----:B------:R-:W4:Y:S04]  /*2bb80*/  LDL.LU R18, [R1+0x188] ;  /* 0x0001880001127983 */ /* 0x000f280000300800 */
[----:B------:R-:W4:Y:S04]  /*2bb90*/  LDL.LU R19, [R1+0x18c] ;  /* 0x00018c0001137983 */ /* 0x000f280000300800 */
[----:B------:R-:W5:Y:S04]  /*2bba0*/  LDL.LU R22, [R1+0xfc] ;  /* 0x0000fc0001167983 */ /* 0x000f680000300800 */
[----:B------:R-:W2:Y:S01]  /*2bbb0*/  LDL.LU R23, [R1+0xb8] ;  /* 0x0000b80001177983 */ /* 0x000ea20000300800 */
[----:B------:R-:W-:Y:S01]  /*2bbc0*/  F2FP.F16.E4M3.UNPACK_B R26, R3 ;  /* 0x00000003ff1a723e */ /* 0x000fe200020006ff */
[----:B------:R-:W-:-:S02]  /*2bbd0*/  IMAD.MOV.U32 R12, RZ, RZ, R2 ;  /* 0x000000ffff0c7224 */ /* 0x000fc400078e0002 */
[----:B------:R-:W-:Y:S02]  /*2bbe0*/  IMAD.MOV.U32 R13, RZ, RZ, R4 ;  /* 0x000000ffff0d7224 */ /* 0x000fe400078e0004 */
[----:B------:R-:W-:Y:S02]  /*2bbf0*/  IMAD.MOV.U32 R14, RZ, RZ, R20 ;  /* 0x000000ffff0e7224 */ /* 0x000fe400078e0014 */
[----:B------:R-:W-:Y:S01]  /*2bc00*/  IMAD.MOV.U32 R15, RZ, RZ, R6 ;  /* 0x000000ffff0f7224 */ /* 0x000fe200078e0006 */
[----:B------:R-:W-:Y:S01]  /*2bc10*/  F2FP.F16.E4M3.UNPACK_B R25, R0 ;  /* 0x00000000ff19723e */ /* 0x000fe200020006ff */
[----:B------:R0:W-:Y:S04]  /*2bc20*/  STL [R1+0x197c], R3 ;  /* 0x00197c0301007387 */ /* 0x0001e80000100800 */
[----:B------:R-:W-:Y:S01]  /*2bc30*/  STL [R1+0x248], R26 ;  /* 0x0002481a01007387 */ /* 0x000fe20000100800 */
[----:B-----5:R-:W-:-:S07]  /*2bc40*/  F2FP.F16.E4M3.UNPACK_B R27, R22 ;  /* 0x00000016ff1b723e */ /* 0x020fce00020006ff */
[----:B----4-:R-:W-:Y:S01]  /*2bc50*/  HMMA.16816.F32 R12, R12, R26, R16 ;  /* 0x0000001a0c0c723c */ /* 0x010fe20000001810 */
[----:B--2---:R-:W-:-:S05]  /*2bc60*/  F2FP.F16.E4M3.UNPACK_B R24, R23 ;  /* 0x00000017ff18723e */ /* 0x004fca00020006ff */
[----:B------:R-:W-:Y:S04]  /*2bc70*/  STL [R1+0x24c], R27 ;  /* 0x00024c1b01007387 */ /* 0x000fe80000100800 */
[----:B------:R-:W-:Y:S04]  /*2bc80*/  STL [R1+0x280], R24 ;  /* 0x0002801801007387 */ /* 0x000fe80000100800 */
[----:B------:R1:W-:Y:S04]  /*2bc90*/  STL [R1+0x284], R25 ;  /* 0x0002841901007387 */ /* 0x0003e80000100800 */
[----:B------:R-:W2:Y:S04]  /*2bca0*/  LDL.LU R18, [R1+0x19a4] ;  /* 0x0019a40001127983 */ /* 0x000ea80000300800 */
[----:B------:R-:W4:Y:S02]  /*2bcb0*/  LDL.LU R17, [R1+0x19a0] ;  /* 0x0019a00001117983 */ /* 0x000f240000300800 */
[----:B0-----:R-:W-:-:S02]  /*2bcc0*/  IMAD.MOV.U32 R3, RZ, RZ, R12 ;  /* 0x000000ffff037224 */ /* 0x001fc400078e000c */
[----:B------:R-:W-:Y:S01]  /*2bcd0*/  IMAD.MOV.U32 R5, RZ, RZ, R13 ;  /* 0x000000ffff057224 */ /* 0x000fe200078e000d */
[----:B------:R-:W1:Y:S01]  /*2bce0*/  LDL.LU R12, [R1+0x130] ;  /* 0x00013000010c7983 */ /* 0x000e620000300800 */
[----:B------:R-:W-:Y:S02]  /*2bcf0*/  IMAD.MOV.U32 R21, RZ, RZ, R14 ;  /* 0x000000ffff157224 */ /* 0x000fe400078e000e */
[----:B------:R-:W-:Y:S01]  /*2bd00*/  IMAD.MOV.U32 R7, RZ, RZ, R15 ;  /* 0x000000ffff077224 */ /* 0x000fe200078e000f */
[----:B------:R-:W1:Y:S04]  /*2bd10*/  LDL.LU R13, [R1+0x134] ;  /* 0x00013400010d7983 */ /* 0x000e680000300800 */
[----:B------:R-:W1:Y:S04]  /*2bd20*/  LDL.LU R14, [R1+0x138] ;  /* 0x00013800010e7983 */ /* 0x000e680000300800 */
[----:B------:R-:W1:Y:S01]  /*2bd30*/  LDL.LU R15, [R1+0x13c] ;  /* 0x00013c00010f7983 */ /* 0x000e620000300800 */
[----:B------:R-:W-:-:S02]  /*2bd40*/  IMAD.MOV.U32 R8, RZ, RZ, R2 ;  /* 0x000000ffff087224 */ /* 0x000fc400078e0002 */
[----:B------:R-:W-:Y:S02]  /*2bd50*/  IMAD.MOV.U32 R9, RZ, RZ, R4 ;  /* 0x000000ffff097224 */ /* 0x000fe400078e0004 */
[----:B------:R-:W-:Y:S02]  /*2bd60*/  IMAD.MOV.U32 R10, RZ, RZ, R20 ;  /* 0x000000ffff0a7224 */ /* 0x000fe400078e0014 */
[----:B------:R-:W-:-:S07]  /*2bd70*/  IMAD.MOV.U32 R11, RZ, RZ, R6 ;  /* 0x000000ffff0b7224 */ /* 0x000fce00078e0006 */
[----:B-1----:R-:W-:-:S15]  /*2bd80*/  HMMA.16816.F32 R24, R8, R24, R12 ;  /* 0x000000180818723c */ /* 0x002fde000000180c */
[----:B------:R-:W-:-:S08]  /*2bd90*/  NOP ;  /* 0x0000000000007918 */ /* 0x000fd00000000000 */
[----:B------:R-:W-:Y:S04]  /*2bda0*/  STL.64 [R1+0x1938], R26 ;  /* 0x0019381a01007387 */ /* 0x000fe80000100a00 */
[----:B------:R0:W-:Y:S04]  /*2bdb0*/  STL.64 [R1+0x1930], R24 ;  /* 0x0019301801007387 */ /* 0x0001e80000100a00 */
[----:B0-----:R-:W5:Y:S04]  /*2bdc0*/  LDL.LU R24, [R1+0x170] ;  /* 0x0001700001187983 */ /* 0x001f680000300800 */
[----:B------:R-:W5:Y:S04]  /*2bdd0*/  LDL.LU R25, [R1+0x174] ;  /* 0x0001740001197983 */ /* 0x000f680000300800 */
[----:B------:R-:W5:Y:S04]  /*2bde0*/  LDL.LU R26, [R1+0x178] ;  /* 0x00017800011a7983 */ /* 0x000f680000300800 */
[----:B------:R-:W5:Y:S01]  /*2bdf0*/  LDL.LU R27, [R1+0x17c] ;  /* 0x00017c00011b7983 */ /* 0x000f620000300800 */
[----:B------:R-:W-:-:S02]  /*2be00*/  F2FP.F16.E4M3.UNPACK_B R28, R28 ;  /* 0x0000001cff1c723e */ /* 0x000fc400020006ff */
[----:B---3--:R-:W-:Y:S01]  /*2be10*/  F2FP.F16.E4M3.UNPACK_B R29, R29 ;  /* 0x0000001dff1d723e */ /* 0x008fe200020006ff */
[----:B------:R-:W3:Y:S01]  /*2be20*/  LDL R19, [R1+0x118] ;  /* 0x0001180001137983 */ /* 0x000ee20000100800 */
[----:B----4-:R-:W-:Y:S02]  /*2be30*/  F2FP.F16.E4M3.UNPACK_B R16, R17 ;  /* 0x00000011ff10723e */ /* 0x010fe400020006ff */
[----:B--2---:R-:W-:Y:S01]  /*2be40*/  F2FP.F16.E4M3.UNPACK_B R17, R18 ;  /* 0x00000012ff11723e */ /* 0x004fe200020006ff */
[----:B------:R-:W-:Y:S04]  /*2be50*/  STL [R1+0x240], R28 ;  /* 0x0002401c01007387 */ /* 0x000fe80000100800 */
[----:B------:R-:W-:Y:S01]  /*2be60*/  STL [R1+0x244], R29 ;  /* 0x0002441d01007387 */ /* 0x000fe20000100800 */
[----:B------:R-:W-:-:S03]  /*2be70*/  IMAD.MOV.U32 R14, RZ, RZ, R20 ;  /* 0x000000ffff0e7224 */ /* 0x000fc600078e0014 */
[----:B------:R-:W-:Y:S04]  /*2be80*/  STL [R1+0x278], R16 ;  /* 0x0002781001007387 */ /* 0x000fe80000100800 */
[----:B------:R-:W-:Y:S04]  /*2be90*/  STL [R1+0x27c], R17 ;  /* 0x00027c1101007387 */ /* 0x000fe80000100800 */
[----:B------:R-:W-:Y:S04]  /*2bea0*/  STL.64 [R1+0x1998], R22 ;  /* 0x0019981601007387 */ /* 0x000fe80000100a00 */
[----:B------:R0:W-:Y:S04]  /*2beb0*/  STL.64 [R1+0x1990], R20 ;  /* 0x0019901401007387 */ /* 0x0001e80000100a00 */
[----:B0-----:R-:W2:Y:S04]  /*2bec0*/  LDL.LU R20, [R1+0x90] ;  /* 0x0000900001147983 */ /* 0x001ea80000300800 */
[----:B------:R-:W2:Y:S04]  /*2bed0*/  LDL.LU R21, [R1+0x94] ;  /* 0x0000940001157983 */ /* 0x000ea80000300800 */
[----:B------:R-:W2:Y:S04]  /*2bee0*/  LDL.LU R22, [R1+0x98] ;  /* 0x0000980001167983 */ /* 0x000ea80000300800 */
[----:B------:R-:W2:Y:S01]  /*2bef0*/  LDL.LU R23, [R1+0x9c] ;  /* 0x00009c0001177983 */ /* 0x000ea20000300800 */
[----:B-----5:R-:W-:Y:S03]  /*2bf00*/  HMMA.16816.F32 R8, R8, R28, R24 ;  /* 0x0000001c0808723c */ /* 0x020fe60000001818 */
[----:B------:R-:W4:Y:S04]  /*2bf10*/  LDL R24, [R1+0x1a8] ;  /* 0x0001a80001187983 */ /* 0x000f280000100800 */
[----:B------:R-:W4:-:S15]  /*2bf20*/  LDL R25, [R1+0x1ac] ;  /* 0x0001ac0001197983 */ /* 0x000f1e0000100800 */
[----:B------:R-:W-:-:S01]  /*2bf30*/  NOP ;  /* 0x0000000000007918 */ /* 0x000fc20000000000 */
[----:B------:R0:W-:Y:S04]  /*2bf40*/  STL [R1+0x192c], R10 ;  /* 0x00192c0a01007387 */ /* 0x0001e80000100800 */
[----:B0-----:R-:W5:Y:S04]  /*2bf50*/  LDL.LU R10, [R1+0x148] ;  /* 0x00014800010a7983 */ /* 0x001f680000300800 */
[----:B------:R0:W-:Y:S04]  /*2bf60*/  STL [R1+0x1928], R11 ;  /* 0x0019280b01007387 */ /* 0x0001e80000100800 */
[----:B0-----:R-:W3:Y:S01]  /*2bf70*/  LDL.LU R11, [R1+0x14c] ;  /* 0x00014c00010b7983 */ /* 0x001ee20000300800 */
[----:B------:R-:W-:-:S02]  /*2bf80*/  IMAD.MOV.U32 R12, RZ, RZ, R2 ;  /* 0x000000ffff0c7224 */ /* 0x000fc400078e0002 */
[----:B------:R-:W-:Y:S02]  /*2bf90*/  IMAD.MOV.U32 R13, RZ, RZ, R4 ;  /* 0x000000ffff0d7224 */ /* 0x000fe400078e0004 */
[----:B------:R-:W-:-:S07]  /*2bfa0*/  IMAD.MOV.U32 R15, RZ, RZ, R6 ;  /* 0x000000ffff0f7224 */ /* 0x000fce00078e0006 */
[----:B--2---:R-:W-:Y:S01]  /*2bfb0*/  HMMA.16816.F32 R12, R12, R16, R20 ;  /* 0x000000100c0c723c */ /* 0x004fe20000001814 */
[----:B------:R-:W2:Y:S04]  /*2bfc0*/  LDL.LU.64 R22, [R1+0x1998] ;  /* 0x0019980001167983 */ /* 0x000ea80000300a00 */
[----:B------:R-:W2:-:S15]  /*2bfd0*/  LDL.LU.64 R20, [R1+0x1990] ;  /* 0x0019900001147983 */ /* 0x000e9e0000300a00 */
[----:B------:R-:W-:-:S04]  /*2bfe0*/  NOP ;  /* 0x0000000000007918 */ /* 0x000fc80000000000 */
[----:B------:R-:W-:Y:S01]  /*2bff0*/  IMAD.MOV.U32 R29, RZ, RZ, R12 ;  /* 0x000000ffff1d7224 */ /* 0x000fe200078e000c */
[----:B------:R-:W-:Y:S01]  /*2c000*/  STL [R1+0x44], R13 ;  /* 0x0000440d01007387 */ /* 0x000fe20000100800 */
[----:B------:R-:W-:-:S03]  /*2c010*/  IMAD.MOV.U32 R28, RZ, RZ, R15 ;  /* 0x000000ffff1c7224 */ /* 0x000fc600078e000f */
[----:B------:R-:W-:Y:S04]  /*2c020*/  STL [R1+0x48], R14 ;  /* 0x0000480e01007387 */ /* 0x000fe80000100800 */
[----:B------:R-:W4:Y:S04]  /*2c030*/  LDL R26, [R1+0x198] ;  /* 0x00019800011a7983 */ /* 0x000f280000100800 */
[----:B------:R0:W-:Y:S04]  /*2c040*/  STL [R1+0x1924], R29 ;  /* 0x0019241d01007387 */ /* 0x0001e80000100800 */
[----:B0-----:R-:W2:Y:S04]  /*2c050*/  LDL.LU R29, [R1+0x11c] ;  /* 0x00011c00011d7983 */ /* 0x001ea80000300800 */
[----:B------:R-:W-:Y:S01]  /*2c060*/  STL [R1+0x1920], R28 ;  /* 0x0019201c01007387 */ /* 0x000fe20000100800 */
[----:B-----5:R-:W-:-:S02]  /*2c070*/  F2FP.F16.E4M3.UNPACK_B R13, R10 ;  /* 0x0000000aff0d723e */ /* 0x020fc400020006ff */
[----:B---3--:R-:W-:Y:S01]  /*2c080*/  F2FP.F16.E4M3.UNPACK_B R12, R11 ;  /* 0x0000000bff0c723e */ /* 0x008fe200020006ff */
[----:B------:R-:W-:Y:S04]  /*2c090*/  STL.64 [R1+0x1948], R10 ;  /* 0x0019480a01007387 */ /* 0x000fe80000100a00 */
[----:B------:R0:W-:Y:S04]  /*2c0a0*/  STL.64 [R1+0x1940], R8 ;  /* 0x0019400801007387 */ /* 0x0001e80000100a00 */
[----:B------:R-:W-:Y:S04]  /*2c0b0*/  STL [R1+0x238], R13 ;  /* 0x0002380d01007387 */ /* 0x000fe80000100800 */
[----:B------:R-:W-:Y:S04]  /*2c0c0*/  STL [R1+0x23c], R12 ;  /* 0x00023c0c01007387 */ /* 0x000fe80000100800 */
[----:B------:R-:W4:Y:S01]  /*2c0d0*/  LDL R27, [R1+0x19c] ;  /* 0x00019c00011b7983 */ /* 0x000f220000100800 */
[----:B0-----:R-:W-:-:S02]  /*2c0e0*/  IMAD.MOV.U32 R8, RZ, RZ, R13 ;  /* 0x000000ffff087224 */ /* 0x001fc400078e000d */
[----:B------:R-:W-:Y:S01]  /*2c0f0*/  IMAD.MOV.U32 R9, RZ, RZ, R12 ;  /* 0x000000ffff097224 */ /* 0x000fe200078e000c */
[----:B----4-:R-:W-:Y:S04]  /*2c100*/  STL.64 [R1+0x1988], R26 ;  /* 0x0019881a01007387 */ /* 0x010fe80000100a00 */
[----:B------:R0:W-:Y:S04]  /*2c110*/  STL.64 [R1+0x1980], R24 ;  /* 0x0019801801007387 */ /* 0x0001e80000100a00 */
[----:B0-----:R-:W3:Y:S04]  /*2c120*/  LDL.LU R24, [R1+0x80] ;  /* 0x0000800001187983 */ /* 0x001ee80000300800 */
[----:B------:R-:W3:Y:S04]  /*2c130*/  LDL.LU R25, [R1+0x84] ;  /* 0x0000840001197983 */ /* 0x000ee80000300800 */
[----:B------:R-:W3:Y:S04]  /*2c140*/  LDL.LU R26, [R1+0x88] ;  /* 0x00008800011a7983 */ /* 0x000ee80000300800 */
[----:B------:R-:W3:Y:S01]  /*2c150*/  LDL.LU R27, [R1+0x8c] ;  /* 0x00008c00011b7983 */ /* 0x000ee20000300800 */
[----:B------:R-:W-:-:S02]  /*2c160*/  IMAD.MOV.U32 R12, RZ, RZ, R2 ;  /* 0x000000ffff0c7224 */ /* 0x000fc400078e0002 */
[----:B------:R-:W-:Y:S02]  /*2c170*/  IMAD.MOV.U32 R13, RZ, RZ, R4 ;  /* 0x000000ffff0d7224 */ /* 0x000fe400078e0004 */
[----:B--2---:R-:W-:Y:S02]  /*2c180*/  IMAD.MOV.U32 R14, RZ, RZ, R20 ;  /* 0x000000ffff0e7224 */ /* 0x004fe400078e0014 */
[----:B------:R-:W-:Y:S01]  /*2c190*/  IMAD.MOV.U32 R15, RZ, RZ, R6 ;  /* 0x000000ffff0f7224 */ /* 0x000fe200078e0006 */
[----:B------:R-:W-:Y:S02]  /*2c1a0*/  F2FP.F16.E4M3.UNPACK_B R10, R19 ;  /* 0x00000013ff0a723e */ /* 0x000fe400020006ff */
[----:B------:R-:W-:-:S03]  /*2c1b0*/  F2FP.F16.E4M3.UNPACK_B R11, R29 ;  /* 0x0000001dff0b723e */ /* 0x000fc600020006ff */
[----:B------:R-:W-:Y:S04]  /*2c1c0*/  STL [R1+0x268], R10 ;  /* 0x0002680a01007387 */ /* 0x000fe80000100800 */
[----:B------:R-:W-:Y:S01]  /*2c1d0*/  STL [R1+0x26c], R11 ;  /* 0x00026c0b01007387 */ /* 0x000fe20000100800 */
[----:B---3--:R-:W-:Y:S03]  /*2c1e0*/  HMMA.16816.F32 R12, R12, R8, R24 ;  /* 0x000000080c0c723c */ /* 0x008fe60000001818 */
[----:B------:R-:W2:Y:S04]  /*2c1f0*/  LDL.LU.64 R26, [R1+0x1988] ;  /* 0x00198800011a7983 */ /* 0x000ea80000300a00 */
[----:B------:R-:W3:-:S15]  /*2c200*/  LDL.LU.64 R24, [R1+0x1980] ;  /* 0x0019800001187983 */ /* 0x000ede0000300a00 */
[----:B------:R-:W-:-:S01]  /*2c210*/  NOP ;  /* 0x0000000000007918 */ /* 0x000fc20000000000 */
[----:B------:R0:W-:Y:S01]  /*2c220*/  STL.64 [R1+0x80], R12 ;  /* 0x0000800c01007387 */ /* 0x0001e20000100a00 */
[----:B------:R-:W-:-:S03]  /*2c230*/  IMAD.MOV.U32 R28, RZ, RZ, R14 ;  /* 0x000000ffff1c7224 */ /* 0x000fc600078e000e */
[----:B------:R1:W-:Y:S04]  /*2c240*/  STL [R1+0x8c], R15 ;  /* 0x00008c0f01007387 */ /* 0x0003e80000100800 */
[----:B0-----:R-:W4:Y:S04]  /*2c250*/  LDL.LU R12, [R1+0x20] ;  /* 0x00002000010c7983 */ /* 0x001f280000300800 */
[----:B------:R-:W4:Y:S04]  /*2c260*/  LDL.LU R13, [R1+0x24] ;  /* 0x00002400010d7983 */ /* 0x000f280000300800 */
[----:B------:R-:W4:Y:S04]  /*2c270*/  LDL.LU R14, [R1+0x28] ;  /* 0x00002800010e7983 */ /* 0x000f280000300800 */
[----:B-1----:R-:W4:Y:S01]  /*2c280*/  LDL.LU R15, [R1+0x2c] ;  /* 0x00002c00010f7983 */ /* 0x002f220000300800 */
[----:B------:R-:W-:-:S02]  /*2c290*/  IMAD.MOV.U32 R16, RZ, RZ, R2 ;  /* 0x000000ffff107224 */ /* 0x000fc400078e0002 */
[----:B------:R-:W-:Y:S02]  /*2c2a0*/  IMAD.MOV.U32 R17, RZ, RZ, R4 ;  /* 0x000000ffff117224 */ /* 0x000fe400078e0004 */
[----:B------:R-:W-:Y:S02]  /*2c2b0*/  IMAD.MOV.U32 R18, RZ, RZ, R20 ;  /* 0x000000ffff127224 */ /* 0x000fe400078e0014 */
[----:B------:R-:W-:Y:S01]  /*2c2c0*/  IMAD.MOV.U32 R19, RZ, RZ, R6 ;  /* 0x000000ffff137224 */ /* 0x000fe200078e0006 */
[----:B---3--:R-:W-:Y:S02]  /*2c2d0*/  F2FP.F16.E4M3.UNPACK_B R24, R24 ;  /* 0x00000018ff18723e */ /* 0x008fe400020006ff */
[----:B------:R-:W-:-:S04]  /*2c2e0*/  F2FP.F16.E4M3.UNPACK_B R25, R25 ;  /* 0x00000019ff19723e */ /* 0x000fc800020006ff */
[----:B----4-:R-:W-:-:S15]  /*2c2f0*/  HMMA.16816.F32 R8, R16, R10, R12 ;  /* 0x0000000a1008723c */ /* 0x010fde000000180c */
[----:B------:R-:W-:-:S08]  /*2c300*/  NOP ;  /* 0x0000000000007918 */ /* 0x000fd00000000000 */
[----:B------:R0:W-:Y:S04]  /*2c310*/  STL.64 [R1+0x20], R8 ;  /* 0x0000200801007387 */ /* 0x0001e80000100a00 */
[----:B------:R1:W-:Y:S01]  /*2c320*/  STL.64 [R1+0x28], R10 ;  /* 0x0000280a01007387 */ /* 0x0003e20000100a00 */
[----:B0-----:R-:W-:-:S03]  /*2c330*/  IMAD.MOV.U32 R8, RZ, RZ, R3 ;  /* 0x000000ffff087224 */ /* 0x001fc600078e0003 */
[----:B------:R-:W3:Y:S01]  /*2c340*/  LDL.LU R3, [R1+0x197c] ;  /* 0x00197c0001037983 */ /* 0x000ee20000300800 */
[----:B------:R-:W-:Y:S02]  /*2c350*/  IMAD.MOV.U32 R9, RZ, RZ, R5 ;  /* 0x000000ffff097224 */ /* 0x000fe400078e0005 */
[----:B-1----:R-:W-:Y:S01]  /*2c360*/  IMAD.MOV.U32 R10, RZ, RZ, R21 ;  /* 0x000000ffff0a7224 */ /* 0x002fe200078e0015 */
[----:B------:R-:W4:Y:S01]  /*2c370*/  LDL.LU R5, [R1+0x1978] ;  /* 0x0019780001057983 */ /* 0x000f220000300800 */
[----:B------:R-:W-:-:S03]  /*2c380*/  IMAD.MOV.U32 R11, RZ, RZ, R7 ;  /* 0x000000ffff0b7224 */ /* 0x000fc600078e0007 */
[----:B------:R-:W-:Y:S04]  /*2c390*/  STL [R1+0x230], R24 ;  /* 0x0002301801007387 */ /* 0x000fe80000100800 */
[----:B------:R-:W5:Y:S04]  /*2c3a0*/  LDL.LU R21, [R1+0x1974] ;  /* 0x0019740001157983 */ /* 0x000f680000300800 */
[----:B------:R-:W-:Y:S04]  /*2c3b0*/  STL [R1+0x234], R25 ;  /* 0x0002341901007387 */ /* 0x000fe80000100800 */
[----:B------:R-:W3:Y:S04]  /*2c3c0*/  LDL.LU R7, [R1+0x1970] ;  /* 0x0019700001077983 */ /* 0x000ee80000300800 */
[----:B------:R-:W-:Y:S04]  /*2c3d0*/  STL.64 [R1+0x1968], R10 ;  /* 0x0019680a01007387 */ /* 0x000fe80000100a00 */
[----:B------:R0:W-:Y:S04]  /*2c3e0*/  STL.64 [R1+0x1960], R8 ;  /* 0x0019600801007387 */ /* 0x0001e80000100a00 */
[----:B0-----:R-:W4:Y:S04]  /*2c3f0*/  LDL.LU R8, [R1+0x30] ;  /* 0x0000300001087983 */ /* 0x001f280000300800 */
[----:B------:R-:W4:Y:S04]  /*2c400*/  LDL.LU R9, [R1+0x34] ;  /* 0x0000340001097983 */ /* 0x000f280000300800 */
[----:B------:R-:W4:Y:S04]  /*2c410*/  LDL.LU R10, [R1+0x38] ;  /* 0x00003800010a7983 */ /* 0x000f280000300800 */
[----:B------:R-:W4:Y:S01]  /*2c420*/  LDL.LU R11, [R1+0x3c] ;  /* 0x00003c00010b7983 */ /* 0x000f220000300800 */
[----:B------:R-:W-:-:S02]  /*2c430*/  IMAD.MOV.U32 R12, RZ, RZ, R2 ;  /* 0x000000ffff0c7224 */ /* 0x000fc400078e0002 */
[----:B------:R-:W-:Y:S02]  /*2c440*/  IMAD.MOV.U32 R13, RZ, RZ, R4 ;  /* 0x000000ffff0d7224 */ /* 0x000fe400078e0004 */
[----:B------:R-:W-:Y:S02]  /*2c450*/  IMAD.MOV.U32 R14, RZ, RZ, R20 ;  /* 0x000000ffff0e7224 */ /* 0x000fe400078e0014 */
[----:B------:R-:W-:Y:S01]  /*2c460*/  IMAD.MOV.U32 R15, RZ, RZ, R6 ;  /* 0x000000ffff0f7224 */ /* 0x000fe200078e0006 */
[----:B--2---:R-:W-:Y:S02]  /*2c470*/  F2FP.F16.E4M3.UNPACK_B R26, R26 ;  /* 0x0000001aff1a723e */ /* 0x004fe400020006ff */
[----:B------:R-:W-:-:S03]  /*2c480*/  F2FP.F16.E4M3.UNPACK_B R27, R27 ;  /* 0x0000001bff1b723e */ /* 0x000fc600020006ff */
[----:B------:R-:W-:Y:S04]  /*2c490*/  STL [R1+0x260], R26 ;  /* 0x0002601a01007387 */ /* 0x000fe80000100800 */
[----:B------:R-:W-:Y:S01]  /*2c4a0*/  STL [R1+0x264], R27 ;  /* 0x0002641b01007387 */ /* 0x000fe20000100800 */
[----:B----4-:R-:W-:Y:S03]  /*2c4b0*/  HMMA.16816.F32 R12, R12, R24, R8 ;  /* 0x000000180c0c723c */ /* 0x010fe60000001808 */
[----:B------:R-:W2:Y:S04]  /*2c4c0*/  LDL.LU.64 R10, [R1+0x1968] ;  /* 0x00196800010a7983 */ /* 0x000ea80000300a00 */
[----:B------:R-:W2:-:S15]  /*2c4d0*/  LDL.LU.64 R8, [R1+0x1960] ;  /* 0x0019600001087983 */ /* 0x000e9e0000300a00 */
[----:B------:R-:W-:-:S01]  /*2c4e0*/  NOP ;  /* 0x0000000000007918 */ /* 0x000fc20000000000 */
[----:B------:R0:W-:Y:S04]  /*2c4f0*/  STL.64 [R1+0x30], R12 ;  /* 0x0000300c01007387 */ /* 0x0001e80000100a00 */
[----:B------:R5:W-:Y:S04]  /*2c500*/  STL [R1+0x38], R14 ;  /* 0x0000380e01007387 */ /* 0x000be80000100800 */
[----:B0-----:R-:W4:Y:S01]  /*2c510*/  LDL.LU R12, [R1+0x10] ;  /* 0x00001000010c7983 */ /* 0x001f220000300800 */
[----:B---3--:R-:W-:Y:S02]  /*2c520*/  IMAD.MOV.U32 R13, RZ, RZ, R7 ;  /* 0x000000ffff0d7224 */ /* 0x008fe400078e0007 */
[----:B------:R-:W-:Y:S01]  /*2c530*/  IMAD.MOV.U32 R20, RZ, RZ, R15 ;  /* 0x000000ffff147224 */ /* 0x000fe200078e000f */
[----:B------:R-:W2:Y:S01]  /*2c540*/  LDL.LU R7, [R1+0x195c] ;  /* 0x00195c0001077983 */ /* 0x000ea20000300800 */
[----:B-----5:R-:W-:Y:S01]  /*2c550*/  IMAD.MOV.U32 R14, RZ, RZ, R21 ;  /* 0x000000ffff0e7224 */ /* 0x020fe200078e0015 */
[----:B------:R-:W-:Y:S01]  /*2c560*/  F2FP.F16.E4M3.UNPACK_B R24, R3.H1 ;  /* 0x00000003ff18723e */ /* 0x000fe200030006ff */
[----:B------:R-:W-:Y:S01]  /*2c570*/  IMAD.MOV.U32 R15, RZ, RZ, R5 ;  /* 0x000000ffff0f7224 */ /* 0x000fe200078e0005 */
[----:B------:R-:W3:Y:S04]  /*2c580*/  LDL.LU R21, [R1+0x1958] ;  /* 0x0019580001157983 */ /* 0x000ee80000300800 */
[----:B------:R-:W2:Y:S04]  /*2c590*/  LDL.LU R5, [R1+0x1954] ;  /* 0x0019540001057983 */ /* 0x000ea80000300800 */
[----:B------:R-:W5:Y:S01]  /*2c5a0*/  LDL.LU R3, [R1+0x1950] ;  /* 0x0019500001037983 */ /* 0x000f620000300800 */
[----:B------:R-:W-:-:S03]  /*2c5b0*/  F2FP.F16.E4M3.UNPACK_B R25, R22.H1 ;  /* 0x00000016ff19723e */ /* 0x000fc600030006ff */
[----:B------:R-:W-:Y:S01]  /*2c5c0*/  STL [R1+0x290], R24 ;  /* 0x0002901801007387 */ /* 0x000fe20000100800 */
[----:B------:R-:W-:Y:S02]  /*2c5d0*/  F2FP.F16.E4M3.UNPACK_B R22, R23.H1 ;  /* 0x00000017ff16723e */ /* 0x000fe400030006ff */
[----:B------:R-:W-:Y:S01]  /*2c5e0*/  F2FP.F16.E4M3.UNPACK_B R23, R0.H1 ;  /* 0x00000000ff17723e */ /* 0x000fe200030006ff */
[----:B----4-:R-:W-:Y:S01]  /*2c5f0*/  HMMA.16816.F32 R12, R16, R26, R12 ;  /* 0x0000001a100c723c */ /* 0x010fe2000000180c */
[----:B---3--:R-:W-:Y:S02]  /*2c600*/  IMAD.MOV.U32 R6, RZ, RZ, R21 ;  /* 0x000000ffff067224 */ /* 0x008fe400078e0015 */
[----:B-----5:R-:W-:-:S15]  /*2c610*/  IMAD.MOV.U32 R4, RZ, RZ, R3 ;  /* 0x000000ffff047224 */ /* 0x020fde00078e0003 */
[----:B------:R-:W-:-:S05]  /*2c620*/  NOP ;  /* 0x0000000000007918 */ /* 0x000fca0000000000 */
[----:B------:R-:W-:Y:S04]  /*2c630*/  STL.64 [R1+0x10], R12 ;  /* 0x0000100c01007387 */ /* 0x000fe80000100a00 */
[----:B------:R2:W-:Y:S04]  /*2c640*/  STL [R1+0x294], R25 ;  /* 0x0002941901007387 */ /* 0x0005e80000100800 */
[----:B------:R-:W3:Y:S04]  /*2c650*/  LDL.LU R16, [R1+0x108] ;  /* 0x0001080001107983 */ /* 0x000ee80000300800 */
[----:B------:R-:W4:Y:S01]  /*2c660*/  LDL.LU R17, [R1+0x10c] ;  /* 0x00010c0001117983 */ /* 0x000f220000300800 */
[----:B--2---:R-:W-:Y:S03]  /*2c670*/  HMMA.16816.F32 R24, R4, R24, R8 ;  /* 0x000000180418723c */ /* 0x004fe60000001808 */
[----:B------:R-:W-:Y:S04]  /*2c680*/  STL.64 [R1+0x298], R22 ;  /* 0x0002981601007387 */ /* 0x000fe80000100a00 */
[----:B------:R-:W2:Y:S04]  /*2c690*/  LDL.LU R19, [R1+0x16c] ;  /* 0x00016c0001137983 */ /* 0x000ea80000300800 */
[----:B------:R-:W5:Y:S04]  /*2c6a0*/  LDL.LU R18, [R1+0x118] ;  /* 0x0001180001127983 */ /* 0x000f680000300800 */
[----:B------:R-:W2:Y:S04]  /*2c6b0*/  LDL.LU.64 R10, [R1+0x1948] ;  /* 0x00194800010a7983 */ /* 0x000ea80000300a00 */
[----:B------:R-:W5:Y:S04]  /*2c6c0*/  LDL.LU.64 R8, [R1+0x1940] ;  /* 0x0019400001087983 */ /* 0x000f680000300a00 */
[----:B------:R-:W-:Y:S04]  /*2c6d0*/  STL.64 [R1+0x70], R24 ;  /* 0x0000701801007387 */ /* 0x000fe80000100a00 */
[----:B------:R0:W-:Y:S04]  /*2c6e0*/  STL.64 [R1+0x78], R26 ;  /* 0x0000781a01007387 */ /* 0x0001e80000100a00 */
[----:B0-----:R-:W2:Y:S04]  /*2c6f0*/  LDL.LU.64 R26, [R1+0x1938] ;  /* 0x00193800011a7983 */ /* 0x001ea80000300a00 */
[----:B------:R-:W2:Y:S01]  /*2c700*/  LDL.LU.64 R24, [R1+0x1930] ;  /* 0x0019300001187983 */ /* 0x000ea20000300a00 */
[----:B------:R-:W-:-:S02]  /*2c710*/  IMAD.MOV.U32 R2, RZ, RZ, R14 ;  /* 0x000000ffff027224 */ /* 0x000fc400078e000e */
[----:B------:R-:W-:Y:S02]  /*2c720*/  IMAD.MOV.U32 R0, RZ, RZ, R15 ;  /* 0x000000ffff007224 */ /* 0x000fe400078e000f */
[----:B------:R-:W-:Y:S02]  /*2c730*/  IMAD.MOV.U32 R12, RZ, RZ, R3 ;  /* 0x000000ffff0c7224 */ /* 0x000fe400078e0003 */
[----:B------:R-:W-:Y:S02]  /*2c740*/  IMAD.MOV.U32 R13, RZ, RZ, R5 ;  /* 0x000000ffff0d7224 */ /* 0x000fe400078e0005 */
[----:B------:R-:W-:Y:S02]  /*2c750*/  IMAD.MOV.U32 R14, RZ, RZ, R21 ;  /* 0x000000ffff0e7224 */ /* 0x000fe400078e0015 */
[----:B------:R-:W-:Y:S01]  /*2c760*/  IMAD.MOV.U32 R15, RZ, RZ, R7 ;  /* 0x000000ffff0f7224 */ /* 0x000fe200078e0007 */
[----:B---3--:R-:W-:Y:S02]  /*2c770*/  F2FP.F16.E4M3.UNPACK_B R16, R16.H1 ;  /* 0x00000010ff10723e */ /* 0x008fe400030006ff */
[----:B----4-:R-:W-:-:S04]  /*2c780*/  F2FP.F16.E4M3.UNPACK_B R17, R17.H1 ;  /* 0x00000011ff11723e */ /* 0x010fc800030006ff */
[----:B--2---:R-:W-:-:S15]  /*2c790*/  HMMA.16816.F32 R12, R12, R22, R24 ;  /* 0x000000160c0c723c */ /* 0x004fde0000001818 */
[----:B------:R-:W-:-:S09]  /*2c7a0*/  NOP ;  /* 0x0000000000007918 */ /* 0x000fd20000000000 */
[----:B------:R-:W-:Y:S02]  /*2c7b0*/  IMAD.MOV.U32 R23, RZ, RZ, R14 ;  /* 0x000000ffff177224 */ /* 0x000fe400078e000e */
[----:B------:R-:W-:Y:S01]  /*2c7c0*/  IMAD.MOV.U32 R22, RZ, RZ, R15 ;  /* 0x000000ffff167224 */ /* 0x000fe200078e000f */
[----:B------:R0:W-:Y:S04]  /*2c7d0*/  STL.64 [R1], R12 ;  /* 0x0000000c01007387 */ /* 0x0001e80000100a00 */
[----:B------:R-:W2:Y:S04]  /*2c7e0*/  LDL.LU R27, [R1+0x168] ;  /* 0x00016800011b7983 */ /* 0x000ea80000300800 */
[----:B------:R-:W-:Y:S04]  /*2c7f0*/  STL.64 [R1+0x288], R16 ;  /* 0x0002881001007387 */ /* 0x000fe80000100a00 */
[----:B------:R1:W-:Y:S01]  /*2c800*/  STL.64 [R1+0x1908], R22 ;  /* 0x0019081601007387 */ /* 0x0003e20000100a00 */
[----:B0-----:R-:W-:-:S02]  /*2c810*/  F2FP.F16.E4M3.UNPACK_B R12, R10.H1 ;  /* 0x0000000aff0c723e */ /* 0x001fc400030006ff */
[----:B------:R-:W-:Y:S01]  /*2c820*/  F2FP.F16.E4M3.UNPACK_B R13, R11.H1 ;  /* 0x0000000bff0d723e */ /* 0x000fe200030006ff */
[----:B------:R-:W3:Y:S04]  /*2c830*/  LDL.LU R10, [R1+0x192c] ;  /* 0x00192c00010a7983 */ /* 0x000ee80000300800 */
[----:B------:R-:W3:Y:S01]  /*2c840*/  LDL.LU R11, [R1+0x1928] ;  /* 0x00192800010b7983 */ /* 0x000ee20000300800 */
[----:B-1----:R-:W-:Y:S02]  /*2c850*/  F2FP.F16.E4M3.UNPACK_B R23, R19.H1 ;  /* 0x00000013ff17723e */ /* 0x002fe400030006ff */
[----:B------:R-:W0:Y:S01]  /*2c860*/  S2R R19, SR_TID.X ;  /* 0x0000000000137919 */ /* 0x000e220000002100 */
[----:B-----5:R-:W-:Y:S02]  /*2c870*/  F2FP.F16.E4M3.UNPACK_B R26, R18.H1 ;  /* 0x00000012ff1a723e */ /* 0x020fe400030006ff */
[----:B0-----:R-:W-:-:S02]  /*2c880*/  LOP3.LUT R18, R19, 0xf, RZ, 0xc0, !PT ;  /* 0x0000000f13127812 */ /* 0x001fc400078ec0ff */
[----:B------:R-:W-:-:S05]  /*2c890*/  LOP3.LUT R19, R19, 0x1c, RZ, 0xc0, !PT ;  /* 0x0000001c13137812 */ /* 0x000fca00078ec0ff */
[----:B------:R-:W-:-:S04]  /*2c8a0*/  IMAD R19, R19, 0x8, R18 ;  /* 0x0000000813137824 */ /* 0x000fc800078e0212 */
[----:B------:R-:W-:Y:S01]  /*2c8b0*/  IMAD.SHL.U32 R19, R19, 0x8, RZ ;  /* 0x0000000813137824 */ /* 0x000fe200078e00ff */
[----:B--2---:R-:W-:Y:S01]  /*2c8c0*/  F2FP.F16.E4M3.UNPACK_B R22, R27.H1 ;  /* 0x0000001bff16723e */ /* 0x004fe200030006ff */
[----:B---3--:R-:W-:Y:S04]  /*2c8d0*/  HMMA.16816.F32 R8, R4, R16, R8 ;  /* 0x000000100408723c */ /* 0x008fe80000001808 */
[----:B------:R-:W-:Y:S01]  /*2c8e0*/  STL [R1+0x270], R22 ;  /* 0x0002701601007387 */ /* 0x000fe20000100800 */
[----:B------:R-:W-:-:S03]  /*2c8f0*/  F2FP.F16.E4M3.UNPACK_B R27, R29.H1 ;  /* 0x0000001dff1b723e */ /* 0x000fc600030006ff */
[----:B------:R-:W-:Y:S04]  /*2c900*/  STL [R1+0x274], R23 ;  /* 0x0002741701007387 */ /* 0x000fe80000100800 */
[----:B------:R-:W2:Y:S04]  /*2c910*/  LDL.LU R29, [R1+0x1924] ;  /* 0x00192400011d7983 */ /* 0x000ea80000300800 */
[----:B------:R-:W-:Y:S04]  /*2c920*/  STL [R1+0x2a0], R12 ;  /* 0x0002a00c01007387 */ /* 0x000fe80000100800 */
[----:B------:R-:W-:Y:S04]  /*2c930*/  STL [R1+0x2a4], R13 ;  /* 0x0002a40d01007387 */ /* 0x000fe80000100800 */
[----:B------:R-:W-:Y:S04]  /*2c940*/  STL.64 [R1+0x60], R8 ;  /* 0x0000600801007387 */ /* 0x000fe80000100a00 */
[----:B------:R-:W0:Y:S04]  /*2c950*/  LDS.64 R8, [R19+UR7+0x80] ;  /* 0x0000800713087984 */ /* 0x000e280008000a00 */
[----:B------:R-:W-:Y:S04]  /*2c960*/  STL.64 [R1+0x68], R10 ;  /* 0x0000680a01007387 */ /* 0x000fe80000100a00 */
[----:B------:R-:W-:Y:S04]  /*2c970*/  STL [R1+0x2a8], R26 ;  /* 0x0002a81a01007387 */ /* 0x000fe80000100800 */
[----:B------:R-:W1:Y:S04]  /*2c980*/  LDS.64 R10, [R19+UR7+0x880] ;  /* 0x00088007130a7984 */ /* 0x000e680008000a00 */
[----:B0-----:R-:W-:Y:S04]  /*2c990*/  STL [R1+0x1864], R9 ;  /* 0x0018640901007387 */ /* 0x001fe80000100800 */
[----:B------:R-:W-:Y:S04]  /*2c9a0*/  STL [R1+0x2ac], R27 ;  /* 0x0002ac1b01007387 */ /* 0x000fe80000100800 */
[----:B------:R-:W3:Y:S04]  /*2c9b0*/  LDL.LU R25, [R1+0x1a8] ;  /* 0x0001a80001197983 */ /* 0x000ee80000300800 */
[----:B------:R-:W3:Y:S04]  /*2c9c0*/  LDL.LU R24, [R1+0x1ac] ;  /* 0x0001ac0001187983 */ /* 0x000ee80000300800 */
[----:B------:R0:W-:Y:S02]  /*2c9d0*/  STL.64 [R1+0x1900], R26 ;  /* 0x0019001a01007387 */ /* 0x0001e40000100a00 */
[----:B0-----:R-:W-:-:S02]  /*2c9e0*/  IMAD.MOV.U32 R26, RZ, RZ, R28 ;  /* 0x000000ffff1a7224 */ /* 0x001fc400078e001c */
[----:B---3--:R0:W-:Y:S04]  /*2c9f0*/  STL.64 [R1+0x18f8], R24 ;  /* 0x0018f81801007387 */ /* 0x0081e80000100a00 */
[----:B0-----:R-:W3:Y:S04]  /*2ca00*/  LDL.LU R24, [R1+0x80] ;  /* 0x0000800001187983 */ /* 0x001ee80000300800 */
[----:B------:R-:W3:Y:S04]  /*2ca10*/  LDL.LU R25, [R1+0x84] ;  /* 0x0000840001197983 */ /* 0x000ee80000300800 */
[----:B------:R-:W4:Y:S04]  /*2ca20*/  LDL.LU R28, [R1+0x1920] ;  /* 0x00192000011c7983 */ /* 0x000f280000300800 */
[----:B------:R-:W5:Y:S04]  /*2ca30*/  LDL.LU R27, [R1+0x8c] ;  /* 0x00008c00011b7983 */ /* 0x000f680000300800 */
[----:B-----5:R-:W-:Y:S04]  /*2ca40*/  STL.64 [R1+0x1918], R26 ;  /* 0x0019181a01007387 */ /* 0x020fe80000100a00 */
[----:B---3--:R2:W-:Y:S02]  /*2ca50*/  STL.64 [R1+0x1910], R24 ;  /* 0x0019101801007387 */ /* 0x0085e40000100a00 */
[----:B--2---:R-:W-:-:S02]  /*2ca60*/  IMAD.MOV.U32 R24, RZ, RZ, R29 ;  /* 0x000000ffff187224 */ /* 0x004fc400078e001d */
[----:B------:R-:W2:Y:S01]  /*2ca70*/  LDL.LU R25, [R1+0x44] ;  /* 0x0000440001197983 */ /* 0x000ea20000300800 */
[----:B------:R-:W0:Y:S01]  /*2ca80*/  S2R R29, SR_TID.X ;  /* 0x00000000001d7919 */ /* 0x000e220000002100 */
[----:B----4-:R-:W-:Y:S02]  /*2ca90*/  IMAD.MOV.U32 R27, RZ, RZ, R28 ;  /* 0x000000ffff1b7224 */ /* 0x010fe400078e001c */
[----:B------:R-:W2:Y:S01]  /*2caa0*/  LDL.LU R26, [R1+0x48] ;  /* 0x00004800011a7983 */ /* 0x000ea20000300800 */
[C---:B0-----:R-:W-:Y:S02]  /*2cab0*/  LOP3.LUT R28, R29.reuse, 0xf, RZ, 0xc0, !PT ;  /* 0x0000000f1d1c7812 */ /* 0x041fe400078ec0ff */
[----:B------:R-:W-:-:S05]  /*2cac0*/  LOP3.LUT R15, R29, 0x1c, RZ, 0xc0, !PT ;  /* 0x0000001c1d0f7812 */ /* 0x000fca00078ec0ff */
[----:B------:R-:W-:-:S04]  /*2cad0*/  IMAD R15, R15, 0x8, R28 ;  /* 0x000000080f0f7824 */ /* 0x000fc800078e021c */
[----:B------:R-:W-:-:S05]  /*2cae0*/  IMAD.SHL.U32 R15, R15, 0x8, RZ ;  /* 0x000000080f0f7824 */ /* 0x000fca00078e00ff */
[----:B------:R-:W-:-:S05]  /*2caf0*/  LOP3.LUT R15, R15, 0x20, RZ, 0x3c, !PT ;  /* 0x000000200f0f7812 */ /* 0x000fca00078e3cff */
[----:B------:R-:W0:Y:S04]  /*2cb00*/  LDS.64 R28, [R15+UR7+0x80] ;  /* 0x000080070f1c7984 */ /* 0x000e280008000a00 */
[----:B------:R-:W3:Y:S04]  /*2cb10*/  LDS.64 R14, [R15+UR7+0x880] ;  /* 0x000880070f0e7984 */ /* 0x000ee80008000a00 */
[----:B-1----:R-:W-:Y:S04]  /*2cb20*/  STL [R1+0x1860], R11 ;  /* 0x0018600b01007387 */ /* 0x002fe80000100800 */
[----:B0-----:R0:W-:Y:S04]  /*2cb30*/  STL [R1+0x185c], R29 ;  /* 0x00185c1d01007387 */ /* 0x0011e80000100800 */
[----:B0-----:R-:W4:Y:S04]  /*2cb40*/  LDL.LU R29, [R1+0x19c] ;  /* 0x00019c00011d7983 */ /* 0x001f280000300800 */
[----:B---3--:R0:W-:Y:S04]  /*2cb50*/  STL [R1+0x1868], R15 ;  /* 0x0018680f01007387 */ /* 0x0081e80000100800 */
[----:B0-----:R-:W3:Y:S04]  /*2cb60*/  LDL.LU R15, [R1+0x1b0] ;  /* 0x0001b000010f7983 */ /* 0x001ee80000300800 */
[----:B------:R-:W5:Y:S04]  /*2cb70*/  LDL.LU R9, [R1+0x1b4] ;  /* 0x0001b40001097983 */ /* 0x000f680000300800 */
[----:B------:R-:W-:Y:S04]  /*2cb80*/  STL [R1+0x18e0], R10 ;  /* 0x0018e00a01007387 */ /* 0x000fe80000100800 */
[----:B-----5:R0:W-:Y:S04]  /*2cb90*/  STL.64 [R1+0x18d8], R8 ;  /* 0x0018d80801007387 */ /* 0x0201e80000100a00 */
[----:B0-----:R-:W5:Y:S04]  /*2cba0*/  LDL.LU R8, [R1+0x30] ;  /* 0x0000300001087983 */ /* 0x001f680000300800 */
[----:B------:R-:W5:Y:S04]  /*2cbb0*/  LDL.LU R9, [R1+0x34] ;  /* 0x0000340001097983 */ /* 0x000f680000300800 */
[----:B------:R-:W4:Y:S01]  /*2cbc0*/  LDL.LU R10, [R1+0x38] ;  /* 0x00003800010a7983 */ /* 0x000f220000300800 */
[----:B------:R-:W-:-:S02]  /*2cbd0*/  IMAD.MOV.U32 R11, RZ, RZ, R20 ;  /* 0x000000ffff0b7224 */ /* 0x000fc400078e0014 */
[----:B------:R-:W-:Y:S02]  /*2cbe0*/  IMAD.MOV.U32 R16, RZ, RZ, R3 ;  /* 0x000000ffff107224 */ /* 0x000fe400078e0003 */
[----:B------:R-:W-:Y:S02]  /*2cbf0*/  IMAD.MOV.U32 R17, RZ, RZ, R5 ;  /* 0x000000ffff117224 */ /* 0x000fe400078e0005 */
[----:B------:R-:W-:Y:S02]  /*2cc00*/  IMAD.MOV.U32 R18, RZ, RZ, R21 ;  /* 0x000000ffff127224 */ /* 0x000fe400078e0015 */
[----:B------:R-:W-:-:S07]  /*2cc10*/  IMAD.MOV.U32 R19, RZ, RZ, R7 ;  /* 0x000000ffff137224 */ /* 0x000fce00078e0007 */
[----:B--2---:R-:W-:Y:S01]  /*2cc20*/  HMMA.16816.F32 R16, R16, R22, R24 ;  /* 0x000000161010723c */ /* 0x004fe20000001818 */
[----:B----4-:R-:W-:Y:S04]  /*2cc30*/  STL.64 [R1+0x18f0], R10 ;  /* 0x0018f00a01007387 */ /* 0x010fe80000100a00 */
[----:B-----5:R0:W-:Y:S04]  /*2cc40*/  STL.64 [R1+0x18e8], R8 ;  /* 0x0018e80801007387 */ /* 0x0201e80000100a00 */
[----:B0-----:R-:W2:Y:S04]  /*2cc50*/  LDL.LU R8, [R1+0x20] ;  /* 0x0000200001087983 */ /* 0x001ea80000300800 */
[----:B------:R-:W2:Y:S04]  /*2cc60*/  LDL.LU R9, [R1+0x24] ;  /* 0x0000240001097983 */ /* 0x000ea80000300800 */
[----:B------:R-:W2:Y:S04]  /*2cc70*/  LDL.LU R10, [R1+0x28] ;  /* 0x00002800010a7983 */ /* 0x000ea80000300800 */
[----:B------:R-:W2:Y:S04]  /*2cc80*/  LDL.LU R11, [R1+0x2c] ;  /* 0x00002c00010b7983 */ /* 0x000ea80000300800 */
[----:B------:R-:W4:Y:S04]  /*2cc90*/  LDL.LU.64 R26, [R1+0x1918] ;  /* 0x00191800011a7983 */ /* 0x000f280000300a00 */
[----:B------:R-:W4:Y:S04]  /*2cca0*/  LDL.LU.64 R24, [R1+0x1910] ;  /* 0x0019100001187983 */ /* 0x000f280000300a00 */
[----:B------:R-:W5:Y:S04]  /*2ccb0*/  LDL.LU.64 R22, [R1+0x1908] ;  /* 0x0019080001167983 */ /* 0x000f680000300a00 */
[----:B------:R-:W-:Y:S04]  /*2ccc0*/  STL.64 [R1+0x50], R16 ;  /* 0x0000501001007387 */ /* 0x000fe80000100a00 */
[----:B------:R-:W-:Y:S01]  /*2ccd0*/  STL [R1+0x58], R18 ;  /* 0x0000581201007387 */ /* 0x000fe20000100800 */
[----:B----4-:R-:W-:-:S15]  /*2cce0*/  HMMA.16816.F32 R24, R4, R12, R24 ;  /* 0x0000000c0418723c */ /* 0x010fde0000001818 */
[----:B------:R-:W-:-:S08]  /*2ccf0*/  NOP ;  /* 0x0000000000007918 */ /* 0x000fd00000000000 */
[----:B------:R-:W-:Y:S04]  /*2cd00*/  STL.64 [R1+0x80], R24 ;  /* 0x0000801801007387 */ /* 0x000fe80000100a00 */
[----:B------:R0:W-:Y:S04]  /*2cd10*/  STL.64 [R1+0x88], R26 ;  /* 0x0000881a01007387 */ /* 0x0001e80000100a00 */
[----:B0-----:R-:W2:Y:S04]  /*2cd20*/  LDL.LU.64 R26, [R1+0x1900] ;  /* 0x00190000011a7983 */ /* 0x001ea80000300a00 */
[----:B------:R-:W4:Y:S04]  /*2cd30*/  LDL.LU.64 R24, [R1+0x18f8] ;  /* 0x0018f80001187983 */ /* 0x000f280000300a00 */
[----:B------:R-:W3:Y:S01]  /*2cd40*/  LDL.LU R6, [R1+0x198] ;  /* 0x0001980001067983 */ /* 0x000ee20000300800 */
[----:B------:R-:W-:-:S02]  /*2cd50*/  IMAD.MOV.U32 R20, RZ, RZ, R19 ;  /* 0x000000ffff147224 */ /* 0x000fc400078e0013 */
[----:B------:R-:W-:Y:S01]  /*2cd60*/  IMAD.MOV.U32 R16, RZ, RZ, R3 ;  /* 0x000000ffff107224 */ /* 0x000fe200078e0003 */
[----:B------:R-:W5:Y:S01]  /*2cd70*/  LDL R12, [R1+0x1c0] ;  /* 0x0001c000010c7983 */ /* 0x000f620000100800 */
[----:B------:R-:W-:Y:S02]  /*2cd80*/  IMAD.MOV.U32 R17, RZ, RZ, R5 ;  /* 0x000000ffff117224 */ /* 0x000fe400078e0005 */
[----:B------:R-:W-:Y:S01]  /*2cd90*/  IMAD.MOV.U32 R18, RZ, RZ, R21 ;  /* 0x000000ffff127224 */ /* 0x000fe200078e0015 */
[----:B------:R-:W5:Y:S01]  /*2cda0*/  LDL R13, [R1+0x1c4] ;  /* 0x0001c400010d7983 */ /* 0x000f620000100800 */
[----:B------:R-:W-:Y:S01]  /*2cdb0*/  IMAD.MOV.U32 R19, RZ, RZ, R7 ;  /* 0x000000ffff137224 */ /* 0x000fe200078e0007 */
[----:B----4-:R-:W-:Y:S02]  /*2cdc0*/  F2FP.F16.E4M3.UNPACK_B R25, R25.H1 ;  /* 0x00000019ff19723e */ /* 0x010fe400030006ff */
[----:B------:R-:W-:-:S04]  /*2cdd0*/  F2FP.F16.E4M3.UNPACK_B R24, R24.H1 ;  /* 0x00000018ff18723e */ /* 0x000fc800030006ff */
[----:B--2---:R-:W-:Y:S01]  /*2cde0*/  HMMA.16816.F32 R16, R16, R26, R8 ;  /* 0x0000001a1010723c */ /* 0x004fe20000001808 */
[----:B------:R-:W-:Y:S04]  /*2cdf0*/  STL [R1+0x250], R25 ;  /* 0x0002501901007387 */ /* 0x000fe80000100800 */
[----:B------:R-:W-:Y:S04]  /*2ce00*/  STL [R1+0x254], R24 ;  /* 0x0002541801007387 */ /* 0x000fe80000100800 */
[----:B------:R-:W2:Y:S04]  /*2ce10*/  LDL.LU.64 R10, [R1+0x18f0] ;  /* 0x0018f000010a7983 */ /* 0x000ea80000300a00 */
[----:B------:R-:W2:Y:S01]  /*2ce20*/  LDL.LU.64 R8, [R1+0x18e8] ;  /* 0x0018e80001087983 */ /* 0x000ea20000300a00 */
[----:B---3--:R-:W-:-:S02]  /*2ce30*/  F2FP.F16.E4M3.UNPACK_B R6, R6.H1 ;  /* 0x00000006ff06723e */ /* 0x008fc400030006ff */
[----:B------:R-:W-:-:S07]  /*2ce40*/  F2FP.F16.E4M3.UNPACK_B R4, R29.H1 ;  /* 0x0000001dff04723e */ /* 0x000fce00030006ff */
[----:B------:R0:W-:Y:S04]  /*2ce50*/  STL.64 [R1+0x40], R16 ;  /* 0x0000401001007387 */ /* 0x0001e80000100a00 */
[----:B------:R1:W-:Y:S04]  /*2ce60*/  STL.64 [R1+0x48], R18 ;  /* 0x0000481201007387 */ /* 0x0003e80000100a00 */
[----:B------:R3:W-:Y:S04]  /*2ce70*/  STL [R1+0x258], R6 ;  /* 0x0002580601007387 */ /* 0x0007e80000100800 */
[----:B------:R4:W-:Y:S01]  /*2ce80*/  STL [R1+0x25c], R4 ;  /* 0x00025c0401007387 */ /* 0x0009e20000100800 */
[----:B0-----:R-:W-:-:S02]  /*2ce90*/  IMAD.MOV.U32 R16, RZ, RZ, R25 ;  /* 0x000000ffff107224 */ /* 0x001fc400078e0019 */
[----:B------:R-:W-:Y:S02]  /*2cea0*/  IMAD.MOV.U32 R17, RZ, RZ, R24 ;  /* 0x000000ffff117224 */ /* 0x000fe400078e0018 */
[----:B-1----:R-:W-:Y:S02]  /*2ceb0*/  IMAD.MOV.U32 R18, RZ, RZ, R6 ;  /* 0x000000ffff127224 */ /* 0x002fe400078e0006 */
[----:B------:R-:W-:Y:S02]  /*2cec0*/  IMAD.MOV.U32 R19, RZ, RZ, R4 ;  /* 0x000000ffff137224 */ /* 0x000fe400078e0004 */
[----:B---3--:R-:W-:Y:S02]  /*2ced0*/  IMAD.MOV.U32 R6, RZ, RZ, R21 ;  /* 0x000000ffff067224 */ /* 0x008fe400078e0015 */
[----:B----4-:R-:W-:Y:S02]  /*2cee0*/  IMAD.MOV.U32 R4, RZ, RZ, R3 ;  /* 0x000000ffff047224 */ /* 0x010fe400078e0003 */
[----:B------:R-:W-:-:S02]  /*2cef0*/  IMAD.MOV.U32 R25, RZ, RZ, R5 ;  /* 0x000000ffff197224 */ /* 0x000fc400078e0005 */
[----:B------:R-:W-:Y:S01]  /*2cf00*/  IMAD.MOV.U32 R27, RZ, RZ, R7 ;  /* 0x000000ffff1b7224 */ /* 0x000fe200078e0007 */
[----:B------:R-:W-:Y:S01]  /*2cf10*/  STL [R1+0x18b0], R20 ;  /* 0x0018b01401007387 */ /* 0x000fe20000100800 */
[----:B------:R-:W-:Y:S01]  /*2cf20*/  IMAD.MOV.U32 R26, RZ, RZ, R21 ;  /* 0x000000ffff1a7224 */ /* 0x000fe200078e0015 */
[----:B--2---:R-:W-:Y:S02]  /*2cf30*/  HMMA.16816.F32 R4, R4, R16, R8 ;  /* 0x000000100404723c */ /* 0x004fe40000001808 */
[----:B------:R-:W2:Y:S04]  /*2cf40*/  LDL.LU R10, [R1+0x18e0] ;  /* 0x0018e000010a7983 */ /* 0x000ea80000300800 */
[----:B------:R-:W3:-:S15]  /*2cf50*/  LDL.LU.64 R8, [R1+0x18d8] ;  /* 0x0018d80001087983 */ /* 0x000ede0000300a00 */
[----:B------:R-:W-:-:S02]  /*2cf60*/  NOP ;  /* 0x0000000000007918 */ /* 0x000fc40000000000 */
[----:B------:R0:W-:Y:S04]  /*2cf70*/  STL.64 [R1+0x30], R4 ;  /* 0x0000300401007387 */ /* 0x0001e80000100a00 */
[----:B------:R1:W-:Y:S04]  /*2cf80*/  STL.64 [R1+0x38], R6 ;  /* 0x0000380601007387 */ /* 0x0003e80000100a00 */
[----:B0-----:R-:W4:Y:S04]  /*2cf90*/  LDL.LU R4, [R1+0x10] ;  /* 0x0000100001047983 */ /* 0x001f280000300800 */
[----:B------:R-:W4:Y:S01]  /*2cfa0*/  LDL.LU R5, [R1+0x14] ;  /* 0x0000140001057983 */ /* 0x000f220000300800 */
[----:B-1----:R-:W-:-:S02]  /*2cfb0*/  IMAD.MOV.U32 R6, RZ, RZ, R2 ;  /* 0x000000ffff067224 */ /* 0x002fc400078e0002 */
[----:B------:R-:W-:Y:S01]  /*2cfc0*/  IMAD.MOV.U32 R7, RZ, RZ, R0 ;  /* 0x000000ffff077224 */ /* 0x000fe200078e0000 */
[----:B------:R-:W2:Y:S04]  /*2cfd0*/  LDL.LU R2, [R1+0x1e0] ;  /* 0x0001e00001027983 */ /* 0x000ea80000300800 */
[----:B------:R-:W2:Y:S04]  /*2cfe0*/  LDL.LU R0, [R1+0x1e4] ;  /* 0x0001e40001007983 */ /* 0x000ea80000300800 */
[----:B------:R-:W3:Y:S04]  /*2cff0*/  LDL R20, [R1+0x1d0] ;  /* 0x0001d00001147983 */ /* 0x000ee80000100800 */
[----:B------:R-:W3:Y:S04]  /*2d000*/  LDL R21, [R1+0x1d4] ;  /* 0x0001d40001157983 */ /* 0x000ee80000100800 */
[----:B-----5:R-:W-:Y:S01]  /*2d010*/  STL.64 [R1+0x18d0], R22 ;  /* 0x0018d01601007387 */ /* 0x020fe20000100a00 */
[----:B------:R-:W-:-:S03]  /*2d020*/  IMAD.MOV.U32 R24, RZ, RZ, R3 ;  /* 0x000000ffff187224 */ /* 0x000fc600078e0003 */
[----:B---3--:R0:W-:Y:S04]  /*2d030*/  STL.64 [R1+0x18c8], R20 ;  /* 0x0018c81401007387 */ /* 0x0081e80000100a00 */
[----:B0-----:R-:W3:Y:S04]  /*2d040*/  LDL.LU R20, [R1+0x70] ;  /* 0x0000700001147983 */ /* 0x001ee80000300800 */
[----:B------:R-:W3:Y:S04]  /*2d050*/  LDL.LU R21, [R1+0x74] ;  /* 0x0000740001157983 */ /* 0x000ee80000300800 */
[----:B------:R-:W3:Y:S04]  /*2d060*/  LDL.LU R22, [R1+0x78] ;  /* 0x0000780001167983 */ /* 0x000ee80000300800 */
[----:B------:R-:W3:Y:S01]  /*2d070*/  LDL.LU R23, [R1+0x7c] ;  /* 0x00007c0001177983 */ /* 0x000ee20000300800 */
[----:B----4-:R-:W-:Y:S01]  /*2d080*/  HMMA.16816.F32 R24, R24, R18, R4 ;  /* 0x000000121818723c */ /* 0x010fe20000001804 */
[----:B------:R-:W-:-:S02]  /*2d090*/  F2FP.F16.E4M3.UNPACK_B R12, R12 ;  /* 0x0000000cff0c723e */ /* 0x000fc400020006ff */
[----:B------:R-:W4:Y:S01]  /*2d0a0*/  LDL R3, [R1+0x1f4] ;  /* 0x0001f40001037983 */ /* 0x000f220000100800 */
[----:B------:R-:W-:-:S03]  /*2d0b0*/  F2FP.F16.E4M3.UNPACK_B R13, R13 ;  /* 0x0000000dff0d723e */ /* 0x000fc600020006ff */
[----:B------:R-:W-:Y:S02]  /*2d0c0*/  IMAD.MOV.U32 R4, RZ, RZ, R8 ;  /* 0x000000ffff047224 */ /* 0x000fe400078e0008 */
[----:B--2---:R-:W-:Y:S02]  /*2d0d0*/  IMAD.MOV.U32 R5, RZ, RZ, R10 ;  /* 0x000000ffff057224 */ /* 0x004fe400078e000a */
[----:B------:R-:W-:Y:S02]  /*2d0e0*/  IMAD.MOV.U32 R6, RZ, RZ, R28 ;  /* 0x000000ffff067224 */ /* 0x000fe400078e001c */
[----:B------:R-:W-:-:S10]  /*2d0f0*/  IMAD.MOV.U32 R7, RZ, RZ, R14 ;  /* 0x000000ffff077224 */ /* 0x000fd400078e000e */
[----:B------:R0:W-:Y:S04]  /*2d100*/  STL [R1+0x188c], R24 ;  /* 0x00188c1801007387 */ /* 0x0001e80000100800 */
[----:B------:R1:W-:Y:S04]  /*2d110*/  STL [R1+0x1888], R25 ;  /* 0x0018881901007387 */ /* 0x0003e80000100800 */
[----:B------:R2:W-:Y:S01]  /*2d120*/  STL.64 [R1+0x1870], R26 ;  /* 0x0018701a01007387 */ /* 0x0005e20000100a00 */
[----:B0-----:R-:W-:Y:S02]  /*2d130*/  F2FP.F16.E4M3.UNPACK_B R24, R15 ;  /* 0x0000000fff18723e */ /* 0x001fe400020006ff */
[----:B-1----:R-:W-:Y:S01]  /*2d140*/  F2FP.F16.E4M3.UNPACK_B R25, R9 ;  /* 0x00000009ff19723e */ /* 0x002fe200020006ff */
[----:B--2---:R-:W2:Y:S04]  /*2d150*/  LDL R27, [R1+0x1f0] ;  /* 0x0001f000011b7983 */ /* 0x004ea80000100800 */
[----:B------:R-:W-:Y:S04]  /*2d160*/  STL [R1+0x1890], R15 ;  /* 0x0018900f01007387 */ /* 0x000fe80000100800 */
[----:B------:R-:W-:Y:S04]  /*2d170*/  STL [R1+0x180], R12 ;  /* 0x0001800c01007387 */ /* 0x000fe80000100800 */
[----:B------:R0:W-:Y:S04]  /*2d180*/  STL [R1+0x184], R13 ;  /* 0x0001840d01007387 */ /* 0x0001e80000100800 */
[----:B------:R-:W-:Y:S04]  /*2d190*/  STL [R1+0x1894], R9 ;  /* 0x0018940901007387 */ /* 0x000fe80000100800 */
[----:B------:R-:W-:Y:S04]  /*2d1a0*/  STL [R1+0x1a8], R24 ;  /* 0x0001a81801007387 */ /* 0x000fe80000100800 */
[----:B------:R-:W-:Y:S01]  /*2d1b0*/  STL [R1+0x1ac], R25 ;  /* 0x0001ac1901007387 */ /* 0x000fe20000100800 */
[----:B---3--:R-:W-:Y:S03]  /*2d1c0*/  HMMA.16816.F32 R4, R4, R12, R20 ;  /* 0x0000000c0404723c */ /* 0x008fe60000001814 */
[----:B------:R-:W3:Y:S04]  /*2d1d0*/  LDL.LU.64 R22, [R1+0x18d0] ;  /* 0x0018d00001167983 */ /* 0x000ee80000300a00 */
[----:B------:R-:W5:-:S15]  /*2d1e0*/  LDL.LU.64 R20, [R1+0x18c8] ;  /* 0x0018c80001147983 */ /* 0x000f5e0000300a00 */
[----:B------:R-:W-:-:S02]  /*2d1f0*/  NOP ;  /* 0x0000000000007918 */ /* 0x000fc40000000000 */
[----:B------:R-:W-:Y:S02]  /*2d200*/  IMAD.MOV.U32 R11, RZ, RZ, R4 ;  /* 0x000000ffff0b7224 */ /* 0x000fe400078e0004 */
[----:B------:R-:W-:Y:S01]  /*2d210*/  IMAD.MOV.U32 R29, RZ, RZ, R5 ;  /* 0x000000ffff1d7224 */ /* 0x000fe200078e0005 */
[----:B------:R-:W4:Y:S04]  /*2d220*/  LDL.LU R4, [R1] ;  /* 0x0000000001047983 */ /* 0x000f280000300800 */
[----:B------:R-:W4:Y:S01]  /*2d230*/  LDL.LU R5, [R1+0x4] ;  /* 0x0000040001057983 */ /* 0x000f220000300800 */
[----:B0-----:R-:W-:Y:S02]  /*2d240*/  IMAD.MOV.U32 R13, RZ, RZ, R6 ;  /* 0x000000ffff0d7224 */ /* 0x001fe400078e0006 */
[----:B------:R-:W-:-:S02]  /*2d250*/  IMAD.MOV.U32 R12, RZ, RZ, R7 ;  /* 0x000000ffff0c7224 */ /* 0x000fc400078e0007 */
[----:B---3--:R-:W-:Y:S02]  /*2d260*/  IMAD.MOV.U32 R6, RZ, RZ, R23 ;  /* 0x000000ffff067224 */ /* 0x008fe400078e0017 */
[----:B------:R-:W-:Y:S01]  /*2d270*/  IMAD.MOV.U32 R7, RZ, RZ, R22 ;  /* 0x000000ffff077224 */ /* 0x000fe200078e0016 */
[----:B------:R-:W3:Y:S01]  /*2d280*/  LDL R23, [R1+0x204] ;  /* 0x0002040001177983 */ /* 0x000ee20000100800 */
[----:B-----5:R-:W-:Y:S02]  /*2d290*/  F2FP.F16.E4M3.UNPACK_B R20, R20 ;  /* 0x00000014ff14723e */ /* 0x020fe400020006ff */
[----:B------:R-:W-:Y:S01]  /*2d2a0*/  F2FP.F16.E4M3.UNPACK_B R21, R21 ;  /* 0x00000015ff15723e */ /* 0x000fe200020006ff */
[----:B------:R-:W5:Y:S04]  /*2d2b0*/  LDL R22, [R1+0x200] ;  /* 0x0002000001167983 */ /* 0x000f680000100800 */
[----:B------:R2:W-:Y:S04]  /*2d2c0*/  STL.64 [R1+0x1898], R12 ;  /* 0x0018980c01007387 */ /* 0x0005e80000100a00 */
[----:B------:R-:W-:Y:S04]  /*2d2d0*/  STL [R1+0x170], R20 ;  /* 0x0001701401007387 */ /* 0x000fe80000100800 */
[----:B------:R-:W3:Y:S01]  /*2d2e0*/  LDL R26, [R1+0x220] ;  /* 0x00022000011a7983 */ /* 0x000ee20000100800 */
[----:B--2---:R-:W-:-:S03]  /*2d2f0*/  F2FP.F16.E4M3.UNPACK_B R12, R27 ;  /* 0x0000001bff0c723e */ /* 0x004fc600020006ff */
[----:B------:R-:W-:Y:S04]  /*2d300*/  STL [R1+0x174], R21 ;  /* 0x0001741501007387 */ /* 0x000fe80000100800 */
[----:B------:R-:W3:Y:S01]  /*2d310*/  LDL R27, [R1+0x224] ;  /* 0x00022400011b7983 */ /* 0x000ee20000100800 */
[----:B------:R-:W-:Y:S02]  /*2d320*/  IMAD.MOV.U32 R16, RZ, RZ, R8 ;  /* 0x000000ffff107224 */ /* 0x000fe400078e0008 */
[----:B------:R-:W-:Y:S02]  /*2d330*/  IMAD.MOV.U32 R17, RZ, RZ, R10 ;  /* 0x000000ffff117224 */ /* 0x000fe400078e000a */
[----:B------:R-:W-:Y:S02]  /*2d340*/  IMAD.MOV.U32 R18, RZ, RZ, R28 ;  /* 0x000000ffff127224 */ /* 0x000fe400078e001c */
[----:B------:R-:W-:-:S07]  /*2d350*/  IMAD.MOV.U32 R19, RZ, RZ, R14 ;  /* 0x000000ffff137224 */ /* 0x000fce00078e000e */
[----:B----4-:R-:W-:Y:S01]  /*2d360*/  HMMA.16816.F32 R4, R16, R24, R4 ;  /* 0x000000181004723c */ /* 0x010fe20000001804 */
[----:B------:R-:W-:Y:S01]  /*2d370*/  F2FP.F16.E4M3.UNPACK_B R13, R3 ;  /* 0x00000003ff0d723e */ /* 0x000fe200020006ff */
[----:B------:R-:W-:-:S15]  /*2d380*/  STL [R1+0x1a0], R12 ;  /* 0x0001a00c01007387 */ /* 0x000fde0000100800 */
[----:B------:R-:W-:-:S07]  /*2d390*/  NOP ;  /* 0x0000000000007918 */ /* 0x000fce0000000000 */
[----:B------:R-:W-:Y:S02]  /*2d3a0*/  IMAD.MOV.U32 R24, RZ, RZ, R6 ;  /* 0x000000ffff187224 */ /* 0x000fe400078e0006 */
[----:B------:R-:W-:Y:S01]  /*2d3b0*/  IMAD.MOV.U32 R25, RZ, RZ, R7 ;  /* 0x000000ffff197224 */ /* 0x000fe200078e0007 */
[----:B---3--:R-:W-:Y:S04]  /*2d3c0*/  STL.64 [R1+0x18a8], R26 ;  /* 0x0018a81a01007387 */ /* 0x008fe80000100a00 */
[----:B------:R-:W-:Y:S04]  /*2d3d0*/  STL [R1+0x1a4], R13 ;  /* 0x0001a40d01007387 */ /* 0x000fe80000100800 */
[----:B------:R0:W-:Y:S04]  /*2d3e0*/  STL.64 [R1+0x18a0], R24 ;  /* 0x0018a01801007387 */ /* 0x0001e80000100a00 */
[----:B0-----:R-:W2:Y:S04]  /*2d3f0*/  LDL.LU R24, [R1+0x80] ;  /* 0x0000800001187983 */ /* 0x001ea80000300800 */
[----:B------:R-:W2:Y:S04]  /*2d400*/  LDL.LU R25, [R1+0x84] ;  /* 0x0000840001197983 */ /* 0x000ea80000300800 */
[----:B------:R-:W3:Y:S04]  /*2d410*/  LDL.LU R26, [R1+0x88] ;  /* 0x00008800011a7983 */ /* 0x000ee80000300800 */
[----:B------:R-:W3:Y:S01]  /*2d420*/  LDL.LU R27, [R1+0x8c] ;  /* 0x00008c00011b7983 */ /* 0x000ee20000300800 */
[----:B------:R-:W-:-:S02]  /*2d430*/  IMAD.MOV.U32 R9, RZ, RZ, R4 ;  /* 0x000000ffff097224 */ /* 0x000fc400078e0004 */
[----:B------:R-:W-:Y:S01]  /*2d440*/  IMAD.MOV.U32 R15, RZ, RZ, R5 ;  /* 0x000000ffff0f7224 */ /* 0x000fe200078e0005 */
[----:B---3--:R-:W-:Y:S04]  /*2d450*/  STL.64 [R1+0x18c0], R26 ;  /* 0x0018c01a01007387 */ /* 0x008fe80000100a00 */
[----:B--2---:R0:W-:Y:S04]  /*2d460*/  STL.64 [R1+0x18b8], R24 ;  /* 0x0018b81801007387 */ /* 0x0041e80000100a00 */
[----:B0-----:R-:W2:Y:S04]  /*2d470*/  LDL.LU R24, [R1+0x60] ;  /* 0x0000600001187983 */ /* 0x001ea80000300800 */
[----:B------:R-:W2:Y:S04]  /*2d480*/  LDL.LU R25, [R1+0x64] ;  /* 0x0000640001197983 */ /* 0x000ea80000300800 */
[----:B------:R-:W2:Y:S04]  /*2d490*/  LDL.LU R26, [R1+0x68] ;  /* 0x00006800011a7983 */ /* 0x000ea80000300800 */
[----:B------:R-:W2:Y:S01]  /*2d4a0*/  LDL.LU R27, [R1+0x6c] ;  /* 0x00006c00011b7983 */ /* 0x000ea20000300800 */
[----:B------:R-:W-:-:S02]  /*2d4b0*/  IMAD.MOV.U32 R4, RZ, RZ, R8 ;  /* 0x000000ffff047224 */ /* 0x000fc400078e0008 */
[----:B------:R-:W-:Y:S02]  /*2d4c0*/  IMAD.MOV.U32 R5, RZ, RZ, R10 ;  /* 0x000000ffff057224 */ /* 0x000fe400078e000a */
[----:B------:R-:W-:Y:S02]  /*2d4d0*/  IMAD.MOV.U32 R6, RZ, RZ, R28 ;  /* 0x000000ffff067224 */ /* 0x000fe400078e001c */
[----:B------:R-:W-:-:S07]  /*2d4e0*/  IMAD.MOV.U32 R7, RZ, RZ, R14 ;  /* 0x000000ffff077224 */ /* 0x000fce00078e000e */
[----:B--2---:R-:W-:Y:S01]  /*2d4f0*/  HMMA.16816.F32 R4, R4, R20, R24 ;  /* 0x000000140404723c */ /* 0x004fe20000001818 */
[----:B------:R-:W2:Y:S04]  /*2d500*/  LDL.LU.64 R26, [R1+0x18c0] ;  /* 0x0018c000011a7983 */ /* 0x000ea80000300a00 */
[----:B------:R-:W2:Y:S04]  /*2d510*/  LDL.LU.64 R24, [R1+0x18b8] ;  /* 0x0018b80001187983 */ /* 0x000ea80000300a00 */
[----:B------:R-:W3:-:S14]  /*2d520*/  LDL.LU R20, [R1+0x18b0] ;  /* 0x0018b00001147983 */ /* 0x000edc0000300800 */
[----:B------:R0:W-:Y:S04]  /*2d530*/  STL.64 [R1+0x10], R4 ;  /* 0x0000100401007387 */ /* 0x0001e80000100a00 */
[----:B------:R1:W-:Y:S04]  /*2d540*/  STL.64 [R1+0x18], R6 ;  /* 0x0000180601007387 */ /* 0x0003e80000100a00 */
[----:B0-----:R-:W4:Y:S04]  /*2d550*/  LDL.LU R4, [R1+0x50] ;  /* 0x0000500001047983 */ /* 0x001f280000300800 */
[----:B------:R-:W4:Y:S04]  /*2d560*/  LDL.LU R5, [R1+0x54] ;  /* 0x0000540001057983 */ /* 0x000f280000300800 */
[----:B-1----:R-:W4:Y:S01]  /*2d570*/  LDL.LU R6, [R1+0x58] ;  /* 0x0000580001067983 */ /* 0x002f220000300800 */
[----:B---3--:R-:W-:-:S07]  /*2d580*/  IMAD.MOV.U32 R7, RZ, RZ, R20 ;  /* 0x000000ffff077224 */ /* 0x008fce00078e0014 */
[----:B----4-:R-:W-:Y:S07]  /*2d590*/  HMMA.16816.F32 R4, R16, R12, R4 ;  /* 0x0000000c1004723c */ /* 0x010fee0000001804 */
[----:B------:R-:W-:Y:S02]  /*2d5a0*/  F2FP.F16.E4M3.UNPACK_B R12, R2 ;  /* 0x00000002ff0c723e */ /* 0x000fe400020006ff */
[----:B------:R-:W-:-:S07]  /*2d5b0*/  F2FP.F16.E4M3.UNPACK_B R13, R0 ;  /* 0x00000000ff0d723e */ /* 0x000fce00020006ff */
[----:B--2---:R-:W-:Y:S07]  /*2d5c0*/  HMMA.16816.F32 R16, R16, R12, R24 ;  /* 0x0000000c1010723c */ /* 0x004fee0000001818 */
[----:B------:R0:W-:Y:S04]  /*2d5d0*/  STL.64 [R1+0x1820], R6 ;  /* 0x0018200601007387 */ /* 0x0001e80000100a00 */
[----:B0-----:R-:W2:Y:S04]  /*2d5e0*/  LDL R6, [R1+0x210] ;  /* 0x0002100001067983 */ /* 0x001ea80000100800 */
[----:B------:R-:W3:Y:S04]  /*2d5f0*/  LDL R7, [R1+0x214] ;  /* 0x0002140001077983 */ /* 0x000ee80000100800 */
[----:B------:R5:W-:Y:S04]  /*2d600*/  STL.64 [R1+0x1818], R4 ;  /* 0x0018180401007387 */ /* 0x000be80000100a00 */
[----:B------:R-:W-:Y:S04]  /*2d610*/  STL [R1+0x168], R12 ;  /* 0x0001680c01007387 */ /* 0x000fe80000100800 */
[----:B------:R0:W-:Y:S01]  /*2d620*/  STL [R1+0x16c], R13 ;  /* 0x00016c0d01007387 */ /* 0x0001e20000100800 */
[----:B-----5:R-:W-:-:S02]  /*2d630*/  F2FP.F16.E4M3.UNPACK_B R4, R22 ;  /* 0x00000016ff04723e */ /* 0x020fc400020006ff */
[----:B------:R-:W-:-:S03]  /*2d640*/  F2FP.F16.E4M3.UNPACK_B R5, R23 ;  /* 0x00000017ff05723e */ /* 0x000fc600020006ff */
[----:B------:R-:W-:Y:S04]  /*2d650*/  STL [R1+0x190], R4 ;  /* 0x0001900401007387 */ /* 0x000fe80000100800 */
[----:B------:R-:W-:Y:S04]  /*2d660*/  STL [R1+0x194], R5 ;  /* 0x0001940501007387 */ /* 0x000fe80000100800 */
[----:B------:R-:W4:Y:S04]  /*2d670*/  LDL.LU.64 R26, [R1+0x18a8] ;  /* 0x0018a800011a7983 */ /* 0x000f280000300a00 */
[----:B------:R-:W5:Y:S04]  /*2d680*/  LDL.LU.64 R24, [R1+0x18a0] ;  /* 0x0018a00001187983 */ /* 0x000f680000300a00 */
[----:B0-----:R-:W5:Y:S04]  /*2d690*/  LDL.LU.64 R12, [R1+0x1898] ;  /* 0x00189800010c7983 */ /* 0x001f680000300a00 */
[----:B------:R0:W-:Y:S01]  /*2d6a0*/  STL.64 [R1+0xa0], R16 ;  /* 0x0000a01001007387 */ /* 0x0001e20000100a00 */
[----:B------:R-:W-:-:S03]  /*2d6b0*/  IMAD.MOV.U32 R3, RZ, RZ, R19 ;  /* 0x000000ffff037224 */ /* 0x000fc600078e0013 */
[----:B------:R1:W-:Y:S04]  /*2d6c0*/  STL [R1+0xa8], R18 ;  /* 0x0000a81201007387 */ /* 0x0003e80000100800 */
[----:B0-----:R-:W2:Y:S04]  /*2d6d0*/  LDL.LU R16, [R1+0x40] ;  /* 0x0000400001107983 */ /* 0x001ea80000300800 */
[----:B------:R-:W2:Y:S04]  /*2d6e0*/  LDL.LU R17, [R1+0x44] ;  /* 0x0000440001117983 */ /* 0x000ea80000300800 */
[----:B-1----:R-:W2:Y:S04]  /*2d6f0*/  LDL.LU R18, [R1+0x48] ;  /* 0x0000480001127983 */ /* 0x002ea80000300800 */
[----:B------:R-:W2:Y:S01]  /*2d700*/  LDL.LU R19, [R1+0x4c] ;  /* 0x00004c0001137983 */ /* 0x000ea20000300800 */
[----:B------:R-:W-:-:S02]  /*2d710*/  IMAD.MOV.U32 R20, RZ, RZ, R8 ;  /* 0x000000ffff147224 */ /* 0x000fc400078e0008 */
[----:B------:R-:W-:Y:S02]  /*2d720*/  IMAD.MOV.U32 R21, RZ, RZ, R10 ;  /* 0x000000ffff157224 */ /* 0x000fe400078e000a */
[----:B------:R-:W-:Y:S02]  /*2d730*/  IMAD.MOV.U32 R22, RZ, RZ, R28 ;  /* 0x000000ffff167224 */ /* 0x000fe400078e001c */
[----:B------:R-:W-:Y:S01]  /*2d740*/  IMAD.MOV.U32 R23, RZ, RZ, R14 ;  /* 0x000000ffff177224 */ /* 0x000fe200078e000e */
[----:B----4-:R-:W-:Y:S02]  /*2d750*/  F2FP.F16.E4M3.UNPACK_B R26, R26 ;  /* 0x0000001aff1a723e */ /* 0x010fe400020006ff */
[----:B------:R-:W-:-:S04]  /*2d760*/  F2FP.F16.E4M3.UNPACK_B R27, R27 ;  /* 0x0000001bff1b723e */ /* 0x000fc800020006ff */
[----:B--2---:R-:W-:-:S15]  /*2d770*/  HMMA.16816.F32 R16, R20, R4, R16 ;  /* 0x000000041410723c */ /* 0x004fde0000001810 */
[----:B------:R-:W-:-:S08]  /*2d780*/  NOP ;  /* 0x0000000000007918 */ /* 0x000fd00000000000 */
[----:B------:R0:W-:Y:S04]  /*2d790*/  STL.64 [R1+0x60], R16 ;  /* 0x0000601001007387 */ /* 0x0001e80000100a00 */
[----:B------:R-:W-:Y:S04]  /*2d7a0*/  STL.64 [R1+0x68], R18 ;  /* 0x0000681201007387 */ /* 0x000fe80000100a00 */
[----:B------:R-:W-:Y:S01]  /*2d7b0*/  STL [R1+0x158], R26 ;  /* 0x0001581a01007387 */ /* 0x000fe20000100800 */
[----:B0-----:R-:W-:-:S03]  /*2d7c0*/  F2FP.F16.E4M3.UNPACK_B R17, R6 ;  /* 0x00000006ff11723e */ /* 0x001fc600020006ff */
[----:B------:R-:W2:Y:S01]  /*2d7d0*/  LDL.LU R4, [R1+0x1d0] ;  /* 0x0001d00001047983 */ /* 0x000ea20000300800 */
[----:B---3--:R-:W-:-:S03]  /*2d7e0*/  F2FP.F16.E4M3.UNPACK_B R16, R7 ;  /* 0x00000007ff10723e */ /* 0x008fc600020006ff */
[----:B------:R-:W-:Y:S04]  /*2d7f0*/  STL [R1+0x188], R17 ;  /* 0x0001881101007387 */ /* 0x000fe80000100800 */
[----:B------:R-:W-:Y:S04]  /*2d800*/  STL [R1+0x15c], R27 ;  /* 0x00015c1b01007387 */ /* 0x000fe80000100800 */
[----:B------:R-:W-:Y:S04]  /*2d810*/  STL [R1+0x18c], R16 ;  /* 0x00018c1001007387 */ /* 0x000fe80000100800 */
[----:B------:R-:W2:Y:S04]  /*2d820*/  LDL.LU R5, [R1+0x1d4] ;  /* 0x0001d40001057983 */ /* 0x000ea80000300800 */
[----:B------:R-:W3:Y:S04]  /*2d830*/  LDL.LU R6, [R1+0x1f0] ;  /* 0x0001f00001067983 */ /* 0x000ee80000300800 */
[----:B------:R-:W3:Y:S04]  /*2d840*/  LDL.LU R7, [R1+0x1f4] ;  /* 0x0001f40001077983 */ /* 0x000ee80000300800 */
[----:B---3--:R5:W-:Y:S04]  /*2d850*/  STL.64 [R1+0x1840], R6 ;  /* 0x0018400601007387 */ /* 0x008be80000100a00 */
[----:B--2---:R0:W-:Y:S01]  /*2d860*/  STL.64 [R1+0x1838], R4 ;  /* 0x0018380401007387 */ /* 0x0041e20000100a00 */
[----:B-----5:R-:W-:-:S02]  /*2d870*/  IMAD.MOV.U32 R6, RZ, RZ, R24 ;  /* 0x000000ffff067224 */ /* 0x020fc400078e0018 */
[----:B------:R-:W-:Y:S02]  /*2d880*/  IMAD.MOV.U32 R7, RZ, RZ, R25 ;  /* 0x000000ffff077224 */ /* 0x000fe400078e0019 */
[----:B0-----:R-:W-:Y:S02]  /*2d890*/  IMAD.MOV.U32 R4, RZ, RZ, R9 ;  /* 0x000000ffff047224 */ /* 0x001fe400078e0009 */
[----:B------:R-:W2:Y:S01]  /*2d8a0*/  LDL.LU R9, [R1+0x1894] ;  /* 0x0018940001097983 */ /* 0x000ea20000300800 */
[----:B------:R-:W-:-:S03]  /*2d8b0*/  IMAD.MOV.U32 R5, RZ, RZ, R15 ;  /* 0x000000ffff057224 */ /* 0x000fc600078e000f */
[----:B------:R-:W3:Y:S04]  /*2d8c0*/  LDL.LU R15, [R1+0x1890] ;  /* 0x00189000010f7983 */ /* 0x000ee80000300800 */
[----:B------:R-:W4:Y:S04]  /*2d8d0*/  LDL.LU R24, [R1+0x188c] ;  /* 0x00188c0001187983 */ /* 0x000f280000300800 */
[----:B------:R-:W4:Y:S04]  /*2d8e0*/  LDL.LU R25, [R1+0x1888] ;  /* 0x0018880001197983 */ /* 0x000f280000300800 */
[----:B------:R0:W-:Y:S04]  /*2d8f0*/  STL.64 [R1+0x1850], R6 ;  /* 0x0018500601007387 */ /* 0x0001e80000100a00 */
[----:B0-----:R-:W5:Y:S04]  /*2d900*/  LDL.LU R6, [R1+0x1c0] ;  /* 0x0001c00001067983 */ /* 0x001f680000300800 */
[----:B------:R-:W5:Y:S04]  /*2d910*/  LDL.LU R7, [R1+0x1c4] ;  /* 0x0001c40001077983 */ /* 0x000f680000300800 */
[----:B------:R0:W-:Y:S02]  /*2d920*/  STL.64 [R1+0x1848], R4 ;  /* 0x0018480401007387 */ /* 0x0001e40000100a00 */
[----:B0-----:R-:W-:-:S02]  /*2d930*/  IMAD.MOV.U32 R4, RZ, RZ, R17 ;  /* 0x000000ffff047224 */ /* 0x001fc400078e0011 */
[----:B------:R-:W-:Y:S01]  /*2d940*/  IMAD.MOV.U32 R5, RZ, RZ, R16 ;  /* 0x000000ffff057224 */ /* 0x000fe200078e0010 */
[----:B-----5:R-:W-:Y:S04]  /*2d950*/  STL.64 [R1+0x1880], R6 ;  /* 0x0018800601007387 */ /* 0x020fe80000100a00 */
[----:B------:R0:W-:Y:S04]  /*2d960*/  STL.64 [R1+0x1878], R4 ;  /* 0x0018780401007387 */ /* 0x0001e80000100a00 */
[----:B0-----:R-:W5:Y:S04]  /*2d970*/  LDL.LU R4, [R1+0x30] ;  /* 0x0000300001047983 */ /* 0x001f680000300800 */
[----:B------:R-:W5:Y:S04]  /*2d980*/  LDL.LU R5, [R1+0x34] ;  /* 0x0000340001057983 */ /* 0x000f680000300800 */
[----:B------:R-:W5:Y:S04]  /*2d990*/  LDL.LU R6, [R1+0x38] ;  /* 0x0000380001067983 */ /* 0x000f680000300800 */
[----:B------:R-:W5:Y:S01]  /*2d9a0*/  LDL.LU R7, [R1+0x3c] ;  /* 0x00003c0001077983 */ /* 0x000f620000300800 */
[----:B------:R-:W-:-:S02]  /*2d9b0*/  IMAD.MOV.U32 R16, RZ, RZ, R8 ;  /* 0x000000ffff107224 */ /* 0x000fc400078e0008 */
[----:B------:R-:W-:Y:S02]  /*2d9c0*/  IMAD.MOV.U32 R17, RZ, RZ, R10 ;  /* 0x000000ffff117224 */ /* 0x000fe400078e000a */
[----:B------:R-:W-:Y:S02]  /*2d9d0*/  IMAD.MOV.U32 R18, RZ, RZ, R28 ;  /* 0x000000ffff127224 */ /* 0x000fe400078e001c */
[----:B------:R-:W-:-:S07]  /*2d9e0*/  IMAD.MOV.U32 R19, RZ, RZ, R14 ;  /* 0x000000ffff137224 */ /* 0x000fce00078e000e */
[----:B-----5:R-:W-:Y:S01]  /*2d9f0*/  HMMA.16816.F32 R16, R16, R26, R4 ;  /* 0x0000001a1010723c */ /* 0x020fe20000001804 */
[----:B------:R-:W5:Y:S04]  /*2da00*/  LDL.LU.64 R6, [R1+0x1880] ;  /* 0x0018800001067983 */ /* 0x000f680000300a00 */
[----:B------:R-:W4:Y:S04]  /*2da10*/  LDL.LU.64 R4, [R1+0x1878] ;  /* 0x0018780001047983 */ /* 0x000f280000300a00 */
[----:B------:R-:W4:-:S14]  /*2da20*/  LDL.LU.64 R26, [R1+0x1870] ;  /* 0x00187000011a7983 */ /* 0x000f1c0000300a00 */
[----:B------:R-:W-:Y:S04]  /*2da30*/  STL.64 [R1+0x90], R16 ;  /* 0x0000901001007387 */ /* 0x000fe80000100a00 */
[----:B------:R4:W-:Y:S02]  /*2da40*/  STL.64 [R1+0x98], R18 ;  /* 0x0000981201007387 */ /* 0x0009e40000100a00 */
[----:B----4-:R-:W-:Y:S07]  /*2da50*/  HMMA.16816.F32 R16, R20, R4, R24 ;  /* 0x000000041410723c */ /* 0x010fee0000001818 */
[----:B-----5:R-:W-:-:S02]  /*2da60*/  F2FP.F16.E4M3.UNPACK_B R4, R6.H1 ;  /* 0x00000006ff04723e */ /* 0x020fc400030006ff */
[----:B---3--:R-:W-:Y:S02]  /*2da70*/  F2FP.F16.E4M3.UNPACK_B R20, R15.H1 ;  /* 0x0000000fff14723e */ /* 0x008fe400030006ff */
[----:B--2---:R-:W-:-:S12]  /*2da80*/  F2FP.F16.E4M3.UNPACK_B R21, R9.H1 ;  /* 0x00000009ff15723e */ /* 0x004fd800030006ff */
[----:B------:R-:W-:Y:S04]  /*2da90*/  STL.64 [R1+0x50], R16 ;  /* 0x0000501001007387 */ /* 0x000fe80000100a00 */
[----:B------:R-:W-:Y:S04]  /*2daa0*/  STL.64 [R1+0x58], R18 ;  /* 0x0000581201007387 */ /* 0x000fe80000100a00 */
[----:B------:R-:W2:Y:S04]  /*2dab0*/  LDL.LU R15, [R1+0x1868] ;  /* 0x00186800010f7983 */ /* 0x000ea80000300800 */
[----:B------:R-:W3:Y:S04]  /*2dac0*/  LDL.LU R9, [R1+0x1864] ;  /* 0x0018640001097983 */ /* 0x000ee80000300800 */
[----:B------:R-:W-:Y:S04]  /*2dad0*/  STL [R1+0x150], R4 ;  /* 0x0001500401007387 */ /* 0x000fe80000100800 */
[----:B------:R-:W4:Y:S01]  /*2dae0*/  LDL.LU R25, [R1+0x200] ;  /* 0x0002000001197983 */ /* 0x000f220000300800 */
[----:B------:R-:W-:-:S03]  /*2daf0*/  IMAD.MOV.U32 R24, RZ, RZ, R11 ;  /* 0x000000ffff187224 */ /* 0x000fc600078e000b */
[----:B----4-:R0:W-:Y:S04]  /*2db00*/  STL [R1+0x1858], R25 ;  /* 0x0018581901007387 */ /* 0x0101e80000100800 */
[----:B------:R-:W4:Y:S01]  /*2db10*/  LDL.LU R11, [R1+0x1860] ;  /* 0x00186000010b7983 */ /* 0x000f220000300800 */
[----:B0-----:R-:W-:-:S03]  /*2db20*/  IMAD.MOV.U32 R25, RZ, RZ, R29 ;  /* 0x000000ffff197224 */ /* 0x001fc600078e001d */
[----:B------:R-:W5:Y:S01]  /*2db30*/  LDL.LU R29, [R1+0x185c] ;  /* 0x00185c00011d7983 */ /* 0x000f620000300800 */
[----:B------:R-:W-:Y:S01]  /*2db40*/  IMAD.MOV.U32 R26, RZ, RZ, R13 ;  /* 0x000000ffff1a7224 */ /* 0x000fe200078e000d */
[----:B------:R-:W-:Y:S01]  /*2db50*/  F2FP.F16.E4M3.UNPACK_B R5, R7.H1 ;  /* 0x00000007ff05723e */ /* 0x000fe200030006ff */
[----:B------:R-:W-:Y:S02]  /*2db60*/  IMAD.MOV.U32 R27, RZ, RZ, R12 ;  /* 0x000000ffff1b7224 */ /* 0x000fe400078e000c */
[----:B---3--:R-:W-:Y:S02]  /*2db70*/  IMAD.MOV.U32 R12, RZ, RZ, R9 ;  /* 0x000000ffff0c7224 */ /* 0x008fe400078e0009 */
[----:B------:R2:W-:Y:S04]  /*2db80*/  STL [R1+0x154], R5 ;  /* 0x0001540501007387 */ /* 0x0005e80000100800 */
[----:B------:R-:W3:Y:S04]  /*2db90*/  LDL.LU R10, [R1+0x204] ;  /* 0x00020400010a7983 */ /* 0x000ee80000300800 */
[----:B------:R-:W-:Y:S04]  /*2dba0*/  STL [R1+0x178], R20 ;  /* 0x0001781401007387 */ /* 0x000fe80000100800 */
[----:B------:R-:W-:Y:S01]  /*2dbb0*/  STL [R1+0x17c], R21 ;  /* 0x00017c1501007387 */ /* 0x000fe20000100800 */
[----:B----4-:R-:W-:-:S02]  /*2dbc0*/  IMAD.MOV.U32 R13, RZ, RZ, R11 ;  /* 0x000000ffff0d7224 */ /* 0x010fc400078e000b */
[----:B-----5:R-:W-:-:S07]  /*2dbd0*/  IMAD.MOV.U32 R14, RZ, RZ, R29 ;  /* 0x000000ffff0e7224 */ /* 0x020fce00078e001d */
[----:B--2---:R-:W-:Y:S01]  /*2dbe0*/  HMMA.16816.F32 R4, R12, R4, R24 ;  /* 0x000000040c04723c */ /* 0x004fe20000001818 */
[----:B------:R-:W2:-:S15]  /*2dbf0*/  LDL.LU R25, [R1+0x1858] ;  /* 0x0018580001197983 */ /* 0x000e9e0000300800 */
[----:B------:R-:W-:-:S07]  /*2dc00*/  NOP ;  /* 0x0000000000007918 */ /* 0x000fce0000000000 */
[----:B------:R0:W-:Y:S01]  /*2dc10*/  STL.64 [R1+0x80], R4 ;  /* 0x0000800401007387 */ /* 0x0001e20000100a00 */
[----:B------:R-:W-:Y:S02]  /*2dc20*/  IMAD.MOV.U32 R27, RZ, RZ, R6 ;  /* 0x000000ffff1b7224 */ /* 0x000fe400078e0006 */
[----:B------:R-:W-:Y:S02]  /*2dc30*/  IMAD.MOV.U32 R26, RZ, RZ, R7 ;  /* 0x000000ffff1a7224 */ /* 0x000fe400078e0007 */
[----:B------:R-:W4:Y:S04]  /*2dc40*/  LDL.LU.64 R6, [R1+0x1850] ;  /* 0x0018500001067983 */ /* 0x000f280000300a00 */
[----:B0-----:R-:W4:Y:S01]  /*2dc50*/  LDL.LU.64 R4, [R1+0x1848] ;  /* 0x0018480001047983 */ /* 0x001f220000300a00 */
[----:B------:R-:W-:-:S02]  /*2dc60*/  IMAD.MOV.U32 R16, RZ, RZ, R9 ;  /* 0x000000ffff107224 */ /* 0x000fc400078e0009 */
[----:B------:R-:W-:Y:S02]  /*2dc70*/  IMAD.MOV.U32 R17, RZ, RZ, R11 ;  /* 0x000000ffff117224 */ /* 0x000fe400078e000b */
[----:B------:R-:W-:Y:S02]  /*2dc80*/  IMAD.MOV.U32 R18, RZ, RZ, R29 ;  /* 0x000000ffff127224 */ /* 0x000fe400078e001d */
[----:B------:R-:W-:Y:S01]  /*2dc90*/  IMAD.MOV.U32 R19, RZ, RZ, R15 ;  /* 0x000000ffff137224 */ /* 0x000fe200078e000f */
[----:B------:R-:W-:Y:S04]  /*2dca0*/  STL.64 [R1+0x1830], R26 ;  /* 0x0018301a01007387 */ /* 0x000fe80000100a00 */
[----:B--2---:R0:W-:Y:S04]  /*2dcb0*/  STL [R1+0x1828], R25 ;  /* 0x0018281901007387 */ /* 0x0041e80000100800 */
[----:B------:R-:W2:Y:S04]  /*2dcc0*/  LDL.LU R24, [R1+0x10] ;  /* 0x0000100001187983 */ /* 0x000ea80000300800 */
[----:B0-----:R-:W2:Y:S04]  /*2dcd0*/  LDL.LU R25, [R1+0x14] ;  /* 0x0000140001197983 */ /* 0x001ea80000300800 */
[----:B------:R-:W2:Y:S04]  /*2dce0*/  LDL.LU R26, [R1+0x18] ;  /* 0x00001800011a7983 */ /* 0x000ea80000300800 */
[----:B------:R-:W2:Y:S01]  /*2dcf0*/  LDL.LU R27, [R1+0x1c] ;  /* 0x00001c00011b7983 */ /* 0x000ea20000300800 */
[----:B----4-:R-:W-:Y:S03]  /*2dd00*/  HMMA.16816.F32 R16, R16, R20, R4 ;  /* 0x000000141010723c */ /* 0x010fe60000001804 */
[----:B------:R-:W4:Y:S04]  /*2dd10*/  LDL.LU.64 R6, [R1+0x1840] ;  /* 0x0018400001067983 */ /* 0x000f280000300a00 */
[----:B------:R-:W5:-:S15]  /*2dd20*/  LDL.LU.64 R4, [R1+0x1838] ;  /* 0x0018380001047983 */ /* 0x000f5e0000300a00 */
[----:B------:R-:W-:-:S01]  /*2dd30*/  NOP ;  /* 0x0000000000007918 */ /* 0x000fc20000000000 */
[----:B------:R-:W-:Y:S04]  /*2dd40*/  STL.64 [R1], R16 ;  /* 0x0000001001007387 */ /* 0x000fe80000100a00 */
[----:B------:R-:W-:Y:S01]  /*2dd50*/  STL.64 [R1+0x8], R18 ;  /* 0x0000081201007387 */ /* 0x000fe20000100a00 */
[----:B-----5:R-:W-:Y:S02]  /*2dd60*/  F2FP.F16.E4M3.UNPACK_B R4, R4.H1 ;  /* 0x00000004ff04723e */ /* 0x020fe400030006ff */
[----:B------:R-:W-:Y:S02]  /*2dd70*/  F2FP.F16.E4M3.UNPACK_B R5, R5.H1 ;  /* 0x00000005ff05723e */ /* 0x000fe400030006ff */
[----:B----4-:R-:W-:Y:S01]  /*2dd80*/  F2FP.F16.E4M3.UNPACK_B R20, R6.H1 ;  /* 0x00000006ff14723e */ /* 0x010fe200030006ff */
[----:B------:R-:W-:Y:S01]  /*2dd90*/  STL [R1+0x148], R4 ;  /* 0x0001480401007387 */ /* 0x000fe20000100800 */
[----:B------:R-:W-:-:S03]  /*2dda0*/  F2FP.F16.E4M3.UNPACK_B R21, R7.H1 ;  /* 0x00000007ff15723e */ /* 0x000fc600030006ff */
[----:B------:R2:W-:Y:S02]  /*2ddb0*/  STL [R1+0x14c], R5 ;  /* 0x00014c0501007387 */ /* 0x0005e40000100800 */
[----:B--2---:R-:W-:Y:S02]  /*2ddc0*/  HMMA.16816.F32 R4, R12, R4, R24 ;  /* 0x000000040c04723c */ /* 0x004fe40000001818 */
[----:B------:R-:W-:Y:S04]  /*2ddd0*/  STL [R1+0x198], R20 ;  /* 0x0001981401007387 */ /* 0x000fe80000100800 */
[----:B------:R-:W-:Y:S04]  /*2dde0*/  STL [R1+0x19c], R21 ;  /* 0x00019c1501007387 */ /* 0x000fe80000100800 */
[----:B------:R-:W2:Y:S04]  /*2ddf0*/  LDL.LU.64 R26, [R1+0x1830] ;  /* 0x00183000011a7983 */ /* 0x000ea80000300a00 */
[----:B------:R-:W4:Y:S09]  /*2de00*/  LDL.LU R25, [R1+0x1828] ;  /* 0x0018280001197983 */ /* 0x000f320000300800 */
[----:B------:R-:W-:Y:S01]  /*2de10*/  STL.64 [R1+0x70], R4 ;  /* 0x0000700401007387 */ /* 0x000fe20000100a00 */
[----:B------:R-:W-:-:S03]  /*2de20*/  IMAD.MOV.U32 R28, RZ, RZ, R7 ;  /* 0x000000ffff1c7224 */ /* 0x000fc600078e0007 */
[----:B------:R0:W-:Y:S04]  /*2de30*/  STL [R1+0x78], R6 ;  /* 0x0000780601007387 */ /* 0x0001e80000100800 */
[----:B0-----:R-:W5:Y:S04]  /*2de40*/  LDL.LU.64 R6, [R1+0x1820] ;  /* 0x0018200001067983 */ /* 0x001f680000300a00 */
[----:B------:R-:W5:Y:S01]  /*2de50*/  LDL.LU.64 R4, [R1+0x1818] ;  /* 0x0018180001047983 */ /* 0x000f620000300a00 */
[----:B------:R-:W0:Y:S01]  /*2de60*/  S2R R8, SR_TID.X ;  /* 0x0000000000087919 */ /* 0x000e220000002100 */
[----:B------:R-:W-:-:S02]  /*2de70*/  IMAD.MOV.U32 R16, RZ, RZ, R9 ;  /* 0x000000ffff107224 */ /* 0x000fc400078e0009 */
[----:B------:R-:W-:Y:S02]  /*2de80*/  IMAD.MOV.U32 R17, RZ, RZ, R11 ;  /* 0x000000ffff117224 */ /* 0x000fe400078e000b */
[----:B------:R-:W-:Y:S02]  /*2de90*/  IMAD.MOV.U32 R18, RZ, RZ, R29 ;  /* 0x000000ffff127224 */ /* 0x000fe400078e001d */
[----:B------:R-:W-:Y:S01]  /*2dea0*/  IMAD.MOV.U32 R19, RZ, RZ, R15 ;  /* 0x000000ffff137224 */ /* 0x000fe200078e000f */
[C---:B0-----:R-:W-:Y:S02]  /*2deb0*/  LOP3.LUT R24, R8.reuse, 0xf, RZ, 0xc0, !PT ;  /* 0x0000000f08187812 */ /* 0x041fe400078ec0ff */
[----:B------:R-:W-:-:S05]  /*2dec0*/  LOP3.LUT R8, R8, 0x1c, RZ, 0xc0, !PT ;  /* 0x0000001c08087812 */ /* 0x000fca00078ec0ff */
[----:B------:R-:W-:-:S04]  /*2ded0*/  IMAD R8, R8, 0x8, R24 ;  /* 0x0000000808087824 */ /* 0x000fc800078e0218 */
[----:B------:R-:W-:-:S05]  /*2dee0*/  IMAD.SHL.U32 R8, R8, 0x8, RZ ;  /* 0x0000000808087824 */ /* 0x000fca00078e00ff */
[----:B------:R-:W-:Y:S02]  /*2def0*/  LOP3.LUT R8, R8, 0x40, RZ, 0x3c, !PT ;  /* 0x0000004008087812 */ /* 0x000fe400078e3cff */
[----:B------:R-:W-:Y:S02]  /*2df00*/  F2FP.F16.E4M3.UNPACK_B R2, R2.H1 ;  /* 0x00000002ff02723e */ /* 0x000fe400030006ff */
[----:B------:R-:W-:Y:S01]  /*2df10*/  F2FP.F16.E4M3.UNPACK_B R0, R0.H1 ;  /* 0x00000000ff00723e */ /* 0x000fe200030006ff */
[----:B-----5:R-:W-:-:S15]  /*2df20*/  HMMA.16816.F32 R4, R16, R20, R4 ;  /* 0x000000141004723c */ /* 0x020fde0000001804 */
[----:B------:R-:W-:-:S08]  /*2df30*/  NOP ;  /* 0x0000000000007918 */ /* 0x000fd00000000000 */
[----:B------:R-:W-:Y:S04]  /*2df40*/  STL.64 [R1+0x40], R4 ;  /* 0x0000400401007387 */ /* 0x000fe80000100a00 */
[----:B------:R-:W-:Y:S04]  /*2df50*/  STL.64 [R1+0x48], R6 ;  /* 0x0000480601007387 */ /* 0x000fe80000100a00 */
[----:B------:R-:W0:Y:S01]  /*2df60*/  LDS.64 R6, [R8+UR7+0x80] ;  /* 0x0000800708067984 */ /* 0x000e220008000a00 */
[----:B----4-:R-:W-:Y:S02]  /*2df70*/  F2FP.F16.E4M3.UNPACK_B R20, R25.H1 ;  /* 0x00000019ff14723e */ /* 0x010fe400030006ff */
[----:B---3--:R-:W-:Y:S01]  /*2df80*/  F2FP.F16.E4M3.UNPACK_B R21, R10.H1 ;  /* 0x0000000aff15723e */ /* 0x008fe200030006ff */
[----:B------:R-:W-:Y:S04]  /*2df90*/  STL [R1+0x140], R2 ;  /* 0x0001400201007387 */ /* 0x000fe80000100800 */
[----:B------:R-:W-:Y:S04]  /*2dfa0*/  STL [R1+0x144], R0 ;  /* 0x0001440001007387 */ /* 0x000fe80000100800 */
[----:B------:R1:W3:Y:S04]  /*2dfb0*/  LDS.64 R4, [R8+UR7+0x880] ;  /* 0x0008800708047984 */ /* 0x0002e80008000a00 */
[----:B0-----:R-:W-:Y:S04]  /*2dfc0*/  STL [R1+0x175c], R7 ;  /* 0x00175c0701007387 */ /* 0x001fe80000100800 */
[----:B------:R-:W-:Y:S04]  /*2dfd0*/  STL [R1+0x160], R20 ;  /* 0x0001601401007387 */ /* 0x000fe80000100800 */
[----:B------:R-:W-:Y:S04]  /*2dfe0*/  STL [R1+0x164], R21 ;  /* 0x0001641501007387 */ /* 0x000fe80000100800 */
[----:B------:R-:W4:Y:S04]  /*2dff0*/  LDL.LU R22, [R1+0x220] ;  /* 0x0002200001167983 */ /* 0x000f280000300800 */
[----:B------:R-:W4:Y:S04]  /*2e000*/  LDL.LU R23, [R1+0x224] ;  /* 0x0002240001177983 */ /* 0x000f280000300800 */
[----:B----4-:R-:W-:Y:S04]  /*2e010*/  STL.64 [R1+0x1800], R22 ;  /* 0x0018001601007387 */ /* 0x010fe80000100a00 */
[----:B------:R-:W-:Y:S04]  /*2e020*/  STL.64 [R1+0x17f8], R20 ;  /* 0x0017f81401007387 */ /* 0x000fe80000100a00 */
[----:B------:R-:W4:Y:S04]  /*2e030*/  LDL.LU R10, [R1+0x210] ;  /* 0x00021000010a7983 */ /* 0x000f280000300800 */
[----:B-1----:R-:W5:Y:S04]  /*2e040*/  LDL.LU R8, [R1+0x214] ;  /* 0x0002140001087983 */ /* 0x002f680000300800 */
[----:B---3--:R0:W-:Y:S04]  /*2e050*/  STL [R1+0x1760], R5 ;  /* 0x0017600501007387 */ /* 0x0081e80000100800 */
[----:B0-----:R-:W3:Y:S04]  /*2e060*/  LDL.LU R5, [R1+0x1cc] ;  /* 0x0001cc0001057983 */ /* 0x001ee80000300800 */
[----:B------:R-:W2:Y:S01]  /*2e070*/  LDL.LU R7, [R1+0x1b8] ;  /* 0x0001b80001077983 */ /* 0x000ea20000300800 */
[----:B------:R-:W-:-:S02]  /*2e080*/  IMAD.MOV.U32 R22, RZ, RZ, R2 ;  /* 0x000000ffff167224 */ /* 0x000fc400078e0002 */
[----:B------:R-:W0:Y:S01]  /*2e090*/  S2R R2, SR_TID.X ;  /* 0x0000000000027919 */ /* 0x000e220000002100 */
[----:B------:R-:W-:Y:S01]  /*2e0a0*/  IMAD.MOV.U32 R23, RZ, RZ, R0 ;  /* 0x000000ffff177224 */ /* 0x000fe200078e0000 */
[C---:B0-----:R-:W-:Y:S02]  /*2e0b0*/  LOP3.LUT R0, R2.reuse, 0xf, RZ, 0xc0, !PT ;  /* 0x0000000f02007812 */ /* 0x041fe400078ec0ff */
[----:B------:R-:W-:-:S05]  /*2e0c0*/  LOP3.LUT R2, R2, 0x1c, RZ, 0xc0, !PT ;  /* 0x0000001c02027812 */ /* 0x000fca00078ec0ff */
[----:B------:R-:W-:-:S04]  /*2e0d0*/  IMAD R2, R2, 0x8, R0 ;  /* 0x0000000802027824 */ /* 0x000fc800078e0200 */
[----:B------:R-:W-:-:S05]  /*2e0e0*/  IMAD.SHL.U32 R2, R2, 0x8, RZ ;  /* 0x0000000802027824 */ /* 0x000fca00078e00ff */
[----:B------:R-:W-:-:S05]  /*2e0f0*/  LOP3.LUT R2, R2, 0x60, RZ, 0x3c, !PT ;  /* 0x0000006002027812 */ /* 0x000fca00078e3cff */
[----:B------:R-:W0:Y:S04]  /*2e100*/  LDS.64 R24, [R2+UR7+0x80] ;  /* 0x0000800702187984 */ /* 0x000e280008000a00 */
[----:B--2---:R-:W-:Y:S04]  /*2e110*/  STL.64 [R1+0x17e0], R6 ;  /* 0x0017e00601007387 */ /* 0x004fe80000100a00 */
[----:B---3--:R-:W-:Y:S04]  /*2e120*/  STL.64 [R1+0x17d8], R4 ;  /* 0x0017d80401007387 */ /* 0x008fe80000100a00 */
[----:B------:R-:W2:Y:S04]  /*2e130*/  LDL.LU R0, [R1+0x1bc] ;  /* 0x0001bc0001007983 */ /* 0x000ea80000300800 */
[----:B0-----:R0:W-:Y:S04]  /*2e140*/  STL [R1+0x1764], R25 ;  /* 0x0017641901007387 */ /* 0x0011e80000100800 */
[----:B0-----:R-:W3:Y:S04]  /*2e150*/  LDL.LU R25, [R1+0x1c8] ;  /* 0x0001c80001197983 */ /* 0x001ee80000300800 */
[----:B------:R-:W-:Y:S04]  /*2e160*/  STL.64 [R1+0x17f0], R26 ;  /* 0x0017f01a01007387 */ /* 0x000fe80000100a00 */
[----:B---3--:R0:W-:Y:S04]  /*2e170*/  STL.64 [R1+0x17e8], R24 ;  /* 0x0017e81801007387 */ /* 0x0081e80000100a00 */
[----:B0-----:R-:W3:Y:S04]  /*2e180*/  LDL.LU R24, [R1+0x60] ;  /* 0x0000600001187983 */ /* 0x001ee80000300800 */
[----:B------:R-:W3:Y:S04]  /*2e190*/  LDL.LU R25, [R1+0x64] ;  /* 0x0000640001197983 */ /* 0x000ee80000300800 */
[----:B------:R-:W4:Y:S04]  /*2e1a0*/  LDL.LU R26, [R1+0x68] ;  /* 0x00006800011a7983 */ /* 0x000f280000300800 */
[----:B------:R-:W4:Y:S04]  /*2e1b0*/  LDL.LU R27, [R1+0x6c] ;  /* 0x00006c00011b7983 */ /* 0x000f280000300800 */
[----:B----4-:R-:W-:Y:S04]  /*2e1c0*/  STL.64 [R1+0x1810], R26 ;  /* 0x0018101a01007387 */ /* 0x010fe80000100a00 */
[----:B---3--:R0:W-:Y:S04]  /*2e1d0*/  STL.64 [R1+0x1808], R24 ;  /* 0x0018081801007387 */ /* 0x0081e80000100a00 */
[----:B0-----:R-:W3:Y:S04]  /*2e1e0*/  LDL.LU R24, [R1+0xa0] ;  /* 0x0000a00001187983 */ /* 0x001ee80000300800 */
[----:B------:R-:W3:Y:S04]  /*2e1f0*/  LDL.LU R25, [R1+0xa4] ;  /* 0x0000a40001197983 */ /* 0x000ee80000300800 */
[----:B------:R-:W3:Y:S01]  /*2e200*/  LDL.LU R26, [R1+0xa8] ;  /* 0x0000a800011a7983 */ /* 0x000ee20000300800 */
[----:B------:R-:W-:-:S03]  /*2e210*/  IMAD.MOV.U32 R27, RZ, RZ, R3 ;  /* 0x000000ffff1b7224 */ /* 0x000fc600078e0003 */
[----:B------:R-:W0:Y:S04]  /*2e220*/  LDS.64 R2, [R2+UR7+0x880] ;  /* 0x0008800702027984 */ /* 0x000e280008000a00 */
[----:B------:R-:W4:Y:S04]  /*2e230*/  LDL.LU R4, [R1+0x90] ;  /* 0x0000900001047983 */ /* 0x000f280000300800 */
[----:B------:R-:W4:Y:S04]  /*2e240*/  LDL.LU R5, [R1+0x94] ;  /* 0x0000940001057983 */ /* 0x000f280000300800 */
[----:B------:R-:W4:Y:S04]  /*2e250*/  LDL.LU R6, [R1+0x98] ;  /* 0x0000980001067983 */ /* 0x000f280000300800 */
[----:B------:R-:W4:Y:S04]  /*2e260*/  LDL.LU R7, [R1+0x9c] ;  /* 0x00009c0001077983 */ /* 0x000f280000300800 */
[----:B0-----:R-:W-:Y:S01]  /*2e270*/  STL [R1+0x1778], R3 ;  /* 0x0017780301007387 */ /* 0x001fe20000100800 */
[----:B---3--:R-:W-:Y:S03]  /*2e280*/  HMMA.16816.F32 R20, R12, R22, R24 ;  /* 0x000000160c14723c */ /* 0x008fe60000001818 */
[----:B------:R-:W3:Y:S04]  /*2e290*/  LDL.LU.64 R26, [R1+0x1810] ;  /* 0x00181000011a7983 */ /* 0x000ee80000300a00 */
[----:B------:R-:W3:-:S15]  /*2e2a0*/  LDL.LU.64 R24, [R1+0x1808] ;  /* 0x0018080001187983 */ /* 0x000ede0000300a00 */
[----:B------:R-:W-:-:S01]  /*2e2b0*/  NOP ;  /* 0x0000000000007918 */ /* 0x000fc20000000000 */
[----:B------:R-:W-:Y:S04]  /*2e2c0*/  STL.64 [R1+0xa0], R20 ;  /* 0x0000a01401007387 */ /* 0x000fe80000100a00 */
[----:B------:R0:W-:Y:S04]  /*2e2d0*/  STL.64 [R1+0xa8], R22 ;  /* 0x0000a81601007387 */ /* 0x0001e80000100a00 */
[----:B0-----:R-:W2:Y:S04]  /*2e2e0*/  LDL.LU.64 R22, [R1+0x1800] ;  /* 0x0018000001167983 */ /* 0x001ea80000300a00 */
[----:B------:R-:W3:Y:S01]  /*2e2f0*/  LDL.LU.64 R20, [R1+0x17f8] ;  /* 0x0017f80001147983 */ /* 0x000ee20000300a00 */
[----:B-----5:R-:W-:Y:S01]  /*2e300*/  F2FP.F16.E4M3.UNPACK_B R13, R8.H1 ;  /* 0x00000008ff0d723e */ /* 0x020fe200030006ff */
[----:B------:R-:W-:Y:S01]  /*2e310*/  IMAD.MOV.U32 R8, RZ, RZ, R9 ;  /* 0x000000ffff087224 */ /* 0x000fe200078e0009 */
[----:B------:R-:W-:Y:S01]  /*2e320*/  F2FP.F16.E4M3.UNPACK_B R12, R10.H1 ;  /* 0x0000000aff0c723e */ /* 0x000fe200030006ff */
[----:B------:R-:W-:Y:S01]  /*2e330*/  IMAD.MOV.U32 R10, RZ, RZ, R29 ;  /* 0x000000ffff0a7224 */ /* 0x000fe200078e001d */
[----:B---3--:R-:W-:Y:S01]  /*2e340*/  HMMA.16816.F32 R16, R16, R20, R24 ;  /* 0x000000141010723c */ /* 0x008fe20000001818 */
[----:B------:R-:W3:Y:S04]  /*2e350*/  LDL.LU.64 R26, [R1+0x17f0] ;  /* 0x0017f000011a7983 */ /* 0x000ee80000300a00 */
[----:B------:R-:W5:Y:S02]  /*2e360*/  LDL.LU.64 R24, [R1+0x17e8] ;  /* 0x0017e80001187983 */ /* 0x000f640000300a00 */
[----:B------:R-:W-:-:S02]  /*2e370*/  IMAD.MOV.U32 R20, RZ, RZ, R9 ;  /* 0x000000ffff147224 */ /* 0x000fc400078e0009 */
[--C-:B------:R-:W-:Y:S02]  /*2e380*/  IMAD.MOV.U32 R9, RZ, RZ, R11.reuse ;  /* 0x000000ffff097224 */ /* 0x100fe400078e000b */
[----:B------:R-:W-:Y:S02]  /*2e390*/  IMAD.MOV.U32 R21, RZ, RZ, R11 ;  /* 0x000000ffff157224 */ /* 0x000fe400078e000b */
[----:B------:R-:W-:-:S10]  /*2e3a0*/  IMAD.MOV.U32 R11, RZ, RZ, R15 ;  /* 0x000000ffff0b7224 */ /* 0x000fd400078e000f */
[----:B------:R2:W-:Y:S02]  /*2e3b0*/  STL.64 [R1+0x30], R16 ;  /* 0x0000301001007387 */ /* 0x0005e40000100a00 */
[----:B--2---:R-:W-:Y:S02]  /*2e3c0*/  F2FP.F16.E4M3.UNPACK_B R16, R22.H1 ;  /* 0x00000016ff10723e */ /* 0x004fe400030006ff */
[----:B------:R-:W-:-:S07]  /*2e3d0*/  F2FP.F16.E4M3.UNPACK_B R17, R23.H1 ;  /* 0x00000017ff11723e */ /* 0x000fce00030006ff */
[----:B----4-:R-:W-:Y:S01]  /*2e3e0*/  HMMA.16816.F32 R8, R8, R16, R4 ;  /* 0x000000100808723c */ /* 0x010fe20000001804 */
[----:B------:R-:W-:Y:S01]  /*2e3f0*/  IMAD.MOV.U32 R3, RZ, RZ, R19 ;  /* 0x000000ffff037224 */ /* 0x000fe200078e0013 */
[----:B------:R-:W-:Y:S04]  /*2e400*/  STL [R1+0x38], R18 ;  /* 0x0000381201007387 */ /* 0x000fe80000100800 */
[----:B------:R0:W-:Y:S04]  /*2e410*/  STL [R1+0x1798], R3 ;  /* 0x0017980301007387 */ /* 0x0001e80000100800 */
[----:B------:R-:W-:Y:S04]  /*2e420*/  STL [R1+0x130], R16 ;  /* 0x0001301001007387 */ /* 0x000fe80000100800 */
[----:B------:R1:W-:Y:S04]  /*2e430*/  STL [R1+0x134], R17 ;  /* 0x0001341101007387 */ /* 0x0003e80000100800 */
[----:B------:R-:W-:Y:S04]  /*2e440*/  STL [R1+0x138], R12 ;  /* 0x0001380c01007387 */ /* 0x000fe80000100800 */
[----:B------:R-:W-:Y:S04]  /*2e450*/  STL [R1+0x13c], R13 ;  /* 0x00013c0d01007387 */ /* 0x000fe80000100800 */
[----:B------:R-:W-:Y:S01]  /*2e460*/  STL [R1+0x17c0], R28 ;  /* 0x0017c01c01007387 */ /* 0x000fe20000100800 */
[----:B0-----:R-:W-:-:S03]  /*2e470*/  IMAD.MOV.U32 R3, RZ, RZ, R9 ;  /* 0x000000ffff037224 */ /* 0x001fc600078e0009 */
[----:B------:R-:W2:Y:S01]  /*2e480*/  LDL.LU.64 R6, [R1+0x17e0] ;  /* 0x0017e00001067983 */ /* 0x000ea20000300a00 */
[----:B-1----:R-:W-:-:S03]  /*2e490*/  IMAD.MOV.U32 R17, RZ, RZ, R10 ;  /* 0x000000ffff117224 */ /* 0x002fc600078e000a */
[----:B------:R-:W4:Y:S01]  /*2e4a0*/  LDL.LU.64 R4, [R1+0x17d8] ;  /* 0x0017d80001047983 */ /* 0x000f220000300a00 */
[----:B------:R-:W-:-:S03]  /*2e4b0*/  IMAD.MOV.U32 R16, RZ, RZ, R11 ;  /* 0x000000ffff107224 */ /* 0x000fc600078e000b */
[----:B------:R0:W-:Y:S04]  /*2e4c0*/  STL [R1+0x20], R8 ;  /* 0x0000200801007387 */ /* 0x0001e80000100800 */
[----:B0-----:R-:W3:Y:S04]  /*2e4d0*/  LDL.LU R8, [R1+0x50] ;  /* 0x0000500001087983 */ /* 0x001ee80000300800 */
[----:B------:R-:W3:Y:S04]  /*2e4e0*/  LDL.LU R9, [R1+0x54] ;  /* 0x0000540001097983 */ /* 0x000ee80000300800 */
[----:B------:R-:W3:Y:S04]  /*2e4f0*/  LDL.LU R10, [R1+0x58] ;  /* 0x00005800010a7983 */ /* 0x000ee80000300800 */
[----:B------:R-:W3:Y:S01]  /*2e500*/  LDL.LU R11, [R1+0x5c] ;  /* 0x00005c00010b7983 */ /* 0x000ee20000300800 */
[----:B------:R-:W-:-:S02]  /*2e510*/  IMAD.MOV.U32 R22, RZ, RZ, R29 ;  /* 0x000000ffff167224 */ /* 0x000fc400078e001d */
[----:B------:R-:W-:-:S07]  /*2e520*/  IMAD.MOV.U32 R23, RZ, RZ, R15 ;  /* 0x000000ffff177224 */ /* 0x000fce00078e000f */
[----:B---3--:R-:W-:-:S15]  /*2e530*/  HMMA.16816.F32 R20, R20, R12, R8 ;  /* 0x0000000c1414723c */ /* 0x008fde0000001808 */
[----:B------:R-:W-:-:S08]  /*2e540*/  NOP ;  /* 0x0000000000007918 */ /* 0x000fd00000000000 */
[----:B------:R0:W-:Y:S04]  /*2e550*/  STL.64 [R1+0x1770], R22 ;  /* 0x0017701601007387 */ /* 0x0001e80000100a00 */
[----:B0-----:R-:W3:Y:S04]  /*2e560*/  LDL R22, [R1+0x1d8] ;  /* 0x0001d80001167983 */ /* 0x001ee80000100800 */
[----:B------:R-:W3:Y:S04]  /*2e570*/  LDL R23, [R1+0x1dc] ;  /* 0x0001dc0001177983 */ /* 0x000ee80000100800 */
[----:B------:R0:W-:Y:S04]  /*2e580*/  STL.64 [R1+0x1768], R20 ;  /* 0x0017681401007387 */ /* 0x0001e80000100a00 */
[----:B0-----:R-:W5:Y:S04]  /*2e590*/  LDL R20, [R1+0x1f8] ;  /* 0x0001f80001147983 */ /* 0x001f680000100800 */
[----:B------:R-:W5:Y:S04]  /*2e5a0*/  LDL R21, [R1+0x1fc] ;  /* 0x0001fc0001157983 */ /* 0x000f680000100800 */
[----:B---3--:R-:W-:Y:S04]  /*2e5b0*/  STL.64 [R1+0x17d0], R22 ;  /* 0x0017d01601007387 */ /* 0x008fe80000100a00 */
[----:B-----5:R0:W-:Y:S04]  /*2e5c0*/  STL.64 [R1+0x17c8], R20 ;  /* 0x0017c81401007387 */ /* 0x0201e80000100a00 */
[----:B0-----:R-:W3:Y:S04]  /*2e5d0*/  LDL.LU R20, [R1+0x80] ;  /* 0x0000800001147983 */ /* 0x001ee80000300800 */
[----:B------:R-:W3:Y:S01]  /*2e5e0*/  LDL.LU R21, [R1+0x84] ;  /* 0x0000840001157983 */ /* 0x000ee20000300800 */
[----:B------:R-:W-:Y:S01]  /*2e5f0*/  IMAD.MOV.U32 R22, RZ, RZ, R27 ;  /* 0x000000ffff167224 */ /* 0x000fe200078e001b */
[----:B------:R-:W-:Y:S01]  /*2e600*/  F2FP.F16.E4M3.UNPACK_B R28, R25 ;  /* 0x00000019ff1c723e */ /* 0x000fe200020006ff */
[----:B------:R-:W-:Y:S01]  /*2e610*/  IMAD.MOV.U32 R23, RZ, RZ, R26 ;  /* 0x000000ffff177224 */ /* 0x000fe200078e001a */
[----:B----4-:R-:W-:Y:S01]  /*2e620*/  F2FP.F16.E4M3.UNPACK_B R29, R5 ;  /* 0x00000005ff1d723e */ /* 0x010fe200020006ff */
[----:B--2---:R-:W-:Y:S01]  /*2e630*/  IMAD.MOV.U32 R8, RZ, RZ, R6 ;  /* 0x000000ffff087224 */ /* 0x004fe200078e0006 */
[----:B------:R-:W-:Y:S01]  /*2e640*/  F2FP.F16.E4M3.UNPACK_B R18, R7 ;  /* 0x00000007ff12723e */ /* 0x000fe200020006ff */
[----:B------:R-:W-:Y:S01]  /*2e650*/  IMAD.MOV.U32 R9, RZ, RZ, R4 ;  /* 0x000000ffff097224 */ /* 0x000fe200078e0004 */
[----:B------:R-:W2:Y:S01]  /*2e660*/  LDL.LU R26, [R1+0x1e8] ;  /* 0x0001e800011a7983 */ /* 0x000ea20000300800 */
[----:B------:R-:W-:-:S02]  /*2e670*/  IMAD.MOV.U32 R10, RZ, RZ, R24 ;  /* 0x000000ffff0a7224 */ /* 0x000fc400078e0018 */
[----:B------:R-:W-:Y:S01]  /*2e680*/  IMAD.MOV.U32 R11, RZ, RZ, R2 ;  /* 0x000000ffff0b7224 */ /* 0x000fe200078e0002 */
[----:B------:R-:W-:Y:S01]  /*2e690*/  F2FP.F16.E4M3.UNPACK_B R19, R0 ;  /* 0x00000000ff13723e */ /* 0x000fe200020006ff */
[----:B------:R-:W4:Y:S04]  /*2e6a0*/  LDL.LU R27, [R1+0x1ec] ;  /* 0x0001ec00011b7983 */ /* 0x000f280000300800 */
[----:B------:R0:W-:Y:S04]  /*2e6b0*/  STL [R1+0xf0], R28 ;  /* 0x0000f01c01007387 */ /* 0x0001e80000100800 */
[----:B------:R-:W-:Y:S04]  /*2e6c0*/  STL [R1+0xf4], R29 ;  /* 0x0000f41d01007387 */ /* 0x000fe80000100800 */
[----:B------:R-:W-:Y:S04]  /*2e6d0*/  STL [R1+0x120], R18 ;  /* 0x0001201201007387 */ /* 0x000fe80000100800 */
[----:B------:R-:W-:Y:S01]  /*2e6e0*/  STL [R1+0x124], R19 ;  /* 0x0001241301007387 */ /* 0x000fe20000100800 */
[----:B---3--:R-:W-:Y:S03]  /*2e6f0*/  HMMA.16816.F32 R8, R8, R28, R20 ;  /* 0x0000001c0808723c */ /* 0x008fe60000001814 */
[----:B------:R-:W3:Y:S04]  /*2e700*/  LDL.LU.64 R22, [R1+0x17d0] ;  /* 0x0017d00001167983 */ /* 0x000ee80000300a00 */
[----:B------:R-:W5:Y:S04]  /*2e710*/  LDL.LU.64 R20, [R1+0x17c8] ;  /* 0x0017c80001147983 */ /* 0x000f680000300a00 */
[----:B0-----:R-:W2:-:S12]  /*2e720*/  LDL.LU R28, [R1+0x17c0] ;  /* 0x0017c000011c7983 */ /* 0x001e980000300800 */
[----:B------:R0:W-:Y:S04]  /*2e730*/  STL.64 [R1+0x10], R8 ;  /* 0x0000100801007387 */ /* 0x0001e80000100a00 */
[----:B------:R1:W-:Y:S04]  /*2e740*/  STL.64 [R1+0x18], R10 ;  /* 0x0000180a01007387 */ /* 0x0003e80000100a00 */
[----:B0-----:R-:W4:Y:S04]  /*2e750*/  LDL.LU R8, [R1] ;  /* 0x0000000001087983 */ /* 0x001f280000300800 */
[----:B------:R-:W4:Y:S04]  /*2e760*/  LDL.LU R9, [R1+0x4] ;  /* 0x0000040001097983 */ /* 0x000f280000300800 */
[----:B-1----:R-:W4:Y:S04]  /*2e770*/  LDL.LU R10, [R1+0x8] ;  /* 0x00000800010a7983 */ /* 0x002f280000300800 */
[----:B------:R-:W4:Y:S01]  /*2e780*/  LDL.LU R11, [R1+0xc] ;  /* 0x00000c00010b7983 */ /* 0x000f220000300800 */
[----:B------:R-:W-:-:S02]  /*2e790*/  IMAD.MOV.U32 R12, RZ, RZ, R6 ;  /* 0x000000ffff0c7224 */ /* 0x000fc400078e0006 */
[----:B------:R-:W-:Y:S02]  /*2e7a0*/  IMAD.MOV.U32 R13, RZ, RZ, R4 ;  /* 0x000000ffff0d7224 */ /* 0x000fe400078e0004 */
[----:B------:R-:W-:Y:S02]  /*2e7b0*/  IMAD.MOV.U32 R14, RZ, RZ, R24 ;  /* 0x000000ffff0e7224 */ /* 0x000fe400078e0018 */
[----:B------:R-:W-:-:S07]  /*2e7c0*/  IMAD.MOV.U32 R15, RZ, RZ, R2 ;  /* 0x000000ffff0f7224 */ /* 0x000fce00078e0002 */
[----:B----4-:R-:W-:Y:S01]  /*2e7d0*/  HMMA.16816.F32 R8, R12, R18, R8 ;  /* 0x000000120c08723c */ /* 0x010fe20000001808 */
[----:B------:R-:W4:Y:S04]  /*2e7e0*/  LDL R18, [R1+0x208] ;  /* 0x0002080001127983 */ /* 0x000f280000100800 */
[----:B------:R-:W4:-:S15]  /*2e7f0*/  LDL R19, [R1+0x20c] ;  /* 0x00020c0001137983 */ /* 0x000f1e0000100800 */
[----:B------:R-:W-:-:S03]  /*2e800*/  NOP ;  /* 0x0000000000007918 */ /* 0x000fc60000000000 */
[----:B------:R-:W-:Y:S04]  /*2e810*/  STL.64 [R1], R8 ;  /* 0x0000000801007387 */ /* 0x000fe80000100a00 */
[----:B------:R-:W-:Y:S04]  /*2e820*/  STL.64 [R1+0x8], R10 ;  /* 0x0000080a01007387 */ /* 0x000fe80000100a00 */
[----:B----4-:R-:W-:Y:S04]  /*2e830*/  STL.64 [R1+0x17a8], R18 ;  /* 0x0017a81201007387 */ /* 0x010fe80000100a00 */
[----:B------:R0:W-:Y:S04]  /*2e840*/  STL.64 [R1+0x17a0], R16 ;  /* 0x0017a01001007387 */ /* 0x0001e80000100a00 */
[----:B0-----:R-:W4:Y:S04]  /*2e850*/  LDL.LU R16, [R1+0x40] ;  /* 0x0000400001107983 */ /* 0x001f280000300800 */
[----:B------:R-:W4:Y:S04]  /*2e860*/  LDL.LU R17, [R1+0x44] ;  /* 0x0000440001117983 */ /* 0x000f280000300800 */
[----:B------:R-:W3:Y:S04]  /*2e870*/  LDL.LU R18, [R1+0x48] ;  /* 0x0000480001127983 */ /* 0x000ee80000300800 */
[----:B------:R-:W3:Y:S04]  /*2e880*/  LDL.LU R19, [R1+0x4c] ;  /* 0x00004c0001137983 */ /* 0x000ee80000300800 */
[----:B---3--:R2:W-:Y:S04]  /*2e890*/  STL.64 [R1+0x17b8], R18 ;  /* 0x0017b81201007387 */ /* 0x0085e80000100a00 */
[----:B----4-:R0:W-:Y:S01]  /*2e8a0*/  STL.64 [R1+0x17b0], R16 ;  /* 0x0017b01001007387 */ /* 0x0101e20000100a00 */
[----:B--2---:R-:W-:-:S03]  /*2e8b0*/  IMAD.MOV.U32 R19, RZ, RZ, R28 ;  /* 0x000000ffff137224 */ /* 0x004fc600078e001c */
[----:B0-----:R-:W2:Y:S04]  /*2e8c0*/  LDL.LU R16, [R1+0x70] ;  /* 0x0000700001107983 */ /* 0x001ea80000300800 */
[----:B------:R-:W2:Y:S04]  /*2e8d0*/  LDL.LU R17, [R1+0x74] ;  /* 0x0000740001117983 */ /* 0x000ea80000300800 */
[----:B------:R-:W2:Y:S04]  /*2e8e0*/  LDL.LU R18, [R1+0x78] ;  /* 0x0000780001127983 */ /* 0x000ea80000300800 */
[----:B------:R-:W3:Y:S04]  /*2e8f0*/  LDL.LU R28, [R1+0x218] ;  /* 0x00021800011c7983 */ /* 0x000ee80000300800 */
[----:B------:R-:W3:Y:S01]  /*2e900*/  LDL.LU R29, [R1+0x21c] ;  /* 0x00021c00011d7983 */ /* 0x000ee20000300800 */
[----:B------:R-:W-:Y:S01]  /*2e910*/  F2FP.F16.E4M3.UNPACK_B R22, R22 ;  /* 0x00000016ff16723e */ /* 0x000fe200020006ff */
[----:B------:R-:W-:Y:S01]  /*2e920*/  IMAD.MOV.U32 R8, RZ, RZ, R6 ;  /* 0x000000ffff087224 */ /* 0x000fe200078e0006 */
[----:B------:R-:W-:Y:S01]  /*2e930*/  F2FP.F16.E4M3.UNPACK_B R23, R23 ;  /* 0x00000017ff17723e */ /* 0x000fe200020006ff */
[----:B------:R-:W-:Y:S01]  /*2e940*/  IMAD.MOV.U32 R9, RZ, RZ, R4 ;  /* 0x000000ffff097224 */ /* 0x000fe200078e0004 */
[----:B-----5:R-:W-:Y:S01]  /*2e950*/  F2FP.F16.E4M3.UNPACK_B R20, R20 ;  /* 0x00000014ff14723e */ /* 0x020fe200020006ff */
[----:B------:R-:W-:-:S02]  /*2e960*/  IMAD.MOV.U32 R10, RZ, RZ, R24 ;  /* 0x000000ffff0a7224 */ /* 0x000fc400078e0018 */
[----:B------:R-:W-:Y:S01]  /*2e970*/  IMAD.MOV.U32 R11, RZ, RZ, R2 ;  /* 0x000000ffff0b7224 */ /* 0x000fe200078e0002 */
[----:B------:R-:W-:-:S06]  /*2e980*/  F2FP.F16.E4M3.UNPACK_B R21, R21 ;  /* 0x00000015ff15723e */ /* 0x000fcc00020006ff */
[----:B--2---:R-:W-:Y:S01]  /*2e990*/  HMMA.16816.F32 R8, R8, R22, R16 ;  /* 0x000000160808723c */ /* 0x004fe20000001810 */
[----:B---3--:R-:W-:Y:S05]  /*2e9a0*/  STL.64 [R1+0x1780], R28 ;  /* 0x0017801c01007387 */ /* 0x008fea0000100a00 */
[----:B------:R-:W-:Y:S04]  /*2e9b0*/  STL [R1+0xe8], R22 ;  /* 0x0000e81601007387 */ /* 0x000fe80000100800 */
[----:B------:R-:W-:Y:S04]  /*2e9c0*/  STL [R1+0xec], R23 ;  /* 0x0000ec1701007387 */ /* 0x000fe80000100800 */
[----:B------:R-:W-:Y:S04]  /*2e9d0*/  STL [R1+0x110], R20 ;  /* 0x0001101401007387 */ /* 0x000fe80000100800 */
[----:B------:R-:W-:Y:S04]  /*2e9e0*/  STL [R1+0x114], R21 ;  /* 0x0001141501007387 */ /* 0x000fe80000100800 */
[----:B------:R-:W2:Y:S04]  /*2e9f0*/  LDL.LU.64 R18, [R1+0x17b8] ;  /* 0x0017b80001127983 */ /* 0x000ea80000300a00 */
[----:B------:R-:W2:Y:S04]  /*2ea00*/  LDL.LU.64 R16, [R1+0x17b0] ;  /* 0x0017b00001107983 */ /* 0x000ea80000300a00 */
[----:B------:R0:W-:Y:S04]  /*2ea10*/  STL.64 [R1+0x1748], R8 ;  /* 0x0017480801007387 */ /* 0x0001e80000100a00 */
[----:B0-----:R-:W3:Y:S04]  /*2ea20*/  LDL R8, [R1+0x228] ;  /* 0x0002280001087983 */ /* 0x001ee80000100800 */
[----:B------:R-:W4:Y:S04]  /*2ea30*/  LDL R9, [R1+0x22c] ;  /* 0x00022c0001097983 */ /* 0x000f280000100800 */
[----:B------:R-:W-:Y:S01]  /*2ea40*/  STL.64 [R1+0x1730], R10 ;  /* 0x0017300a01007387 */ /* 0x000fe20000100a00 */
[----:B--2---:R-:W-:Y:S03]  /*2ea50*/  HMMA.16816.F32 R12, R12, R20, R16 ;  /* 0x000000140c0c723c */ /* 0x004fe60000001810 */
[----:B------:R-:W2:Y:S04]  /*2ea60*/  LDL.LU.64 R18, [R1+0x17a8] ;  /* 0x0017a80001127983 */ /* 0x000ea80000300a00 */
[----:B------:R-:W5:Y:S04]  /*2ea70*/  LDL.LU.64 R16, [R1+0x17a0] ;  /* 0x0017a00001107983 */ /* 0x000f680000300a00 */
[----:B------:R-:W3:Y:S01]  /*2ea80*/  LDL.LU R20, [R1+0x20] ;  /* 0x0000200001147983 */ /* 0x000ee20000300800 */
[----:B------:R-:W-:-:S11]  /*2ea90*/  IMAD.MOV.U32 R21, RZ, RZ, R3 ;  /* 0x000000ffff157224 */ /* 0x000fd600078e0003 */
[----:B------:R-:W-:Y:S04]  /*2eaa0*/  STL.64 [R1+0x60], R12 ;  /* 0x0000600c01007387 */ /* 0x000fe80000100a00 */
[----:B------:R-:W-:Y:S04]  /*2eab0*/  STL.64 [R1+0x68], R14 ;  /* 0x0000680e01007387 */ /* 0x000fe80000100a00 */
[----:B------:R-:W4:Y:S01]  /*2eac0*/  LDL.LU R3, [R1+0x1798] ;  /* 0x0017980001037983 */ /* 0x000f220000300800 */
[----:B-----5:R-:W-:Y:S02]  /*2ead0*/  IMAD.MOV.U32 R22, RZ, RZ, R17 ;  /* 0x000000ffff167224 */ /* 0x020fe400078e0011 */
[----:B------:R-:W-:-:S05]  /*2eae0*/  IMAD.MOV.U32 R23, RZ, RZ, R16 ;  /* 0x000000ffff177224 */ /* 0x000fca00078e0010 */
[----:B------:R-:W-:Y:S04]  /*2eaf0*/  STL.64 [R1+0x1790], R22 ;  /* 0x0017901601007387 */ /* 0x000fe80000100a00 */
[----:B---3--:R0:W-:Y:S04]  /*2eb00*/  STL.64 [R1+0x1788], R20 ;  /* 0x0017881401007387 */ /* 0x0081e80000100a00 */
[----:B0-----:R-:W3:Y:S04]  /*2eb10*/  LDL.LU R20, [R1+0xa0] ;  /* 0x0000a00001147983 */ /* 0x001ee80000300800 */
[----:B------:R-:W3:Y:S04]  /*2eb20*/  LDL.LU R21, [R1+0xa4] ;  /* 0x0000a40001157983 */ /* 0x000ee80000300800 */
[----:B------:R-:W3:Y:S04]  /*2eb30*/  LDL.LU R22, [R1+0xa8] ;  /* 0x0000a80001167983 */ /* 0x000ee80000300800 */
[----:B------:R-:W3:Y:S01]  /*2eb40*/  LDL.LU R23, [R1+0xac] ;  /* 0x0000ac0001177983 */ /* 0x000ee20000300800 */
[----:B------:R-:W-:Y:S01]  /*2eb50*/  F2FP.F16.E4M3.UNPACK_B R28, R26 ;  /* 0x0000001aff1c723e */ /* 0x000fe200020006ff */
[----:B------:R-:W-:Y:S01]  /*2eb60*/  IMAD.MOV.U32 R12, RZ, RZ, R6 ;  /* 0x000000ffff0c7224 */ /* 0x000fe200078e0006 */
[----:B------:R-:W-:Y:S01]  /*2eb70*/  F2FP.F16.E4M3.UNPACK_B R29, R27 ;  /* 0x0000001bff1d723e */ /* 0x000fe200020006ff */
[----:B------:R-:W-:-:S02]  /*2eb80*/  IMAD.MOV.U32 R13, RZ, RZ, R4 ;  /* 0x000000ffff0d7224 */ /* 0x000fc400078e0004 */
[----:B------:R-:W-:Y:S02]  /*2eb90*/  IMAD.MOV.U32 R14, RZ, RZ, R24 ;  /* 0x000000ffff0e7224 */ /* 0x000fe400078e0018 */
[----:B------:R-:W-:Y:S01]  /*2eba0*/  IMAD.MOV.U32 R15, RZ, RZ, R2 ;  /* 0x000000ffff0f7224 */ /* 0x000fe200078e0002 */
[----:B--2---:R-:W-:Y:S02]  /*2ebb0*/  F2FP.F16.E4M3.UNPACK_B R10, R18 ;  /* 0x00000012ff0a723e */ /* 0x004fe400020006ff */
[----:B------:R-:W-:Y:S01]  /*2ebc0*/  F2FP.F16.E4M3.UNPACK_B R11, R19 ;  /* 0x00000013ff0b723e */ /* 0x000fe200020006ff */
[----:B------:R-:W-:Y:S04]  /*2ebd0*/  STL [R1+0xe0], R28 ;  /* 0x0000e01c01007387 */ /* 0x000fe80000100800 */
[----:B------:R0:W-:Y:S04]  /*2ebe0*/  STL [R1+0xe4], R29 ;  /* 0x0000e41d01007387 */ /* 0x0001e80000100800 */
[----:B------:R-:W-:Y:S04]  /*2ebf0*/  STL [R1+0x108], R10 ;  /* 0x0001080a01007387 */ /* 0x000fe80000100800 */
[----:B------:R-:W-:Y:S01]  /*2ec00*/  STL [R1+0x10c], R11 ;  /* 0x00010c0b01007387 */ /* 0x000fe20000100800 */
[----:B---3--:R-:W-:Y:S03]  /*2ec10*/  HMMA.16816.F32 R12, R12, R28, R20 ;  /* 0x0000001c0c0c723c */ /* 0x008fe60000001814 */
[----:B------:R-:W2:Y:S04]  /*2ec20*/  LDL.LU.64 R22, [R1+0x1790] ;  /* 0x0017900001167983 */ /* 0x000ea80000300a00 */
[----:B------:R-:W2:Y:S04]  /*2ec30*/  LDL.LU.64 R20, [R1+0x1788] ;  /* 0x0017880001147983 */ /* 0x000ea80000300a00 */
[----:B0-----:R-:W3:-:S12]  /*2ec40*/  LDL.LU.64 R28, [R1+0x1780] ;  /* 0x00178000011c7983 */ /* 0x001ed80000300a00 */
[----:B------:R0:W-:Y:S04]  /*2ec50*/  STL.64 [R1+0x50], R12 ;  /* 0x0000500c01007387 */ /* 0x0001e80000100a00 */
[----:B------:R1:W-:Y:S04]  /*2ec60*/  STL.64 [R1+0x58], R14 ;  /* 0x0000580e01007387 */ /* 0x0003e80000100a00 */
[----:B0-----:R-:W5:Y:S04]  /*2ec70*/  LDL.LU R12, [R1+0x30] ;  /* 0x00003000010c7983 */ /* 0x001f680000300800 */
[----:B------:R-:W5:Y:S04]  /*2ec80*/  LDL.LU R13, [R1+0x34] ;  /* 0x00003400010d7983 */ /* 0x000f680000300800 */
[----:B-1----:R-:W5:Y:S01]  /*2ec90*/  LDL.LU R14, [R1+0x38] ;  /* 0x00003800010e7983 */ /* 0x002f620000300800 */
[----:B------:R-:W-:-:S02]  /*2eca0*/  IMAD.MOV.U32 R16, RZ, RZ, R6 ;  /* 0x000000ffff107224 */ /* 0x000fc400078e0006 */
[----:B------:R-:W-:Y:S02]  /*2ecb0*/  IMAD.MOV.U32 R17, RZ, RZ, R4 ;  /* 0x000000ffff117224 */ /* 0x000fe400078e0004 */
[----:B------:R-:W-:Y:S02]  /*2ecc0*/  IMAD.MOV.U32 R18, RZ, RZ, R24 ;  /* 0x000000ffff127224 */ /* 0x000fe400078e0018 */
[----:B------:R-:W-:Y:S02]  /*2ecd0*/  IMAD.MOV.U32 R19, RZ, RZ, R2 ;  /* 0x000000ffff137224 */ /* 0x000fe400078e0002 */
[----:B----4-:R-:W-:Y:S02]  /*2ece0*/  IMAD.MOV.U32 R15, RZ, RZ, R3 ;  /* 0x000000ffff0f7224 */ /* 0x010fe400078e0003 */
[----:B------:R-:W4:Y:S05]  /*2ecf0*/  LDL.LU R3, [R1+0x1778] ;  /* 0x0017780001037983 */ /* 0x000f2a0000300800 */
[----:B-----5:R-:W-:Y:S07]  /*2ed00*/  HMMA.16816.F32 R12, R16, R10, R12 ;  /* 0x0000000a100c723c */ /* 0x020fee000000180c */
[----:B------:R-:W-:-:S02]  /*2ed10*/  F2FP.F16.E4M3.UNPACK_B R10, R8 ;  /* 0x00000008ff0a723e */ /* 0x000fc400020006ff */
[----:B------:R-:W-:Y:S02]  /*2ed20*/  F2FP.F16.E4M3.UNPACK_B R11, R9 ;  /* 0x00000009ff0b723e */ /* 0x000fe400020006ff */
[----:B---3--:R-:W-:Y:S02]  /*2ed30*/  F2FP.F16.E4M3.UNPACK_B R9, R28 ;  /* 0x0000001cff09723e */ /* 0x008fe400020006ff */
[----:B------:R-:W-:-:S10]  /*2ed40*/  F2FP.F16.E4M3.UNPACK_B R8, R29 ;  /* 0x0000001dff08723e */ /* 0x000fd400020006ff */
[----:B------:R0:W-:Y:S04]  /*2ed50*/  STL.64 [R1+0x40], R12 ;  /* 0x0000400c01007387 */ /* 0x0001e80000100a00 */
[----:B------:R1:W-:Y:S04]  /*2ed60*/  STL.64 [R1+0x48], R14 ;  /* 0x0000480e01007387 */ /* 0x0003e80000100a00 */
[----:B------:R3:W-:Y:S01]  /*2ed70*/  STL [R1+0x1718], R28 ;  /* 0x0017181c01007387 */ /* 0x0007e20000100800 */
[----:B0-----:R-:W-:Y:S02]  /*2ed80*/  IMAD.MOV.U32 R12, RZ, RZ, R6 ;  /* 0x000000ffff0c7224 */ /* 0x001fe400078e0006 */
[----:B------:R-:W-:-:S02]  /*2ed90*/  IMAD.MOV.U32 R13, RZ, RZ, R4 ;  /* 0x000000ffff0d7224 */ /* 0x000fc400078e0004 */
[----:B-1----:R-:W-:Y:S02]  /*2eda0*/  IMAD.MOV.U32 R14, RZ, RZ, R24 ;  /* 0x000000ffff0e7224 */ /* 0x002fe400078e0018 */
[----:B------:R-:W-:Y:S01]  /*2edb0*/  IMAD.MOV.U32 R15, RZ, RZ, R2 ;  /* 0x000000ffff0f7224 */ /* 0x000fe200078e0002 */
[----:B------:R0:W-:Y:S04]  /*2edc0*/  STL [R1+0xc8], R10 ;  /* 0x0000c80a01007387 */ /* 0x0001e80000100800 */
[----:B------:R-:W-:Y:S02]  /*2edd0*/  STL [R1+0xcc], R11 ;  /* 0x0000cc0b01007387 */ /* 0x000fe40000100800 */
[----:B--2---:R-:W-:Y:S02]  /*2ede0*/  HMMA.16816.F32 R12, R12, R10, R20 ;  /* 0x0000000a0c0c723c */ /* 0x004fe40000001814 */
[----:B------:R-:W-:Y:S04]  /*2edf0*/  STL [R1+0x100], R9 ;  /* 0x0001000901007387 */ /* 0x000fe80000100800 */
[----:B------:R-:W2:Y:S04]  /*2ee00*/  LDL.LU R6, [R1+0x1dc] ;  /* 0x0001dc0001067983 */ /* 0x000ea80000300800 */
[----:B------:R-:W-:Y:S04]  /*2ee10*/  STL [R1+0x104], R8 ;  /* 0x0001040801007387 */ /* 0x000fe80000100800 */
[----:B------:R-:W5:Y:S04]  /*2ee20*/  LDL.LU.64 R22, [R1+0x1770] ;  /* 0x0017700001167983 */ /* 0x000f680000300a00 */
[----:B------:R-:W5:Y:S05]  /*2ee30*/  LDL.LU.64 R20, [R1+0x1768] ;  /* 0x0017680001147983 */ /* 0x000f6a0000300a00 */
[----:B------:R1:W-:Y:S01]  /*2ee40*/  STL.64 [R1+0x30], R12 ;  /* 0x0000300c01007387 */ /* 0x0003e20000100a00 */
[----:B---3--:R-:W-:-:S03]  /*2ee50*/  IMAD.MOV.U32 R28, RZ, RZ, R15 ;  /* 0x000000ffff1c7224 */ /* 0x008fc600078e000f */
[----:B------:R-:W-:Y:S01]  /*2ee60*/  STL [R1+0x38], R14 ;  /* 0x0000380e01007387 */ /* 0x000fe20000100800 */
[----:B0-----:R-:W-:-:S03]  /*2ee70*/  F2FP.F16.E4M3.UNPACK_B R10, R7.H1 ;  /* 0x00000007ff0a723e */ /* 0x001fc600030006ff */
[----:B------:R-:W3:Y:S01]  /*2ee80*/  LDL.LU R15, [R1+0x1d8] ;  /* 0x0001d800010f7983 */ /* 0x000ee20000300800 */
[----:B-1----:R-:W-:-:S03]  /*2ee90*/  IMAD.MOV.U32 R12, RZ, RZ, R9 ;  /* 0x000000ffff0c7224 */ /* 0x002fc600078e0009 */
[----:B------:R-:W4:Y:S01]  /*2eea0*/  LDL.LU R4, [R1+0x1fc] ;  /* 0x0001fc0001047983 */ /* 0x000f220000300800 */
[----:B------:R-:W-:Y:S01]  /*2eeb0*/  IMAD.MOV.U32 R13, RZ, RZ, R8 ;  /* 0x000000ffff0d7224 */ /* 0x000fe200078e0008 */
[----:B------:R-:W-:Y:S02]  /*2eec0*/  F2FP.F16.E4M3.UNPACK_B R8, R25.H1 ;  /* 0x00000019ff08723e */ /* 0x000fe400030006ff */
[----:B------:R-:W3:Y:S01]  /*2eed0*/  LDL.LU R25, [R1+0x1764] ;  /* 0x0017640001197983 */ /* 0x000ee20000300800 */
[----:B------:R-:W-:-:S03]  /*2eee0*/  F2FP.F16.E4M3.UNPACK_B R9, R5.H1 ;  /* 0x00000005ff09723e */ /* 0x000fc600030006ff */
[----:B------:R-:W2:Y:S04]  /*2eef0*/  LDL.LU R5, [R1+0x1760] ;  /* 0x0017600001057983 */ /* 0x000ea80000300800 */
[----:B------:R-:W4:Y:S01]  /*2ef00*/  LDL.LU R7, [R1+0x175c] ;  /* 0x00175c0001077983 */ /* 0x000f220000300800 */
[----:B------:R-:W-:-:S03]  /*2ef10*/  F2FP.F16.E4M3.UNPACK_B R11, R0.H1 ;  /* 0x00000000ff0b723e */ /* 0x000fc600030006ff */
[----:B------:R-:W-:Y:S01]  /*2ef20*/  STL [R1+0x128], R8 ;  /* 0x0001280801007387 */ /* 0x000fe20000100800 */
[----:B-----5:R-:W-:-:S15]  /*2ef30*/  HMMA.16816.F32 R16, R16, R12, R20 ;  /* 0x0000000c1010723c */ /* 0x020fde0000001814 */
[----:B------:R-:W-:-:S08]  /*2ef40*/  NOP ;  /* 0x0000000000007918 */ /* 0x000fd00000000000 */
[----:B------:R0:W-:Y:S04]  /*2ef50*/  STL [R1+0x20], R16 ;  /* 0x0000201001007387 */ /* 0x0001e80000100800 */
[----:B------:R-:W-:Y:S04]  /*2ef60*/  STL [R1+0x12c], R9 ;  /* 0x00012c0901007387 */ /* 0x000fe80000100800 */
[----:B------:R-:W-:Y:S04]  /*2ef70*/  STL.64 [R1+0x118], R10 ;  /* 0x0001180a01007387 */ /* 0x000fe80000100a00 */
[----:B------:R-:W5:Y:S01]  /*2ef80*/  LDL.LU R21, [R1+0x1f8] ;  /* 0x0001f80001157983 */ /* 0x000f620000300800 */
[----:B------:R-:W-:-:S03]  /*2ef90*/  IMAD.MOV.U32 R24, RZ, RZ, R17 ;  /* 0x000000ffff187224 */ /* 0x000fc600078e0011 */
[----:B----4-:R-:W-:Y:S01]  /*2efa0*/  STL [R1+0x1758], R7 ;  /* 0x0017580701007387 */ /* 0x010fe20000100800 */
[--C-:B--2---:R-:W-:Y:S01]  /*2efb0*/  IMAD.MOV.U32 R17, RZ, RZ, R5.reuse ;  /* 0x000000ffff117224 */ /* 0x104fe200078e0005 */
[----:B------:R-:W-:Y:S01]  /*2efc0*/  F2FP.F16.E4M3.UNPACK_B R23, R6.H1 ;  /* 0x00000006ff17723e */ /* 0x000fe200030006ff */
[----:B------:R-:W-:Y:S01]  /*2efd0*/  IMAD.MOV.U32 R13, RZ, RZ, R5 ;  /* 0x000000ffff0d7224 */ /* 0x000fe200078e0005 */
[----:B------:R1:W-:Y:S01]  /*2efe0*/  STL.64 [R1+0x1750], R4 ;  /* 0x0017500401007387 */ /* 0x0003e20000100a00 */
[--C-:B0-----:R-:W-:Y:S02]  /*2eff0*/  IMAD.MOV.U32 R16, RZ, RZ, R7.reuse ;  /* 0x000000ffff107224 */ /* 0x101fe400078e0007 */
[----:B------:R-:W-:Y:S01]  /*2f000*/  IMAD.MOV.U32 R12, RZ, RZ, R7 ;  /* 0x000000ffff0c7224 */ /* 0x000fe200078e0007 */
[----:B-1----:R-:W2:Y:S04]  /*2f010*/  LDL.LU R4, [R1+0x10] ;  /* 0x0000100001047983 */ /* 0x002ea80000300800 */
[----:B------:R-:W2:Y:S04]  /*2f020*/  LDL.LU R5, [R1+0x14] ;  /* 0x0000140001057983 */ /* 0x000ea80000300800 */
[----:B------:R-:W2:Y:S04]  /*2f030*/  LDL.LU R6, [R1+0x18] ;  /* 0x0000180001067983 */ /* 0x000ea80000300800 */
[----:B------:R-:W2:Y:S01]  /*2f040*/  LDL.LU R7, [R1+0x1c] ;  /* 0x00001c0001077983 */ /* 0x000ea20000300800 */
[----:B---3--:R-:W-:-:S05]  /*2f050*/  F2FP.F16.E4M3.UNPACK_B R22, R15.H1 ;  /* 0x0000000fff16723e */ /* 0x008fca00030006ff */
[----:B------:R-:W-:Y:S04]  /*2f060*/  STL [R1+0xf8], R22 ;  /* 0x0000f81601007387 */ /* 0x000fe80000100800 */
[----:B------:R-:W-:Y:S04]  /*2f070*/  STL [R1+0xfc], R23 ;  /* 0x0000fc1701007387 */ /* 0x000fe80000100800 */
[----:B------:R-:W-:Y:S04]  /*2f080*/  STL.64 [R1+0x1740], R22 ;  /* 0x0017401601007387 */ /* 0x000fe80000100a00 */
[----:B-----5:R0:W-:Y:S04]  /*2f090*/  STL [R1+0x1738], R21 ;  /* 0x0017381501007387 */ /* 0x0201e80000100800 */
[----:B------:R-:W3:Y:S04]  /*2f0a0*/  LDL.LU R20, [R1] ;  /* 0x0000000001147983 */ /* 0x000ee80000300800 */
[----:B0-----:R-:W3:Y:S04]  /*2f0b0*/  LDL.LU R21, [R1+0x4] ;  /* 0x0000040001157983 */ /* 0x001ee80000300800 */
[----:B------:R-:W3:Y:S04]  /*2f0c0*/  LDL.LU R22, [R1+0x8] ;  /* 0x0000080001167983 */ /* 0x000ee80000300800 */
[----:B------:R-:W3:Y:S01]  /*2f0d0*/  LDL.LU R23, [R1+0xc] ;  /* 0x00000c0001177983 */ /* 0x000ee20000300800 */
[----:B------:R-:W-:-:S02]  /*2f0e0*/  IMAD.MOV.U32 R2, RZ, RZ, R18 ;  /* 0x000000ffff027224 */ /* 0x000fc400078e0012 */
[----:B------:R-:W-:Y:S02]  /*2f0f0*/  IMAD.MOV.U32 R0, RZ, RZ, R19 ;  /* 0x000000ffff007224 */ /* 0x000fe400078e0013 */
[----:B------:R-:W-:Y:S02]  /*2f100*/  IMAD.MOV.U32 R18, RZ, RZ, R25 ;  /* 0x000000ffff127224 */ /* 0x000fe400078e0019 */
[----:B------:R-:W-:-:S07]  /*2f110*/  IMAD.MOV.U32 R19, RZ, RZ, R3 ;  /* 0x000000ffff137224 */ /* 0x000fce00078e0003 */
[----:B--2---:R-:W-:Y:S01]  /*2f120*/  HMMA.16816.F32 R16, R16, R8, R4 ;  /* 0x000000081010723c */ /* 0x004fe20000001804 */
[----:B------:R-:W-:Y:S01]  /*2f130*/  IMAD.MOV.U32 R14, RZ, RZ, R25 ;  /* 0x000000ffff0e7224 */ /* 0x000fe200078e0019 */
[----:B------:R-:W2:Y:S01]  /*2f140*/  LDL.LU R7, [R1+0x1758] ;  /* 0x0017580001077983 */ /* 0x000ea20000300800 */
[----:B------:R-:W-:-:S03]  /*2f150*/  IMAD.MOV.U32 R15, RZ, RZ, R3 ;  /* 0x000000ffff0f7224 */ /* 0x000fc600078e0003 */
[----:B------:R-:W4:Y:S04]  /*2f160*/  LDL.LU.64 R4, [R1+0x1750] ;  /* 0x0017500001047983 */ /* 0x000f280000300a00 */
[----:B------:R-:W5:-:S13]  /*2f170*/  LDL.LU.64 R8, [R1+0x1748] ;  /* 0x0017480001087983 */ /* 0x000f5a0000300a00 */
[----:B------:R-:W-:Y:S04]  /*2f180*/  STL.64 [R1+0x4b0], R16 ;  /* 0x0004b01001007387 */ /* 0x000fe80000100a00 */
[----:B------:R0:W-:Y:S01]  /*2f190*/  STL.64 [R1+0x4b8], R18 ;  /* 0x0004b81201007387 */ /* 0x0001e20000100a00 */
[----:B---3--:R-:W-:Y:S03]  /*2f1a0*/  HMMA.16816.F32 R12, R12, R10, R20 ;  /* 0x0000000a0c0c723c */ /* 0x008fe60000001814 */
[----:B------:R-:W5:Y:S04]  /*2f1b0*/  LDL.LU.64 R22, [R1+0x1740] ;  /* 0x0017400001167983 */ /* 0x000f680000300a00 */
[----:B------:R-:W3:Y:S04]  /*2f1c0*/  LDL.LU R21, [R1+0x1738] ;  /* 0x0017380001157983 */ /* 0x000ee80000300800 */
[----:B------:R-:W5:Y:S01]  /*2f1d0*/  LDL.LU.64 R10, [R1+0x1730] ;  /* 0x00173000010a7983 */ /* 0x000f620000300a00 */
[----:B------:R-:W1:Y:S01]  /*2f1e0*/  S2R R6, SR_TID.X ;  /* 0x0000000000067919 */ /* 0x000e620000002100 */
[----:B0-----:R-:W-:-:S02]  /*2f1f0*/  IMAD.MOV.U32 R18, RZ, RZ, R25 ;  /* 0x000000ffff127224 */ /* 0x001fc400078e0019 */
[----:B--2---:R-:W-:Y:S02]  /*2f200*/  IMAD.MOV.U32 R16, RZ, RZ, R7 ;  /* 0x000000ffff107224 */ /* 0x004fe400078e0007 */
[----:B------:R-:W-:Y:S02]  /*2f210*/  IMAD.MOV.U32 R19, RZ, RZ, R3 ;  /* 0x000000ffff137224 */ /* 0x000fe400078e0003 */
[----:B----4-:R-:W-:-:S04]  /*2f220*/  IMAD.MOV.U32 R17, RZ, RZ, R5 ;  /* 0x000000ffff117224 */ /* 0x010fc800078e0005 */
[----:B------:R-:W-:Y:S01]  /*2f230*/  STL.64 [R1+0x440], R12 ;  /* 0x0004400c01007387 */ /* 0x000fe20000100a00 */
[----:B------:R-:W-:-:S03]  /*2f240*/  F2FP.F16.E4M3.UNPACK_B R4, R4.H1 ;  /* 0x00000004ff04723e */ /* 0x000fc600030006ff */
[----:B------:R0:W-:Y:S04]  /*2f250*/  STL.64 [R1+0x448], R14 ;  /* 0x0004480e01007387 */ /* 0x0001e80000100a00 */
[----:B0-----:R-:W2:Y:S04]  /*2f260*/  LDL.LU R14, [R1+0x208] ;  /* 0x00020800010e7983 */ /* 0x001ea80000300800 */
[----:B------:R-:W4:Y:S01]  /*2f270*/  LDL.LU R15, [R1+0x20c] ;  /* 0x00020c00010f7983 */ /* 0x000f220000300800 */
[----:B-1----:R-:W-:Y:S02]  /*2f280*/  LOP3.LUT R13, R6, 0xf, RZ, 0xc0, !PT ;  /* 0x0000000f060d7812 */ /* 0x002fe400078ec0ff */
[----:B------:R-:W-:-:S02]  /*2f290*/  F2FP.F16.E4M3.UNPACK_B R26, R26.H1 ;  /* 0x0000001aff1a723e */ /* 0x000fc400030006ff */
[----:B------:R-:W-:Y:S02]  /*2f2a0*/  F2FP.F16.E4M3.UNPACK_B R27, R27.H1 ;  /* 0x0000001bff1b723e */ /* 0x000fe400030006ff */
[----:B---3--:R-:W-:Y:S01]  /*2f2b0*/  F2FP.F16.E4M3.UNPACK_B R20, R21.H1 ;  /* 0x00000015ff14723e */ /* 0x008fe200030006ff */
[----:B-----5:R-:W-:Y:S01]  /*2f2c0*/  HMMA.16816.F32 R8, R16, R22, R8 ;  /* 0x000000161008723c */ /* 0x020fe20000001808 */
[C---:B------:R-:W-:Y:S02]  /*2f2d0*/  LOP3.LUT R21, R6.reuse, 0x1c, RZ, 0xc0, !PT ;  /* 0x0000001c06157812 */ /* 0x040fe400078ec0ff */
[----:B------:R-:W-:-:S03]  /*2f2e0*/  LOP3.LUT R6, R6, 0x1c, RZ, 0xc0, !PT ;  /* 0x0000001c06067812 */ /* 0x000fc600078ec0ff */
[--C-:B------:R-:W-:Y:S02]  /*2f2f0*/  IMAD R21, R21, 0x8, R13.reuse ;  /* 0x0000000815157824 */ /* 0x100fe400078e020d */
[----:B------:R-:W-:Y:S02]  /*2f300*/  IMAD R6, R6, 0x8, R13 ;  /* 0x0000000806067824 */ /* 0x000fe400078e020d */
[----:B------:R-:W-:Y:S02]  /*2f310*/  IMAD.SHL.U32 R21, R21, 0x8, RZ ;  /* 0x0000000815157824 */ /* 0x000fe400078e00ff */
[----:B------:R-:W-:-:S03]  /*2f320*/  IMAD.SHL.U32 R6, R6, 0x8, RZ ;  /* 0x0000000806067824 */ /* 0x000fc600078e00ff */
[----:B------:R-:W-:Y:S01]  /*2f330*/  LOP3.LUT R21, R21, 0x40, RZ, 0x3c, !PT ;  /* 0x0000004015157812 */ /* 0x000fe200078e3cff */
[----:B------:R-:W-:Y:S01]  /*2f340*/  STL [R1+0xb8], R20 ;  /* 0x0000b81401007387 */ /* 0x000fe20000100800 */
[----:B------:R-:W-:-:S03]  /*2f350*/  LOP3.LUT R6, R6, 0x60, RZ, 0x3c, !PT ;  /* 0x0000006006067812 */ /* 0x000fc600078e3cff */
[----:B------:R-:W-:Y:S04]  /*2f360*/  STL [R1+0xbc], R4 ;  /* 0x0000bc0401007387 */ /* 0x000fe80000100800 */
[----:B------:R-:W0:Y:S04]  /*2f370*/  LDS.64 R22, [R21+UR7+0x1000] ;  /* 0x0010000715167984 */ /* 0x000e280008000a00 */
[----:B------:R-:W-:Y:S04]  /*2f380*/  STL.64 [R1+0x450], R8 ;  /* 0x0004500801007387 */ /* 0x000fe80000100a00 */
[----:B------:R-:W-:Y:S04]  /*2f390*/  STL.64 [R1+0x458], R10 ;  /* 0x0004580a01007387 */ /* 0x000fe80000100a00 */
[----:B------:R-:W1:Y:S04]  /*2f3a0*/  LDS.64 R10, [R21+UR7+0x1800] ;  /* 0x00180007150a7984 */ /* 0x000e680008000a00 */
[----:B------:R-:W3:Y:S04]  /*2f3b0*/  LDS.64 R8, [R6+UR7+0x1000] ;  /* 0x0010000706087984 */ /* 0x000ee80008000a00 */
[----:B------:R-:W-:Y:S04]  /*2f3c0*/  STL [R1+0xc0], R26 ;  /* 0x0000c01a01007387 */ /* 0x000fe80000100800 */
[----:B0-----:R-:W-:Y:S04]  /*2f3d0*/  STL.64 [R1+0x16e0], R22 ;  /* 0x0016e01601007387 */ /* 0x001fe80000100a00 */
[----:B------:R-:W-:Y:S04]  /*2f3e0*/  STL [R1+0xc4], R27 ;  /* 0x0000c41b01007387 */ /* 0x000fe80000100800 */
[----:B-1----:R0:W-:Y:S04]  /*2f3f0*/  STL.64 [R1+0x16f0], R10 ;  /* 0x0016f00a01007387 */ /* 0x0021e80000100a00 */
[----:B---3--:R-:W-:Y:S01]  /*2f400*/  STL.64 [R1+0x16e8], R8 ;  /* 0x0016e80801007387 */ /* 0x008fe20000100a00 */
[----:B0-----:R-:W-:-:S02]  /*2f410*/  IMAD.MOV.U32 R10, RZ, RZ, R20 ;  /* 0x000000ffff0a7224 */ /* 0x001fc400078e0014 */
[----:B------:R-:W-:Y:S01]  /*2f420*/  IMAD.MOV.U32 R11, RZ, RZ, R4 ;  /* 0x000000ffff0b7224 */ /* 0x000fe200078e0004 */
[----:B------:R0:W1:Y:S04]  /*2f430*/  LDS.64 R20, [R6+UR7+0x1800] ;  /* 0x0018000706147984 */ /* 0x0000680008000a00 */
[----:B------:R-:W3:Y:S04]  /*2f440*/  LDL.LU R4, [R1+0x228] ;  /* 0x0002280001047983 */ /* 0x000ee80000300800 */
[----:B0-----:R-:W5:Y:S01]  /*2f450*/  LDL.LU R6, [R1+0x22c] ;  /* 0x00022c0001067983 */ /* 0x001f620000300800 */
[----:B------:R-:W-:-:S02]  /*2f460*/  IMAD.MOV.U32 R13, RZ, RZ, R5 ;  /* 0x000000ffff0d7224 */ /* 0x000fc400078e0005 */
[----:B------:R-:W-:Y:S01]  /*2f470*/  IMAD.MOV.U32 R12, RZ, RZ, R7 ;  /* 0x000000ffff0c7224 */ /* 0x000fe200078e0007 */
[----:B-----5:R-:W-:Y:S04]  /*2f480*/  STL.64 [R1+0x1728], R6 ;  /* 0x0017280601007387 */ /* 0x020fe80000100a00 */
[----:B---3--:R0:W-:Y:S04]  /*2f490*/  STL.64 [R1+0x1720], R4 ;  /* 0x0017200401007387 */ /* 0x0081e80000100a00 */
[----:B0-----:R-:W3:Y:S04]  /*2f4a0*/  LDL.LU R4, [R1+0x60] ;  /* 0x0000600001047983 */ /* 0x001ee80000300800 */
[----:B------:R-:W3:Y:S04]  /*2f4b0*/  LDL.LU R5, [R1+0x64] ;  /* 0x0000640001057983 */ /* 0x000ee80000300800 */
[----:B------:R-:W3:Y:S04]  /*2f4c0*/  LDL.LU R6, [R1+0x68] ;  /* 0x0000680001067983 */ /* 0x000ee80000300800 */
[----:B------:R-:W3:Y:S01]  /*2f4d0*/  LDL.LU R7, [R1+0x6c] ;  /* 0x00006c0001077983 */ /* 0x000ee20000300800 */
[----:B--2---:R-:W-:-:S02]  /*2f4e0*/  F2FP.F16.E4M3.UNPACK_B R23, R14.H1 ;  /* 0x0000000eff17723e */ /* 0x004fc400030006ff */
[----:B----4-:R-:W-:-:S03]  /*2f4f0*/  F2FP.F16.E4M3.UNPACK_B R22, R15.H1 ;  /* 0x0000000fff16723e */ /* 0x010fc600030006ff */
[----:B------:R-:W-:Y:S04]  /*2f500*/  STL [R1+0xb0], R23 ;  /* 0x0000b01701007387 */ /* 0x000fe80000100800 */
[----:B------:R-:W-:Y:S04]  /*2f510*/  STL [R1+0xb4], R22 ;  /* 0x0000b41601007387 */ /* 0x000fe80000100800 */
[----:B------:R-:W-:Y:S04]  /*2f520*/  STL.64 [R1+0x1710], R22 ;  /* 0x0017101601007387 */ /* 0x000fe80000100a00 */
[----:B-1----:R0:W-:Y:S04]  /*2f530*/  STL.64 [R1+0x1708], R20 ;  /* 0x0017081401007387 */ /* 0x0021e80000100a00 */
[----:B0-----:R-:W2:Y:S04]  /*2f540*/  LDL.LU R20, [R1+0x50] ;  /* 0x0000500001147983 */ /* 0x001ea80000300800 */
[----:B------:R-:W2:Y:S04]  /*2f550*/  LDL.LU R21, [R1+0x54] ;  /* 0x0000540001157983 */ /* 0x000ea80000300800 */
[----:B------:R-:W2:Y:S04]  /*2f560*/  LDL.LU R22, [R1+0x58] ;  /* 0x0000580001167983 */ /* 0x000ea80000300800 */
[----:B------:R-:W2:Y:S01]  /*2f570*/  LDL.LU R23, [R1+0x5c] ;  /* 0x00005c0001177983 */ /* 0x000ea20000300800 */
[----:B---3--:R-:W-:Y:S03]  /*2f580*/  HMMA.16816.F32 R16, R16, R10, R4 ;  /* 0x0000000a1010723c */ /* 0x008fe60000001804 */
[----:B------:R-:W3:Y:S04]  /*2f590*/  LDL.LU.64 R6, [R1+0x1728] ;  /* 0x0017280001067983 */ /* 0x000ee80000300a00 */
[----:B------:R-:W4:Y:S04]  /*2f5a0*/  LDL.LU.64 R4, [R1+0x1720] ;  /* 0x0017200001047983 */ /* 0x000f280000300a00 */
[----:B------:R-:W5:-:S12]  /*2f5b0*/  LDL.LU R8, [R1+0x30] ;  /* 0x0000300001087983 */ /* 0x000f580000300800 */
[----:B------:R-:W-:Y:S04]  /*2f5c0*/  STL.64 [R1+0x460], R16 ;  /* 0x0004601001007387 */ /* 0x000fe80000100a00 */
[----:B------:R-:W-:Y:S04]  /*2f5d0*/  STL.64 [R1+0x468], R18 ;  /* 0x0004681201007387 */ /* 0x000fe80000100a00 */
[----:B------:R-:W5:Y:S04]  /*2f5e0*/  LDL.LU R9, [R1+0x34] ;  /* 0x0000340001097983 */ /* 0x000f680000300800 */
[----:B------:R-:W3:Y:S01]  /*2f5f0*/  LDL.LU R10, [R1+0x38] ;  /* 0x00003800010a7983 */ /* 0x000ee20000300800 */
[----:B------:R-:W-:-:S02]  /*2f600*/  IMAD.MOV.U32 R11, RZ, RZ, R28 ;  /* 0x000000ffff0b7224 */ /* 0x000fc400078e001c */
[----:B------:R-:W-:Y:S01]  /*2f610*/  IMAD.MOV.U32 R14, RZ, RZ, R25 ;  /* 0x000000ffff0e7224 */ /* 0x000fe200078e0019 */
[----:B------:R-:W4:Y:S01]  /*2f620*/  LDL.LU R28, [R1+0x1718] ;  /* 0x00171800011c7983 */ /* 0x000f220000300800 */
[----:B------:R-:W-:-:S07]  /*2f630*/  IMAD.MOV.U32 R15, RZ, RZ, R3 ;  /* 0x000000ffff0f7224 */ /* 0x000fce00078e0003 */
[----:B--2---:R-:W-:Y:S01]  /*2f640*/  HMMA.16816.F32 R12, R12, R26, R20 ;  /* 0x0000001a0c0c723c */ /* 0x004fe20000001814 */
[----:B---3--:R-:W-:Y:S04]  /*2f650*/  STL.64 [R1+0x1700], R10 ;  /* 0x0017000a01007387 */ /* 0x008fe80000100a00 */
[----:B-----5:R0:W-:Y:S04]  /*2f660*/  STL.64 [R1+0x16f8], R8 ;  /* 0x0016f80801007387 */ /* 0x0201e80000100a00 */
[----:B0-----:R-:W2:Y:S04]  /*2f670*/  LDL.LU R8, [R1+0x40] ;  /* 0x0000400001087983 */ /* 0x001ea80000300800 */
[----:B------:R-:W2:Y:S04]  /*2f680*/  LDL.LU R9, [R1+0x44] ;  /* 0x0000440001097983 */ /* 0x000ea80000300800 */
[----:B------:R-:W2:Y:S04]  /*2f690*/  LDL.LU R10, [R1+0x48] ;  /* 0x00004800010a7983 */ /* 0x000ea80000300800 */
[----:B------:R-:W2:Y:S04]  /*2f6a0*/  LDL.LU R11, [R1+0x4c] ;  /* 0x00004c00010b7983 */ /* 0x000ea80000300800 */
[----:B------:R-:W3:Y:S01]  /*2f6b0*/  LDL.LU.64 R22, [R1+0x1710] ;  /* 0x0017100001167983 */ /* 0x000ee20000300a00 */
[----:B------:R-:W-:-:S03]  /*2f6c0*/  IMAD.MOV.U32 R16, RZ, RZ, R7 ;  /* 0x000000ffff107224 */ /* 0x000fc600078e0007 */
[----:B------:R-:W5:Y:S01]  /*2f6d0*/  LDL.LU.64 R20, [R1+0x1708] ;  /* 0x0017080001147983 */ /* 0x000f620000300a00 */
[----:B----4-:R-:W-:-:S03]  /*2f6e0*/  IMAD.MOV.U32 R17, RZ, RZ, R5 ;  /* 0x000000ffff117224 */ /* 0x010fc600078e0005 */
[----:B------:R-:W-:Y:S01]  /*2f6f0*/  STL.64 [R1+0x470], R12 ;  /* 0x0004700c01007387 */ /* 0x000fe20000100a00 */
[----:B------:R-:W-:Y:S02]  /*2f700*/  IMAD.MOV.U32 R18, RZ, RZ, R25 ;  /* 0x000000ffff127224 */ /* 0x000fe400078e0019 */
[----:B------:R-:W-:Y:S01]  /*2f710*/  IMAD.MOV.U32 R19, RZ, RZ, R3 ;  /* 0x000000ffff137224 */ /* 0x000fe200078e0003 */
[----:B------:R3:W-:Y:S04]  /*2f720*/  STL.64 [R1+0x478], R14 ;  /* 0x0004780e01007387 */ /* 0x0007e80000100a00 */
[----:B------:R-:W4:Y:S04]  /*2f730*/  LDL.LU R26, [R1+0x248] ;  /* 0x00024800011a7983 */ /* 0x000f280000300800 */
[----:B------:R-:W4:Y:S01]  /*2f740*/  LDL.LU R27, [R1+0x24c] ;  /* 0x00024c00011b7983 */ /* 0x000f220000300800 */
[----:B------:R-:W-:Y:S01]  /*2f750*/  F2FP.F16.E4M3.UNPACK_B R28, R28.H1 ;  /* 0x0000001cff1c723e */ /* 0x000fe200030006ff */
[----:B---3--:R-:W-:-:S02]  /*2f760*/  IMAD.MOV.U32 R14, RZ, RZ, R23 ;  /* 0x000000ffff0e7224 */ /* 0x008fc400078e0017 */
[----:B------:R-:W-:Y:S01]  /*2f770*/  IMAD.MOV.U32 R15, RZ, RZ, R22 ;  /* 0x000000ffff0f7224 */ /* 0x000fe200078e0016 */
[----:B------:R-:W-:-:S06]  /*2f780*/  F2FP.F16.E4M3.UNPACK_B R22, R4.H1 ;  /* 0x00000004ff16723e */ /* 0x000fcc00030006ff */
[----:B--2---:R-:W-:Y:S01]  /*2f790*/  HMMA.16816.F32 R12, R16, R14, R8 ;  /* 0x0000000e100c723c */ /* 0x004fe20000001808 */
[----:B------:R-:W-:Y:S04]  /*2f7a0*/  STL [R1+0xa8], R22 ;  /* 0x0000a81601007387 */ /* 0x000fe80000100800 */
[----:B------:R-:W2:Y:S04]  /*2f7b0*/  LDL.LU.64 R10, [R1+0x1700] ;  /* 0x00170000010a7983 */ /* 0x000ea80000300a00 */
[----:B------:R-:W2:Y:S01]  /*2f7c0*/  LDL.LU.64 R8, [R1+0x16f8] ;  /* 0x0016f80001087983 */ /* 0x000ea20000300a00 */
[----:B------:R-:W-:-:S05]  /*2f7d0*/  F2FP.F16.E4M3.UNPACK_B R23, R6.H1 ;  /* 0x00000006ff17723e */ /* 0x000fca00030006ff */
[----:B------:R-:W-:Y:S04]  /*2f7e0*/  STL [R1+0xac], R23 ;  /* 0x0000ac1701007387 */ /* 0x000fe80000100800 */
[----:B------:R-:W3:Y:S04]  /*2f7f0*/  LDL.LU R18, [R1+0x280] ;  /* 0x0002800001127983 */ /* 0x000ee80000300800 */
[----:B------:R0:W-:Y:S04]  /*2f800*/  STL.64 [R1+0x490], R12 ;  /* 0x0004900c01007387 */ /* 0x0001e80000100a00 */
[----:B------:R-:W-:Y:S04]  /*2f810*/  STL.64 [R1+0x498], R14 ;  /* 0x0004980e01007387 */ /* 0x000fe80000100a00 */
[----:B------:R-:W-:Y:S04]  /*2f820*/  STL [R1+0xa0], R28 ;  /* 0x0000a01c01007387 */ /* 0x000fe80000100800 */
[----:B------:R-:W3:Y:S01]  /*2f830*/  LDL.LU R19, [R1+0x284] ;  /* 0x0002840001137983 */ /* 0x000ee20000300800 */
[----:B------:R-:W-:-:S02]  /*2f840*/  IMAD.MOV.U32 R4, RZ, RZ, R7 ;  /* 0x000000ffff047224 */ /* 0x000fc400078e0007 */
[----:B0-----:R-:W-:Y:S02]  /*2f850*/  IMAD.MOV.U32 R12, RZ, RZ, R7 ;  /* 0x000000ffff0c7224 */ /* 0x001fe400078e0007 */
[----:B------:R-:W-:Y:S02]  /*2f860*/  IMAD.MOV.U32 R6, RZ, RZ, R25 ;  /* 0x000000ffff067224 */ /* 0x000fe400078e0019 */
[----:B------:R-:W-:Y:S02]  /*2f870*/  IMAD.MOV.U32 R7, RZ, RZ, R3 ;  /* 0x000000ffff077224 */ /* 0x000fe400078e0003 */
[----:B------:R-:W-:-:S05]  /*2f880*/  IMAD.MOV.U32 R13, RZ, RZ, R5 ;  /* 0x000000ffff0d7224 */ /* 0x000fca00078e0005 */
[----:B--2---:R-:W-:Y:S01]  /*2f890*/  HMMA.16816.F32 R4, R4, R22, R8 ;  /* 0x000000160404723c */ /* 0x004fe20000001808 */
[----:B---3--:R0:W-:Y:S04]  /*2f8a0*/  STL.64 [R1+0x16d8], R18 ;  /* 0x0016d81201007387 */ /* 0x0081e80000100a00 */
[----:B------:R-:W4:Y:S04]  /*2f8b0*/  LDL.LU R16, [R1+0x310] ;  /* 0x0003100001107983 */ /* 0x000f280000300800 */
[----:B------:R-:W4:Y:S04]  /*2f8c0*/  LDL.LU R17, [R1+0x314] ;  /* 0x0003140001117983 */ /* 0x000f280000300800 */
[----:B0-----:R-:W4:Y:S04]  /*2f8d0*/  LDL.LU R18, [R1+0x318] ;  /* 0x0003180001127983 */ /* 0x001f280000300800 */
[----:B------:R-:W4:Y:S04]  /*2f8e0*/  LDL.LU R19, [R1+0x31c] ;  /* 0x00031c0001137983 */ /* 0x000f280000300800 */
[----:B------:R-:W2:Y:S04]  /*2f8f0*/  LDL.LU.64 R10, [R1+0x16f0] ;  /* 0x0016f000010a7983 */ /* 0x000ea80000300a00 */
[----:B------:R-:W3:Y:S04]  /*2f900*/  LDL.LU.64 R8, [R1+0x16e8] ;  /* 0x0016e80001087983 */ /* 0x000ee80000300a00 */
[----:B------:R-:W5:Y:S04]  /*2f910*/  LDL.LU.64 R22, [R1+0x16e0] ;  /* 0x0016e00001167983 */ /* 0x000f680000300a00 */
[----:B------:R0:W-:Y:S04]  /*2f920*/  STL.64 [R1+0x480], R4 ;  /* 0x0004800401007387 */ /* 0x0001e80000100a00 */
[----:B------:R1:W-:Y:S04]  /*2f930*/  STL.64 [R1+0x488], R6 ;  /* 0x0004880601007387 */ /* 0x0003e80000100a00 */
[----:B0-----:R-:W4:Y:S01]  /*2f940*/  LDL.LU R4, [R1+0x20] ;  /* 0x0000200001047983 */ /* 0x001f220000300800 */
[----:B------:R-:W-:Y:S01]  /*2f950*/  F2FP.F16.E4M3.UNPACK_B R29, R29.H1 ;  /* 0x0000001dff1d723e */ /* 0x000fe200030006ff */
[----:B------:R-:W-:-:S02]  /*2f960*/  IMAD.MOV.U32 R14, RZ, RZ, R25 ;  /* 0x000000ffff0e7224 */ /* 0x000fc400078e0019 */
[----:B------:R-:W-:Y:S02]  /*2f970*/  IMAD.MOV.U32 R15, RZ, RZ, R3 ;  /* 0x000000ffff0f7224 */ /* 0x000fe400078e0003 */
[----:B------:R-:W-:Y:S02]  /*2f980*/  IMAD.MOV.U32 R5, RZ, RZ, R24 ;  /* 0x000000ffff057224 */ /* 0x000fe400078e0018 */
[----:B-1----:R-:W-:Y:S02]  /*2f990*/  IMAD.MOV.U32 R6, RZ, RZ, R2 ;  /* 0x000000ffff067224 */ /* 0x002fe400078e0002 */
[----:B------:R-:W-:Y:S02]  /*2f9a0*/  IMAD.MOV.U32 R7, RZ, RZ, R0 ;  /* 0x000000ffff077224 */ /* 0x000fe400078e0000 */
[----:B------:R-:W-:-:S05]  /*2f9b0*/  IMAD.MOV.U32 R0, RZ, RZ, R29 ;  /* 0x000000ffff007224 */ /* 0x000fca00078e001d */
[----:B----4-:R-:W-:Y:S01]  /*2f9c0*/  HMMA.16816.F32 R4, R12, R28, R4 ;  /* 0x0000001c0c04723c */ /* 0x010fe20000001804 */
[----:B------:R-:W4:Y:S06]  /*2f9d0*/  LDL.LU R28, [R1+0x278] ;  /* 0x00027800011c7983 */ /* 0x000f2c0000300800 */
[----:B-----5:R-:W-:Y:S02]  /*2f9e0*/  IMAD.MOV.U32 R12, RZ, RZ, R22 ;  /* 0x000000ffff0c7224 */ /* 0x020fe400078e0016 */
[----:B--2---:R-:W-:Y:S02]  /*2f9f0*/  IMAD.MOV.U32 R13, RZ, RZ, R10 ;  /* 0x000000ffff0d7224 */ /* 0x004fe400078e000a */
[----:B---3--:R-:W-:-:S02]  /*2fa00*/  IMAD.MOV.U32 R14, RZ, RZ, R8 ;  /* 0x000000ffff0e7224 */ /* 0x008fc400078e0008 */
[----:B------:R-:W-:-:S07]  /*2fa10*/  IMAD.MOV.U32 R15, RZ, RZ, R20 ;  /* 0x000000ffff0f7224 */ /* 0x000fce00078e0014 */
[----:B------:R-:W-:Y:S03]  /*2fa20*/  HMMA.16816.F32 R24, R12, R26, R16 ;  /* 0x0000001a0c18723c */ /* 0x000fe60000001810 */
[----:B------:R-:W-:Y:S04]  /*2fa30*/  STL.64 [R1+0x4a0], R4 ;  /* 0x0004a00401007387 */ /* 0x000fe80000100a00 */
[----:B------:R-:W-:Y:S04]  /*2fa40*/  STL.64 [R1+0x4a8], R6 ;  /* 0x0004a80601007387 */ /* 0x000fe80000100a00 */
[----:B------:R-:W4:Y:S04]  /*2fa50*/  LDL.LU R29, [R1+0x27c] ;  /* 0x00027c00011d7983 */ /* 0x000f280000300800 */
[----:B------:R-:W2:Y:S04]  /*2fa60*/  LDL.LU R2, [R1+0x240] ;  /* 0x0002400001027983 */ /* 0x000ea80000300800 */
[----:B------:R-:W2:Y:S04]  /*2fa70*/  LDL.LU R3, [R1+0x244] ;  /* 0x0002440001037983 */ /* 0x000ea80000300800 */
[----:B------:R-:W-:Y:S04]  /*2fa80*/  STL [R1+0x14f0], R0 ;  /* 0x0014f00001007387 */ /* 0x000fe80000100800 */
[----:B------:R-:W3:Y:S04]  /*2fa90*/  LDL.LU.64 R18, [R1+0x16d8] ;  /* 0x0016d80001127983 */ /* 0x000ee80000300a00 */
[----:B------:R-:W3:Y:S04]  /*2faa0*/  LDL.LU R12, [R1+0x300] ;  /* 0x00030000010c7983 */ /* 0x000ee80000300800 */
[----:B------:R-:W3:Y:S04]  /*2fab0*/  LDL.LU R13, [R1+0x304] ;  /* 0x00030400010d7983 */ /* 0x000ee80000300800 */
[----:B------:R-:W3:Y:S04]  /*2fac0*/  LDL.LU R14, [R1+0x308] ;  /* 0x00030800010e7983 */ /* 0x000ee80000300800 */
[----:B------:R-:W3:Y:S04]  /*2fad0*/  LDL.LU R15, [R1+0x30c] ;  /* 0x00030c00010f7983 */ /* 0x000ee80000300800 */
[----:B------:R0:W-:Y:S04]  /*2fae0*/  STL.64 [R1+0x1690], R26 ;  /* 0x0016901a01007387 */ /* 0x0001e80000100a00 */
[----:B0-----:R-:W5:Y:S04]  /*2faf0*/  LDL.LU R26, [R1+0x230] ;  /* 0x00023000011a7983 */ /* 0x001f680000300800 */
[----:B------:R-:W5:Y:S04]  /*2fb00*/  LDL.LU R27, [R1+0x234] ;  /* 0x00023400011b7983 */ /* 0x000f680000300800 */
[----:B-----5:R-:W-:Y:S04]  /*2fb10*/  STL.64 [R1+0x16b0], R26 ;  /* 0x0016b01a01007387 */ /* 0x020fe80000100a00 */
[----:B------:R0:W-:Y:S04]  /*2fb20*/  STL.64 [R1+0x16a8], R24 ;  /* 0x0016a81801007387 */ /* 0x0001e80000100a00 */
[----:B0-----:R-:W5:Y:S04]  /*2fb30*/  LDL.LU R24, [R1+0x2c0] ;  /* 0x0002c00001187983 */ /* 0x001f680000300800 */
[----:B------:R-:W5:Y:S04]  /*2fb40*/  LDL.LU R25, [R1+0x2c4] ;  /* 0x0002c40001197983 */ /* 0x000f680000300800 */
[----:B------:R-:W4:Y:S04]  /*2fb50*/  LDL.LU R26, [R1+0x2c8] ;  /* 0x0002c800011a7983 */ /* 0x000f280000300800 */
[----:B------:R-:W4:Y:S04]  /*2fb60*/  LDL.LU R27, [R1+0x2cc] ;  /* 0x0002cc00011b7983 */ /* 0x000f280000300800 */
[----:B----4-:R-:W-:Y:S04]  /*2fb70*/  STL.64 [R1+0x16c0], R26 ;  /* 0x0016c01a01007387 */ /* 0x010fe80000100a00 */
[----:B-----5:R0:W-:Y:S04]  /*2fb80*/  STL.64 [R1+0x16b8], R24 ;  /* 0x0016b81801007387 */ /* 0x0201e80000100a00 */
[----:B0-----:R-:W4:Y:S04]  /*2fb90*/  LDL.LU R24, [R1+0x2d0] ;  /* 0x0002d00001187983 */ /* 0x001f280000300800 */
[----:B------:R-:W4:Y:S04]  /*2fba0*/  LDL.LU R25, [R1+0x2d4] ;  /* 0x0002d40001197983 */ /* 0x000f280000300800 */
[----:B------:R-:W5:Y:S04]  /*2fbb0*/  LDL.LU R26, [R1+0x2d8] ;  /* 0x0002d800011a7983 */ /* 0x000f680000300800 */
[----:B------:R-:W5:Y:S01]  /*2fbc0*/  LDL.LU R27, [R1+0x2dc] ;  /* 0x0002dc00011b7983 */ /* 0x000f620000300800 */
[----:B------:R-:W-:-:S02]  /*2fbd0*/  IMAD.MOV.U32 R4, RZ, RZ, R22 ;  /* 0x000000ffff047224 */ /* 0x000fc400078e0016 */
[----:B------:R-:W-:Y:S02]  /*2fbe0*/  IMAD.MOV.U32 R5, RZ, RZ, R10 ;  /* 0x000000ffff057224 */ /* 0x000fe400078e000a */
[----:B------:R-:W-:Y:S02]  /*2fbf0*/  IMAD.MOV.U32 R6, RZ, RZ, R8 ;  /* 0x000000ffff067224 */ /* 0x000fe400078e0008 */
[----:B------:R-:W-:Y:S01]  /*2fc00*/  IMAD.MOV.U32 R7, RZ, RZ, R20 ;  /* 0x000000ffff077224 */ /* 0x000fe200078e0014 */
[----:B-----5:R-:W-:Y:S04]  /*2fc10*/  STL.64 [R1+0x16d0], R26 ;  /* 0x0016d01a01007387 */ /* 0x020fe80000100a00 */
[----:B----4-:R0:W-:Y:S04]  /*2fc20*/  STL.64 [R1+0x16c8], R24 ;  /* 0x0016c81801007387 */ /* 0x0101e80000100a00 */
[----:B0-----:R-:W2:Y:S04]  /*2fc30*/  LDL.LU R24, [R1+0x2f0] ;  /* 0x0002f00001187983 */ /* 0x001ea80000300800 */
[----:B------:R-:W2:Y:S04]  /*2fc40*/  LDL.LU R25, [R1+0x2f4] ;  /* 0x0002f40001197983 */ /* 0x000ea80000300800 */
[----:B------:R-:W2:Y:S04]  /*2fc50*/  LDL.LU R26, [R1+0x2f8] ;  /* 0x0002f800011a7983 */ /* 0x000ea80000300800 */
[----:B------:R-:W2:Y:S01]  /*2fc60*/  LDL.LU R27, [R1+0x2fc] ;  /* 0x0002fc00011b7983 */ /* 0x000ea20000300800 */
[----:B---3--:R-:W-:Y:S07]  /*2fc70*/  HMMA.16816.F32 R4, R4, R18, R12 ;  /* 0x000000120404723c */ /* 0x008fee000000180c */
[----:B------:R-:W-:-:S02]  /*2fc80*/  IMAD.MOV.U32 R12, RZ, RZ, R22 ;  /* 0x000000ffff0c7224 */ /* 0x000fc400078e0016 */
[----:B------:R-:W-:Y:S02]  /*2fc90*/  IMAD.MOV.U32 R13, RZ, RZ, R10 ;  /* 0x000000ffff0d7224 */ /* 0x000fe400078e000a */
[----:B------:R-:W-:Y:S02]  /*2fca0*/  IMAD.MOV.U32 R14, RZ, RZ, R8 ;  /* 0x000000ffff0e7224 */ /* 0x000fe400078e0008 */
[----:B------:R-:W-:-:S10]  /*2fcb0*/  IMAD.MOV.U32 R15, RZ, RZ, R20 ;  /* 0x000000ffff0f7224 */ /* 0x000fd400078e0014 */
[----:B------:R-:W-:Y:S01]  /*2fcc0*/  STL.64 [R1+0x1688], R6 ;  /* 0x0016880601007387 */ /* 0x000fe20000100a00 */
[----:B--2---:R-:W-:Y:S03]  /*2fcd0*/  HMMA.16816.F32 R12, R12, R2, R24 ;  /* 0x000000020c0c723c */ /* 0x004fe60000001818 */
[----:B------:R-:W2:Y:S04]  /*2fce0*/  LDL.LU.64 R26, [R1+0x16d0] ;  /* 0x0016d000011a7983 */ /* 0x000ea80000300a00 */
[----:B------:R-:W2:-:S15]  /*2fcf0*/  LDL.LU.64 R24, [R1+0x16c8] ;  /* 0x0016c80001187983 */ /* 0x000e9e0000300a00 */
[----:B------:R-:W-:-:S01]  /*2fd00*/  NOP ;  /* 0x0000000000007918 */ /* 0x000fc20000000000 */
[----:B------:R0:W-:Y:S04]  /*2fd10*/  STL.64 [R1], R12 ;  /* 0x0000000c01007387 */ /* 0x0001e80000100a00 */
[----:B------:R1:W-:Y:S04]  /*2fd20*/  STL.64 [R1+0x8], R14 ;  /* 0x0000080e01007387 */ /* 0x0003e80000100a00 */
[----:B0-----:R-:W3:Y:S04]  /*2fd30*/  LDL.LU R12, [R1+0x2e0] ;  /* 0x0002e000010c7983 */ /* 0x001ee80000300800 */
[----:B------:R-:W3:Y:S04]  /*2fd40*/  LDL.LU R13, [R1+0x2e4] ;  /* 0x0002e400010d7983 */ /* 0x000ee80000300800 */
[----:B-1----:R-:W3:Y:S04]  /*2fd50*/  LDL.LU R14, [R1+0x2e8] ;  /* 0x0002e800010e7983 */ /* 0x002ee80000300800 */
[----:B------:R-:W3:Y:S01]  /*2fd60*/  LDL.LU R15, [R1+0x2ec] ;  /* 0x0002ec00010f7983 */ /* 0x000ee20000300800 */
[----:B------:R-:W-:-:S02]  /*2fd70*/  IMAD.MOV.U32 R16, RZ, RZ, R22 ;  /* 0x000000ffff107224 */ /* 0x000fc400078e0016 */
[----:B------:R-:W-:Y:S02]  /*2fd80*/  IMAD.MOV.U32 R17, RZ, RZ, R10 ;  /* 0x000000ffff117224 */ /* 0x000fe400078e000a */
[----:B------:R-:W-:Y:S02]  /*2fd90*/  IMAD.MOV.U32 R18, RZ, RZ, R8 ;  /* 0x000000ffff127224 */ /* 0x000fe400078e0008 */
[----:B------:R-:W-:-:S07]  /*2fda0*/  IMAD.MOV.U32 R19, RZ, RZ, R20 ;  /* 0x000000ffff137224 */ /* 0x000fce00078e0014 */
[----:B---3--:R-:W-:-:S15]  /*2fdb0*/  HMMA.16816.F32 R16, R16, R28, R12 ;  /* 0x0000001c1010723c */ /* 0x008fde000000180c */
[----:B------:R-:W-:-:S08]  /*2fdc0*/  NOP ;  /* 0x0000000000007918 */ /* 0x000fd00000000000 */
[----:B------:R-:W-:Y:S04]  /*2fdd0*/  STL.64 [R1+0x30], R16 ;  /* 0x0000301001007387 */ /* 0x000fe80000100a00 */
[----:B------:R-:W-:Y:S04]  /*2fde0*/  STL [R1+0x38], R18 ;  /* 0x0000381201007387 */ /* 0x000fe80000100800 */
[----:B------:R-:W3:Y:S04]  /*2fdf0*/  LDL.LU R2, [R1+0x260] ;  /* 0x0002600001027983 */ /* 0x000ee80000300800 */
[----:B------:R-:W3:Y:S04]  /*2fe00*/  LDL.LU R3, [R1+0x264] ;  /* 0x0002640001037983 */ /* 0x000ee80000300800 */
[----:B------:R-:W4:Y:S04]  /*2fe10*/  LDL.LU R6, [R1+0x290] ;  /* 0x0002900001067983 */ /* 0x000f280000300800 */
[----:B------:R-:W4:Y:S01]  /*2fe20*/  LDL.LU R7, [R1+0x294] ;  /* 0x0002940001077983 */ /* 0x000f220000300800 */
[----:B------:R-:W-:-:S03]  /*2fe30*/  IMAD.MOV.U32 R29, RZ, RZ, R19 ;  /* 0x000000ffff1d7224 */ /* 0x000fc600078e0013 */
[----:B----4-:R-:W-:Y:S04]  /*2fe40*/  STL.64 [R1+0x16a0], R6 ;  /* 0x0016a00601007387 */ /* 0x010fe80000100a00 */
[----:B------:R0:W-:Y:S04]  /*2fe50*/  STL.64 [R1+0x1698], R4 ;  /* 0x0016980401007387 */ /* 0x0001e80000100a00 */
[----:B0-----:R-:W4:Y:S04]  /*2fe60*/  LDL.LU R4, [R1+0x2b0] ;  /* 0x0002b00001047983 */ /* 0x001f280000300800 */
[----:B------:R-:W4:Y:S04]  /*2fe70*/  LDL.LU R5, [R1+0x2b4] ;  /* 0x0002b40001057983 */ /* 0x000f280000300800 */
[----:B------:R-:W4:Y:S04]  /*2fe80*/  LDL.LU R6, [R1+0x2b8] ;  /* 0x0002b80001067983 */ /* 0x000f280000300800 */
[----:B------:R-:W4:Y:S04]  /*2fe90*/  LDL.LU R7, [R1+0x2bc] ;  /* 0x0002bc0001077983 */ /* 0x000f280000300800 */
[----:B------:R0:W-:Y:S04]  /*2fea0*/  STL [R1+0x1680], R29 ;  /* 0x0016801d01007387 */ /* 0x0001e80000100800 */
[----:B------:R-:W2:Y:S04]  /*2feb0*/  LDL.LU R28, [R1+0x238] ;  /* 0x00023800011c7983 */ /* 0x000ea80000300800 */
[----:B0-----:R-:W2:Y:S01]  /*2fec0*/  LDL.LU R29, [R1+0x23c] ;  /* 0x00023c00011d7983 */ /* 0x001ea20000300800 */
[----:B------:R-:W-:-:S02]  /*2fed0*/  IMAD.MOV.U32 R12, RZ, RZ, R22 ;  /* 0x000000ffff0c7224 */ /* 0x000fc400078e0016 */
[----:B------:R-:W-:Y:S02]  /*2fee0*/  IMAD.MOV.U32 R13, RZ, RZ, R10 ;  /* 0x000000ffff0d7224 */ /* 0x000fe400078e000a */
[----:B------:R-:W-:Y:S02]  /*2fef0*/  IMAD.MOV.U32 R14, RZ, RZ, R8 ;  /* 0x000000ffff0e7224 */ /* 0x000fe400078e0008 */
[----:B------:R-:W-:-:S07]  /*2ff00*/  IMAD.MOV.U32 R15, RZ, RZ, R20 ;  /* 0x000000ffff0f7224 */ /* 0x000fce00078e0014 */
[----:B--2---:R-:W-:Y:S01]  /*2ff10*/  HMMA.16816.F32 R12, R12, R28, R24 ;  /* 0x0000001c0c0c723c */ /* 0x004fe20000001818 */
[----:B------:R-:W2:Y:S04]  /*2ff20*/  LDL.LU.64 R26, [R1+0x16c0] ;  /* 0x0016c000011a7983 */ /* 0x000ea80000300a00 */
[----:B------:R-:W2:-:S15]  /*2ff30*/  LDL.LU.64 R24, [R1+0x16b8] ;  /* 0x0016b80001187983 */ /* 0x000e9e0000300a00 */
[----:B------:R-:W-:-:S03]  /*2ff40*/  NOP ;  /* 0x0000000000007918 */ /* 0x000fc60000000000 */
[----:B------:R2:W-:Y:S01]  /*2ff50*/  STL.64 [R1+0x40], R12 ;  /* 0x0000400c01007387 */ /* 0x0005e20000100a00 */
[----:B------:R-:W-:Y:S02]  /*2ff60*/  IMAD.MOV.U32 R28, RZ, RZ, R14 ;  /* 0x000000ffff1c7224 */ /* 0x000fe400078e000e */
[----:B------:R-:W-:Y:S01]  /*2ff70*/  IMAD.MOV.U32 R0, RZ, RZ, R15 ;  /* 0x000000ffff007224 */ /* 0x000fe200078e000f */
[----:B------:R-:W2:Y:S04]  /*2ff80*/  LDL.LU R14, [R1+0x268] ;  /* 0x00026800010e7983 */ /* 0x000ea80000300800 */
[----:B------:R-:W2:Y:S01]  /*2ff90*/  LDL.LU R15, [R1+0x26c] ;  /* 0x00026c00010f7983 */ /* 0x000ea20000300800 */
[----:B------:R-:W-:Y:S02]  /*2ffa0*/  IMAD.MOV.U32 R16, RZ, RZ, R22 ;  /* 0x000000ffff107224 */ /* 0x000fe400078e0016 */
[----:B------:R-:W-:-:S02]  /*2ffb0*/  IMAD.MOV.U32 R17, RZ, RZ, R10 ;  /* 0x000000ffff117224 */ /* 0x000fc400078e000a */
[----:B------:R-:W-:Y:S02]  /*2ffc0*/  IMAD.MOV.U32 R18, RZ, RZ, R8 ;  /* 0x000000ffff127224 */ /* 0x000fe400078e0008 */
[----:B------:R-:W-:Y:S01]  /*2ffd0*/  IMAD.MOV.U32 R19, RZ, RZ, R20 ;  /* 0x000000ffff137224 */ /* 0x000fe200078e0014 */
[----:B------:R-:W-:Y:S06]  /*2ffe0*/  STL [R1+0x1660], R28 ;  /* 0x0016601c01007387 */ /* 0x000fec0000100800 */
[----:B--2---:R-:W-:Y:S01]  /*2fff0*/  HMMA.16816.F32 R12, R16, R14, R24 ;  /* 0x0000000e100c723c */ /* 0x004fe20000001818 */
[----:B------:R-:W4:Y:S04]  /*30000*/  LDL.LU.64 R26, [R1+0x16b0] ;  /* 0x0016b000011a7983 */ /* 0x000f280000300a00 */
[----:B------:R-:W2:-:S15]  /*30010*/  LDL.LU.64 R24, [R1+0x16a8] ;  /* 0x0016a80001187983 */ /* 0x000e9e0000300a00 */
[----:B------:R-:W-:-:S03]  /*30020*/  NOP ;  /* 0x0000000000007918 */ /* 0x000fc60000000000 */
[----:B------:R0:W-:Y:S01]  /*30030*/  STL.64 [R1+0x20], R12 ;  /* 0x0000200c01007387 */ /* 0x0001e20000100a00 */
[----:B------:R-:W-:Y:S02]  /*30040*/  IMAD.MOV.U32 R29, RZ, RZ, R15 ;  /* 0x000000ffff1d7224 */ /* 0x000fe400078e000f */
[----:B------:R-:W-:Y:S01]  /*30050*/  IMAD.MOV.U32 R15, RZ, RZ, R20 ;  /* 0x000000ffff0f7224 */ /* 0x000fe200078e0014 */
[----:B------:R1:W-:Y:S01]  /*30060*/  STL [R1+0x28], R14 ;  /* 0x0000280e01007387 */ /* 0x0003e20000100800 */
[----:B0-----:R-:W-:Y:S02]  /*30070*/  IMAD.MOV.U32 R12, RZ, RZ, R22 ;  /* 0x000000ffff0c7224 */ /* 0x001fe400078e0016 */
[----:B------:R-:W-:Y:S02]  /*30080*/  IMAD.MOV.U32 R13, RZ, RZ, R10 ;  /* 0x000000ffff0d7224 */ /* 0x000fe400078e000a */
[----:B-1----:R-:W-:-:S07]  /*30090*/  IMAD.MOV.U32 R14, RZ, RZ, R8 ;  /* 0x000000ffff0e7224 */ /* 0x002fce00078e0008 */
[----:B----4-:R-:W-:Y:S01]  /*300a0*/  HMMA.16816.F32 R12, R12, R26, R4 ;  /* 0x0000001a0c0c723c */ /* 0x010fe20000001804 */
[----:B------:R-:W2:Y:S04]  /*300b0*/  LDL.LU.64 R6, [R1+0x16a0] ;  /* 0x0016a00001067983 */ /* 0x000ea80000300a00 */
[----:B------:R-:W4:Y:S04]  /*300c0*/  LDL.LU.64 R4, [R1+0x1698] ;  /* 0x0016980001047983 */ /* 0x000f280000300a00 */
[----:B------:R-:W2:-:S14]  /*300d0*/  LDL.LU.64 R26, [R1+0x1690] ;  /* 0x00169000011a7983 */ /* 0x000e9c0000300a00 */
[----:B------:R0:W-:Y:S01]  /*300e0*/  STL [R1+0x64], R13 ;  /* 0x0000640d01007387 */ /* 0x0001e20000100800 */
[----:B------:R-:W-:Y:S02]  /*300f0*/  IMAD.MOV.U32 R28, RZ, RZ, R12 ;  /* 0x000000ffff1c7224 */ /* 0x000fe400078e000c */
[----:B------:R-:W-:Y:S01]  /*30100*/  IMAD.MOV.U32 R22, RZ, RZ, R14 ;  /* 0x000000ffff167224 */ /* 0x000fe200078e000e */
[----:B------:R-:W3:Y:S01]  /*30110*/  LDL.LU R12, [R1+0xd0] ;  /* 0x0000d000010c7983 */ /* 0x000ee20000300800 */
[----:B------:R-:W-:-:S03]  /*30120*/  IMAD.MOV.U32 R10, RZ, RZ, R15 ;  /* 0x000000ffff0a7224 */ /* 0x000fc600078e000f */
[----:B0-----:R-:W3:Y:S04]  /*30130*/  LDL.LU R13, [R1+0xd4] ;  /* 0x0000d400010d7983 */ /* 0x001ee80000300800 */
[----:B------:R-:W3:Y:S04]  /*30140*/  LDL.LU R14, [R1+0xd8] ;  /* 0x0000d800010e7983 */ /* 0x000ee80000300800 */
[----:B------:R-:W3:Y:S04]  /*30150*/  LDL.LU R15, [R1+0xdc] ;  /* 0x0000dc00010f7983 */ /* 0x000ee80000300800 */
[----:B------:R-:W-:Y:S01]  /*30160*/  STL [R1+0x1664], R28 ;  /* 0x0016641c01007387 */ /* 0x000fe20000100800 */
[----:B---3--:R-:W-:-:S15]  /*30170*/  HMMA.16816.F32 R12, R16, R2, R12 ;  /* 0x00000002100c723c */ /* 0x008fde000000180c */
[----:B------:R-:W-:-:S08]  /*30180*/  NOP ;  /* 0x0000000000007918 */ /* 0x000fd00000000000 */
[----:B------:R0:W-:Y:S01]  /*30190*/  STL.64 [R1+0x50], R12 ;  /* 0x0000500c01007387 */ /* 0x0001e20000100a00 */
[----:B------:R-:W-:Y:S02]  /*301a0*/  IMAD.MOV.U32 R8, RZ, RZ, R15 ;  /* 0x000000ffff087224 */ /* 0x000fe400078e000f */
[----:B------:R-:W-:Y:S01]  /*301b0*/  IMAD.MOV.U32 R15, RZ, RZ, R21 ;  /* 0x000000ffff0f7224 */ /* 0x000fe200078e0015 */
[----:B------:R1:W-:Y:S01]  /*301c0*/  STL [R1+0x58], R14 ;  /* 0x0000580e01007387 */ /* 0x0003e20000100800 */
[----:B0-----:R-:W-:Y:S02]  /*301d0*/  IMAD.MOV.U32 R12, RZ, RZ, R23 ;  /* 0x000000ffff0c7224 */ /* 0x001fe400078e0017 */
[----:B------:R-:W-:Y:S02]  /*301e0*/  IMAD.MOV.U32 R13, RZ, RZ, R11 ;  /* 0x000000ffff0d7224 */ /* 0x000fe400078e000b */
[----:B-1----:R-:W-:-:S07]  /*301f0*/  IMAD.MOV.U32 R14, RZ, RZ, R9 ;  /* 0x000000ffff0e7224 */ /* 0x002fce00078e0009 */
[----:B--2---:R-:W-:Y:S01]  /*30200*/  HMMA.16816.F32 R24, R12, R6, R24 ;  /* 0x000000060c18723c */ /* 0x004fe20000001818 */
[----:B------:R-:W4:-:S15]  /*30210*/  LDL.LU.64 R6, [R1+0x1688] ;  /* 0x0016880001067983 */ /* 0x000f1e0000300a00 */
[----:B------:R-:W-:-:S07]  /*30220*/  NOP ;  /* 0x0000000000007918 */ /* 0x000fce0000000000 */
[----:B------:R-:W-:Y:S01]  /*30230*/  STL.64 [R1+0x90], R24 ;  /* 0x0000901801007387 */ /* 0x000fe20000100a00 */
[----:B------:R-:W-:-:S03]  /*30240*/  IMAD.MOV.U32 R20, RZ, RZ, R27 ;  /* 0x000000ffff147224 */ /* 0x000fc600078e001b */
[----:B------:R0:W-:Y:S04]  /*30250*/  STL [R1+0x98], R26 ;  /* 0x0000981a01007387 */ /* 0x0001e80000100800 */
[----:B0-----:R-:W4:Y:S04]  /*30260*/  LDL.LU R26, [R1+0x298] ;  /* 0x00029800011a7983 */ /* 0x001f280000300800 */
[----:B------:R-:W4:Y:S01]  /*30270*/  LDL.LU R27, [R1+0x29c] ;  /* 0x00029c00011b7983 */ /* 0x000f220000300800 */
        /* <DEDUP_REMOVED lines=9> */
[----:B------:R-:W-:Y:S01]  /*30310*/  LDS.64 R12, [R2+UR7+0x1880] ;  /* 0x00188007020c7984 */ /* 0x000fe20008000a00 */
[----:B----4-:R-:W-:Y:S03]  /*30320*/  HMMA.16816.F32 R24, R16, R26, R4 ;  /* 0x0000001a1018723c */ /* 0x010fe60000001804 */
[----:B------:R-:W0:-:S15]  /*30330*/  LDS.64 R4, [R2+UR7+0x1080] ;  /* 0x0010800702047984 */ /* 0x000e1e0008000a00 */
[----:B------:R-:W-:-:S05]  /*30340*/  NOP ;  /* 0x0000000000007918 */ /* 0x000fca0000000000 */
[----:B------:R1:W-:Y:S04]  /*30350*/  STL.64 [R1+0x1620], R26 ;  /* 0x0016201a01007387 */ /* 0x0003e80000100a00 */
[----:B-1----:R-:W2:Y:S04]  /*30360*/  LDL.LU R26, [R1+0x250] ;  /* 0x00025000011a7983 */ /* 0x002ea80000300800 */
[----:B0-----:R-:W-:Y:S04]  /*30370*/  STL.64 [R1+0x18], R4 ;  /* 0x0000180401007387 */ /* 0x001fe80000100a00 */
[----:B------:R-:W2:Y:S04]  /*30380*/  LDL.LU R27, [R1+0x254] ;  /* 0x00025400011b7983 */ /* 0x000ea80000300800 */
[----:B------:R-:W3:Y:S04]  /*30390*/  LDL.LU R2, [R1+0x270] ;  /* 0x0002700001027983 */ /* 0x000ee80000300800 */
[----:B------:R-:W3:Y:S04]  /*303a0*/  LDL.LU R3, [R1+0x274] ;  /* 0x0002740001037983 */ /* 0x000ee80000300800 */
[----:B---3--:R0:W-:Y:S04]  /*303b0*/  STL.64 [R1+0x1668], R2 ;  /* 0x0016680201007387 */ /* 0x0081e80000100a00 */
[----:B0-----:R-:W3:Y:S04]  /*303c0*/  LDL.LU R2, [R1+0x288] ;  /* 0x0002880001027983 */ /* 0x001ee80000300800 */
[----:B------:R-:W3:Y:S04]  /*303d0*/  LDL.LU R3, [R1+0x28c] ;  /* 0x00028c0001037983 */ /* 0x000ee80000300800 */
[----:B--2---:R-:W-:Y:S04]  /*303e0*/  STL.64 [R1+0x1640], R26 ;  /* 0x0016401a01007387 */ /* 0x004fe80000100a00 */
[----:B------:R0:W-:Y:S04]  /*303f0*/  STL.64 [R1+0x1638], R24 ;  /* 0x0016381801007387 */ /* 0x0001e80000100a00 */
[----:B0-----:R-:W2:Y:S04]  /*30400*/  LDL.LU R24, [R1+0x20] ;  /* 0x0000200001187983 */ /* 0x001ea80000300800 */
[----:B------:R-:W2:Y:S01]  /*30410*/  LDL.LU R25, [R1+0x24] ;  /* 0x0000240001197983 */ /* 0x000ea20000300800 */
[----:B------:R-:W-:-:S03]  /*30420*/  IMAD.MOV.U32 R27, RZ, RZ, R29 ;  /* 0x000000ffff1b7224 */ /* 0x000fc600078e001d */
[----:B--2---:R0:W-:Y:S04]  /*30430*/  STL.64 [R1+0x1648], R24 ;  /* 0x0016481801007387 */ /* 0x0041e80000100a00 */
[----:B0-----:R-:W2:Y:S04]  /*30440*/  LDL.LU R24, [R1+0x2a0] ;  /* 0x0002a00001187983 */ /* 0x001ea80000300800 */
[----:B------:R-:W2:Y:S04]  /*30450*/  LDL.LU R25, [R1+0x2a4] ;  /* 0x0002a40001197983 */ /* 0x000ea80000300800 */
[----:B------:R-:W4:Y:S04]  /*30460*/  LDL.LU R26, [R1+0x28] ;  /* 0x00002800011a7983 */ /* 0x000f280000300800 */
[----:B------:R-:W5:Y:S01]  /*30470*/  LDL.LU R29, [R1+0x1680] ;  /* 0x00168000011d7983 */ /* 0x000f620000300800 */
[----:B------:R-:W0:Y:S03]  /*30480*/  S2R R15, SR_TID.X ;  /* 0x00000000000f7919 */ /* 0x000e260000002100 */
[----:B----4-:R-:W-:Y:S04]  /*30490*/  STL.64 [R1+0x1678], R26 ;  /* 0x0016781a01007387 */ /* 0x010fe80000100a00 */
[----:B--2---:R1:W-:Y:S04]  /*304a0*/  STL.64 [R1+0x1670], R24 ;  /* 0x0016701801007387 */ /* 0x0043e80000100a00 */
[----:B-1----:R-:W3:Y:S04]  /*304b0*/  LDL.LU R24, [R1] ;  /* 0x0000000001187983 */ /* 0x002ee80000300800 */
[----:B------:R-:W3:Y:S04]  /*304c0*/  LDL.LU R25, [R1+0x4] ;  /* 0x0000040001197983 */ /* 0x000ee80000300800 */
[----:B------:R-:W3:Y:S04]  /*304d0*/  LDL.LU R26, [R1+0x8] ;  /* 0x00000800011a7983 */ /* 0x000ee80000300800 */
[----:B------:R-:W3:Y:S01]  /*304e0*/  LDL.LU R27, [R1+0xc] ;  /* 0x00000c00011b7983 */ /* 0x000ee20000300800 */
[----:B0-----:R-:W-:-:S02]  /*304f0*/  LOP3.LUT R28, R15, 0xf, RZ, 0xc0, !PT ;  /* 0x0000000f0f1c7812 */ /* 0x001fc400078ec0ff */
[----:B------:R-:W-:-:S05]  /*30500*/  LOP3.LUT R15, R15, 0x1c, RZ, 0xc0, !PT ;  /* 0x0000001c0f0f7812 */ /* 0x000fca00078ec0ff */
[----:B------:R-:W-:Y:S01]  /*30510*/  IMAD R15, R15, 0x8, R28 ;  /* 0x000000080f0f7824 */ /* 0x000fe200078e021c */
[----:B------:R0:W-:Y:S03]  /*30520*/  STL [R1+0x15d0], R13 ;  /* 0x0015d00d01007387 */ /* 0x0001e60000100800 */
[----:B------:R-:W-:-:S05]  /*30530*/  IMAD.SHL.U32 R15, R15, 0x8, RZ ;  /* 0x000000080f0f7824 */ /* 0x000fca00078e00ff */
[----:B------:R-:W-:Y:S01]  /*30540*/  LOP3.LUT R15, R15, 0x20, RZ, 0x3c, !PT ;  /* 0x000000200f0f7812 */ /* 0x000fe200078e3cff */
[----:B0-----:R-:W2:Y:S01]  /*30550*/  LDL.LU R13, [R1+0x18] ;  /* 0x00001800010d7983 */ /* 0x001ea20000300800 */
[----:B---3--:R-:W-:Y:S03]  /*30560*/  HMMA.16816.F32 R16, R16, R2, R24 ;  /* 0x000000021010723c */ /* 0x008fe60000001818 */
[----:B------:R-:W3:Y:S04]  /*30570*/  LDL.LU.64 R26, [R1+0x1678] ;  /* 0x00167800011a7983 */ /* 0x000ee80000300a00 */
[----:B------:R-:W4:Y:S04]  /*30580*/  LDL.LU.64 R24, [R1+0x1670] ;  /* 0x0016700001187983 */ /* 0x000f280000300a00 */
[----:B------:R-:W3:-:S12]  /*30590*/  LDL.LU.64 R2, [R1+0x1668] ;  /* 0x0016680001027983 */ /* 0x000ed80000300a00 */
[----:B------:R0:W-:Y:S04]  /*305a0*/  STL.64 [R1+0x80], R16 ;  /* 0x0000801001007387 */ /* 0x0001e80000100a00 */
[----:B------:R5:W-:Y:S04]  /*305b0*/  STL.64 [R1+0x88], R18 ;  /* 0x0000881201007387 */ /* 0x000be80000100a00 */
[----:B0-----:R-:W3:Y:S01]  /*305c0*/  LDL.LU R16, [R1+0x30] ;  /* 0x0000300001107983 */ /* 0x001ee20000300800 */
[----:B-----5:R-:W-:-:S03]  /*305d0*/  IMAD.MOV.U32 R19, RZ, RZ, R29 ;  /* 0x000000ffff137224 */ /* 0x020fc600078e001d */
[----:B------:R-:W3:Y:S04]  /*305e0*/  LDL.LU R17, [R1+0x34] ;  /* 0x0000340001117983 */ /* 0x000ee80000300800 */
[----:B------:R-:W0:Y:S04]  /*305f0*/  LDS.64 R28, [R15+UR7+0x1080] ;  /* 0x001080070f1c7984 */ /* 0x000e280008000a00 */
[----:B------:R-:W3:Y:S04]  /*30600*/  LDL.LU R18, [R1+0x38] ;  /* 0x0000380001127983 */ /* 0x000ee80000300800 */
[----:B------:R-:W1:Y:S04]  /*30610*/  LDS.64 R14, [R15+UR7+0x1880] ;  /* 0x001880070f0e7984 */ /* 0x000e680008000a00 */
[----:B0-----:R0:W-:Y:S02]  /*30620*/  STL [R1+0x14], R29 ;  /* 0x0000141d01007387 */ /* 0x0011e40000100800 */
[----:B0-----:R-:W-:-:S02]  /*30630*/  IMAD.MOV.U32 R29, RZ, RZ, R28 ;  /* 0x000000ffff1d7224 */ /* 0x001fc400078e001c */
[----:B------:R-:W5:Y:S04]  /*30640*/  LDL.LU R28, [R1+0x1664] ;  /* 0x00166400011c7983 */ /* 0x000f680000300800 */
[----:B-1----:R-:W-:Y:S04]  /*30650*/  STL [R1+0x1618], R15 ;  /* 0x0016180f01007387 */ /* 0x002fe80000100800 */
[----:B------:R-:W-:Y:S04]  /*30660*/  STL [R1+0x1630], R14 ;  /* 0x0016300e01007387 */ /* 0x000fe80000100800 */
[----:B--2---:R5:W-:Y:S02]  /*30670*/  STL.64 [R1+0x1628], R12 ;  /* 0x0016280c01007387 */ /* 0x004be40000100a00 */
[----:B-----5:R-:W-:-:S02]  /*30680*/  IMAD.MOV.U32 R12, RZ, RZ, R28 ;  /* 0x000000ffff0c7224 */ /* 0x020fc400078e001c */
[----:B------:R-:W2:Y:S04]  /*30690*/  LDL.LU R28, [R1+0x1660] ;  /* 0x00166000011c7983 */ /* 0x000ea80000300800 */
[----:B------:R-:W5:Y:S01]  /*306a0*/  LDL.LU R13, [R1+0x64] ;  /* 0x00006400010d7983 */ /* 0x000f620000300800 */
[----:B------:R-:W-:Y:S02]  /*306b0*/  IMAD.MOV.U32 R14, RZ, RZ, R22 ;  /* 0x000000ffff0e7224 */ /* 0x000fe400078e0016 */
[----:B------:R-:W-:-:S05]  /*306c0*/  IMAD.MOV.U32 R15, RZ, RZ, R10 ;  /* 0x000000ffff0f7224 */ /* 0x000fca00078e000a */
[----:B------:R-:W-:Y:S01]  /*306d0*/  STL.64 [R1+0x1658], R14 ;  /* 0x0016580e01007387 */ /* 0x000fe20000100a00 */
[----:B------:R-:W-:Y:S02]  /*306e0*/  IMAD.MOV.U32 R4, RZ, RZ, R23 ;  /* 0x000000ffff047224 */ /* 0x000fe400078e0017 */
[----:B------:R-:W-:Y:S02]  /*306f0*/  IMAD.MOV.U32 R5, RZ, RZ, R11 ;  /* 0x000000ffff057224 */ /* 0x000fe400078e000b */
[----:B------:R-:W-:Y:S02]  /*30700*/  IMAD.MOV.U32 R6, RZ, RZ, R9 ;  /* 0x000000ffff067224 */ /* 0x000fe400078e0009 */
[----:B------:R-:W-:-:S07]  /*30710*/  IMAD.MOV.U32 R7, RZ, RZ, R21 ;  /* 0x000000ffff077224 */ /* 0x000fce00078e0015 */
[----:B---3--:R-:W-:Y:S01]  /*30720*/  HMMA.16816.F32 R4, R4, R2, R16 ;  /* 0x000000020404723c */ /* 0x008fe20000001810 */
[----:B-----5:R0:W-:Y:S04]  /*30730*/  STL.64 [R1+0x1650], R12 ;  /* 0x0016500c01007387 */ /* 0x0201e80000100a00 */
[----:B0-----:R-:W4:Y:S04]  /*30740*/  LDL.LU R12, [R1+0x40] ;  /* 0x00004000010c7983 */ /* 0x001f280000300800 */
[----:B------:R-:W4:Y:S01]  /*30750*/  LDL.LU R13, [R1+0x44] ;  /* 0x00004400010d7983 */ /* 0x000f220000300800 */
[----:B--2---:R-:W-:-:S03]  /*30760*/  IMAD.MOV.U32 R14, RZ, RZ, R28 ;  /* 0x000000ffff0e7224 */ /* 0x004fc600078e001c */
[----:B------:R-:W2:Y:S01]  /*30770*/  LDL.LU R2, [R1+0x1a8] ;  /* 0x0001a80001027983 */ /* 0x000ea20000300800 */
[----:B------:R-:W-:-:S09]  /*30780*/  IMAD.MOV.U32 R15, RZ, RZ, R0 ;  /* 0x000000ffff0f7224 */ /* 0x000fd200078e0000 */
[----:B------:R0:W-:Y:S04]  /*30790*/  STL.64 [R1+0x30], R4 ;  /* 0x0000300401007387 */ /* 0x0001e80000100a00 */
[----:B------:R1:W-:Y:S04]  /*307a0*/  STL.64 [R1+0x38], R6 ;  /* 0x0000380601007387 */ /* 0x0003e80000100a00 */
[----:B------:R-:W2:Y:S01]  /*307b0*/  LDL.LU R3, [R1+0x1ac] ;  /* 0x0001ac0001037983 */ /* 0x000ea20000300800 */
[----:B0-----:R-:W-:Y:S02]  /*307c0*/  IMAD.MOV.U32 R4, RZ, RZ, R23 ;  /* 0x000000ffff047224 */ /* 0x001fe400078e0017 */
[----:B------:R-:W-:-:S02]  /*307d0*/  IMAD.MOV.U32 R5, RZ, RZ, R11 ;  /* 0x000000ffff057224 */ /* 0x000fc400078e000b */
[----:B-1----:R-:W-:Y:S02]  /*307e0*/  IMAD.MOV.U32 R6, RZ, RZ, R9 ;  /* 0x000000ffff067224 */ /* 0x002fe400078e0009 */
[----:B------:R-:W-:-:S07]  /*307f0*/  IMAD.MOV.U32 R7, RZ, RZ, R21 ;  /* 0x000000ffff077224 */ /* 0x000fce00078e0015 */
[----:B----4-:R-:W-:Y:S01]  /*30800*/  HMMA.16816.F32 R4, R4, R24, R12 ;  /* 0x000000180404723c */ /* 0x010fe2000000180c */
[----:B------:R-:W3:Y:S04]  /*30810*/  LDL.LU.64 R14, [R1+0x1658] ;  /* 0x00165800010e7983 */ /* 0x000ee80000300a00 */
[----:B------:R-:W3:Y:S04]  /*30820*/  LDL.LU.64 R12, [R1+0x1650] ;  /* 0x00165000010c7983 */ /* 0x000ee80000300a00 */
[----:B------:R-:W4:-:S14]  /*30830*/  LDL.LU.64 R24, [R1+0x1648] ;  /* 0x0016480001187983 */ /* 0x000f1c0000300a00 */
[----:B------:R-:W-:Y:S04]  /*30840*/  STL.64 [R1+0x70], R4 ;  /* 0x0000700401007387 */ /* 0x000fe80000100a00 */
[----:B------:R0:W-:Y:S04]  /*30850*/  STL.64 [R1+0x78], R6 ;  /* 0x0000780601007387 */ /* 0x0001e80000100a00 */
[----:B0-----:R-:W4:Y:S04]  /*30860*/  LDL.LU R6, [R1+0x2a8] ;  /* 0x0002a80001067983 */ /* 0x001f280000300800 */
[----:B------:R-:W4:Y:S01]  /*30870*/  LDL.LU R7, [R1+0x2ac] ;  /* 0x0002ac0001077983 */ /* 0x000f220000300800 */
[----:B------:R-:W-:-:S02]  /*30880*/  IMAD.MOV.U32 R16, RZ, RZ, R23 ;  /* 0x000000ffff107224 */ /* 0x000fc400078e0017 */
[----:B------:R-:W-:Y:S02]  /*30890*/  IMAD.MOV.U32 R17, RZ, RZ, R11 ;  /* 0x000000ffff117224 */ /* 0x000fe400078e000b */
[----:B------:R-:W-:Y:S02]  /*308a0*/  IMAD.MOV.U32 R18, RZ, RZ, R9 ;  /* 0x000000ffff127224 */ /* 0x000fe400078e0009 */
[----:B------:R-:W-:-:S07]  /*308b0*/  IMAD.MOV.U32 R19, RZ, RZ, R21 ;  /* 0x000000ffff137224 */ /* 0x000fce00078e0015 */
[----:B----4-:R-:W-:Y:S01]  /*308c0*/  HMMA.16816.F32 R4, R16, R6, R24 ;  /* 0x000000061004723c */ /* 0x010fe20000001818 */
[----:B------:R-:W3:Y:S04]  /*308d0*/  LDL.LU.64 R26, [R1+0x1640] ;  /* 0x00164000011a7983 */ /* 0x000ee80000300a00 */
[----:B------:R-:W2:-:S15]  /*308e0*/  LDL.LU.64 R24, [R1+0x1638] ;  /* 0x0016380001187983 */ /* 0x000e9e0000300a00 */
[----:B------:R-:W-:-:S03]  /*308f0*/  NOP ;  /* 0x0000000000007918 */ /* 0x000fc60000000000 */
[----:B------:R0:W-:Y:S04]  /*30900*/  STL.64 [R1+0x20], R4 ;  /* 0x0000200401007387 */ /* 0x0001e80000100a00 */
[----:B------:R-:W-:Y:S04]  /*30910*/  STL.64 [R1+0x28], R6 ;  /* 0x0000280601007387 */ /* 0x000fe80000100a00 */
[----:B------:R-:W4:Y:S01]  /*30920*/  LDL.LU R22, [R1+0x180] ;  /* 0x0001800001167983 */ /* 0x000f220000300800 */
[----:B0-----:R-:W-:-:S03]  /*30930*/  IMAD.MOV.U32 R4, RZ, RZ, R23 ;  /* 0x000000ffff047224 */ /* 0x001fc600078e0017 */
[----:B------:R-:W4:Y:S01]  /*30940*/  LDL.LU R23, [R1+0x184] ;  /* 0x0001840001177983 */ /* 0x000f220000300800 */
[----:B------:R-:W-:-:S03]  /*30950*/  IMAD.MOV.U32 R5, RZ, RZ, R11 ;  /* 0x000000ffff057224 */ /* 0x000fc600078e000b */
[----:B------:R-:W5:Y:S04]  /*30960*/  LDL.LU R10, [R1+0x258] ;  /* 0x00025800010a7983 */ /* 0x000f680000300800 */
[----:B------:R-:W5:Y:S01]  /*30970*/  LDL.LU R11, [R1+0x25c] ;  /* 0x00025c00010b7983 */ /* 0x000f620000300800 */
[----:B---3--:R-:W-:Y:S03]  /*30980*/  HMMA.16816.F32 R16, R16, R26, R12 ;  /* 0x0000001a1010723c */ /* 0x008fe6000000180c */
[----:B------:R-:W3:Y:S04]  /*30990*/  LDL.LU R14, [R1+0x1630] ;  /* 0x00163000010e7983 */ /* 0x000ee80000300800 */
[----:B------:R-:W2:Y:S04]  /*309a0*/  LDL.LU.64 R12, [R1+0x1628] ;  /* 0x00162800010c7983 */ /* 0x000ea80000300a00 */
[----:B------:R-:W4:-:S12]  /*309b0*/  LDL.LU.64 R26, [R1+0x1620] ;  /* 0x00162000011a7983 */ /* 0x000f180000300a00 */
[----:B------:R0:W-:Y:S01]  /*309c0*/  STL [R1], R16 ;  /* 0x0000001001007387 */ /* 0x0001e20000100800 */
[----:B------:R-:W-:Y:S02]  /*309d0*/  IMAD.MOV.U32 R15, RZ, RZ, R17 ;  /* 0x000000ffff0f7224 */ /* 0x000fe400078e0011 */
[----:B------:R-:W-:Y:S01]  /*309e0*/  IMAD.MOV.U32 R28, RZ, RZ, R18 ;  /* 0x000000ffff1c7224 */ /* 0x000fe200078e0012 */
[----:B0-----:R-:W5:Y:S04]  /*309f0*/  LDL.LU R16, [R1+0x50] ;  /* 0x0000500001107983 */ /* 0x001f680000300800 */
[----:B------:R-:W5:Y:S04]  /*30a00*/  LDL.LU R17, [R1+0x54] ;  /* 0x0000540001117983 */ /* 0x000f680000300800 */
[----:B------:R-:W5:Y:S01]  /*30a10*/  LDL.LU R18, [R1+0x58] ;  /* 0x0000580001127983 */ /* 0x000f620000300800 */
[----:B------:R-:W-:-:S02]  /*30a20*/  IMAD.MOV.U32 R0, RZ, RZ, R19 ;  /* 0x000000ffff007224 */ /* 0x000fc400078e0013 */
[----:B------:R-:W-:Y:S02]  /*30a30*/  IMAD.MOV.U32 R6, RZ, RZ, R9 ;  /* 0x000000ffff067224 */ /* 0x000fe400078e0009 */
[----:B------:R-:W-:Y:S02]  /*30a40*/  IMAD.MOV.U32 R7, RZ, RZ, R21 ;  /* 0x000000ffff077224 */ /* 0x000fe400078e0015 */
[----:B------:R-:W-:-:S07]  /*30a50*/  IMAD.MOV.U32 R19, RZ, RZ, R8 ;  /* 0x000000ffff137224 */ /* 0x000fce00078e0008 */
[----:B-----5:R-:W-:-:S15]  /*30a60*/  HMMA.16816.F32 R8, R4, R10, R16 ;  /* 0x0000000a0408723c */ /* 0x020fde0000001810 */
[----:B------:R-:W-:-:S08]  /*30a70*/  NOP ;  /* 0x0000000000007918 */ /* 0x000fd00000000000 */
[----:B------:R0:W-:Y:S04]  /*30a80*/  STL.64 [R1+0x15e8], R8 ;  /* 0x0015e80801007387 */ /* 0x0001e80000100a00 */
[----:B------:R1:W-:Y:S04]  /*30a90*/  STL.64 [R1+0x15b8], R10 ;  /* 0x0015b80a01007387 */ /* 0x0003e80000100a00 */
[----:B0-----:R-:W4:Y:S04]  /*30aa0*/  LDL.LU R8, [R1+0x90] ;  /* 0x0000900001087983 */ /* 0x001f280000300800 */
[----:B------:R-:W4:Y:S04]  /*30ab0*/  LDL.LU R9, [R1+0x94] ;  /* 0x0000940001097983 */ /* 0x000f280000300800 */
[----:B-1----:R-:W4:Y:S01]  /*30ac0*/  LDL.LU R10, [R1+0x98] ;  /* 0x00009800010a7983 */ /* 0x002f220000300800 */
[----:B------:R-:W-:-:S02]  /*30ad0*/  IMAD.MOV.U32 R11, RZ, RZ, R20 ;  /* 0x000000ffff0b7224 */ /* 0x000fc400078e0014 */
[----:B--2---:R-:W-:Y:S02]  /*30ae0*/  IMAD.MOV.U32 R4, RZ, RZ, R13 ;  /* 0x000000ffff047224 */ /* 0x004fe400078e000d */
[----:B------:R-:W-:Y:S02]  /*30af0*/  IMAD.MOV.U32 R5, RZ, RZ, R12 ;  /* 0x000000ffff057224 */ /* 0x000fe400078e000c */
[----:B------:R-:W-:Y:S02]  /*30b00*/  IMAD.MOV.U32 R6, RZ, RZ, R29 ;  /* 0x000000ffff067224 */ /* 0x000fe400078e001d */
[----:B---3--:R-:W-:Y:S02]  /*30b10*/  IMAD.MOV.U32 R7, RZ, RZ, R14 ;  /* 0x000000ffff077224 */ /* 0x008fe400078e000e */
[----:B------:R-:W-:Y:S02]  /*30b20*/  IMAD.MOV.U32 R16, RZ, RZ, R13 ;  /* 0x000000ffff107224 */ /* 0x000fe400078e000d */
[----:B------:R-:W-:-:S02]  /*30b30*/  IMAD.MOV.U32 R17, RZ, RZ, R12 ;  /* 0x000000ffff117224 */ /* 0x000fc400078e000c */
[----:B------:R-:W-:Y:S02]  /*30b40*/  IMAD.MOV.U32 R18, RZ, RZ, R29 ;  /* 0x000000ffff127224 */ /* 0x000fe400078e001d */
[----:B------:R-:W-:Y:S01]  /*30b50*/  IMAD.MOV.U32 R19, RZ, RZ, R14 ;  /* 0x000000ffff137224 */ /* 0x000fe200078e000e */
[----:B----4-:R-:W-:Y:S06]  /*30b60*/  HMMA.16816.F32 R4, R4, R22, R8 ;  /* 0x000000160404723c */ /* 0x010fec0000001808 */
[----:B------:R-:W-:-:S15]  /*30b70*/  HMMA.16816.F32 R20, R16, R2, R24 ;  /* 0x000000021014723c */ /* 0x000fde0000001818 */
[----:B------:R-:W-:-:S02]  /*30b80*/  NOP ;  /* 0x0000000000007918 */ /* 0x000fc40000000000 */
[----:B------:R-:W-:Y:S04]  /*30b90*/  STL.64 [R1+0x15c8], R6 ;  /* 0x0015c80601007387 */ /* 0x000fe80000100a00 */
[----:B------:R-:W-:Y:S04]  /*30ba0*/  STL.64 [R1+0x15c0], R4 ;  /* 0x0015c00401007387 */ /* 0x000fe80000100a00 */
[----:B------:R-:W2:Y:S04]  /*30bb0*/  LDL.LU R2, [R1+0x1a0] ;  /* 0x0001a00001027983 */ /* 0x000ea80000300800 */
[----:B------:R-:W2:Y:S04]  /*30bc0*/  LDL.LU R3, [R1+0x1a4] ;  /* 0x0001a40001037983 */ /* 0x000ea80000300800 */
[----:B--2---:R0:W-:Y:S04]  /*30bd0*/  STL.64 [R1+0x1600], R2 ;  /* 0x0016000201007387 */ /* 0x0041e80000100a00 */
[----:B0-----:R-:W2:Y:S04]  /*30be0*/  LDL.LU R2, [R1+0x170] ;  /* 0x0001700001027983 */ /* 0x001ea80000300800 */
[----:B------:R-:W2:Y:S04]  /*30bf0*/  LDL.LU R3, [R1+0x174] ;  /* 0x0001740001037983 */ /* 0x000ea80000300800 */
[----:B------:R-:W3:Y:S04]  /*30c00*/  LDL.LU R8, [R1+0x168] ;  /* 0x0001680001087983 */ /* 0x000ee80000300800 */
[----:B------:R-:W3:Y:S04]  /*30c10*/  LDL.LU R9, [R1+0x16c] ;  /* 0x00016c0001097983 */ /* 0x000ee80000300800 */
[----:B------:R-:W-:Y:S04]  /*30c20*/  STL.64 [R1+0x15e0], R22 ;  /* 0x0015e01601007387 */ /* 0x000fe80000100a00 */
[----:B------:R0:W-:Y:S04]  /*30c30*/  STL.64 [R1+0x15d8], R20 ;  /* 0x0015d81401007387 */ /* 0x0001e80000100a00 */
[----:B0-----:R-:W4:Y:S04]  /*30c40*/  LDL.LU R20, [R1+0x20] ;  /* 0x0000200001147983 */ /* 0x001f280000300800 */
[----:B------:R-:W4:Y:S04]  /*30c50*/  LDL.LU R21, [R1+0x24] ;  /* 0x0000240001157983 */ /* 0x000f280000300800 */
[----:B------:R-:W5:Y:S04]  /*30c60*/  LDL.LU R22, [R1+0x28] ;  /* 0x0000280001167983 */ /* 0x000f680000300800 */
[----:B------:R-:W5:Y:S04]  /*30c70*/  LDL.LU R23, [R1+0x2c] ;  /* 0x00002c0001177983 */ /* 0x000f680000300800 */
[----:B-----5:R-:W-:Y:S04]  /*30c80*/  STL.64 [R1+0x15f8], R22 ;  /* 0x0015f81601007387 */ /* 0x020fe80000100a00 */
[----:B----4-:R0:W-:Y:S04]  /*30c90*/  STL.64 [R1+0x15f0], R20 ;  /* 0x0015f01401007387 */ /* 0x0101e80000100a00 */
[----:B0-----:R-:W4:Y:S04]  /*30ca0*/  LDL.LU R20, [R1+0x70] ;  /* 0x0000700001147983 */ /* 0x001f280000300800 */
[----:B------:R-:W4:Y:S04]  /*30cb0*/  LDL.LU R21, [R1+0x74] ;  /* 0x0000740001157983 */ /* 0x000f280000300800 */
[----:B------:R-:W5:Y:S04]  /*30cc0*/  LDL.LU R22, [R1+0x78] ;  /* 0x0000780001167983 */ /* 0x000f680000300800 */
[----:B------:R-:W5:Y:S04]  /*30cd0*/  LDL.LU R23, [R1+0x7c] ;  /* 0x00007c0001177983 */ /* 0x000f680000300800 */
[----:B-----5:R-:W-:Y:S04]  /*30ce0*/  STL.64 [R1+0x1610], R22 ;  /* 0x0016101601007387 */ /* 0x020fe80000100a00 */
[----:B----4-:R0:W-:Y:S04]  /*30cf0*/  STL.64 [R1+0x1608], R20 ;  /* 0x0016081401007387 */ /* 0x0101e80000100a00 */
[----:B0-----:R-:W2:Y:S04]  /*30d00*/  LDL.LU R20, [R1+0x80] ;  /* 0x0000800001147983 */ /* 0x001ea80000300800 */
[----:B------:R-:W2:Y:S04]  /*30d10*/  LDL.LU R21, [R1+0x84] ;  /* 0x0000840001157983 */ /* 0x000ea80000300800 */
[----:B------:R-:W2:Y:S04]  /*30d20*/  LDL.LU R22, [R1+0x88] ;  /* 0x0000880001167983 */ /* 0x000ea80000300800 */
[----:B------:R-:W2:Y:S01]  /*30d30*/  LDL.LU R23, [R1+0x8c] ;  /* 0x00008c0001177983 */ /* 0x000ea20000300800 */
[----:B------:R-:W-:-:S03]  /*30d40*/  IMAD.MOV.U32 R5, RZ, RZ, R15 ;  /* 0x000000ffff057224 */ /* 0x000fc600078e000f */
[----:B------:R-:W4:Y:S04]  /*30d50*/  LDL.LU R10, [R1+0x158] ;  /* 0x00015800010a7983 */ /* 0x000f280000300800 */
[----:B------:R-:W4:Y:S04]  /*30d60*/  LDL.LU R11, [R1+0x15c] ;  /* 0x00015c00010b7983 */ /* 0x000f280000300800 */
[----:B------:R-:W4:Y:S04]  /*30d70*/  LDL.LU R4, [R1] ;  /* 0x0000000001047983 */ /* 0x000f280000300800 */
[----:B------:R-:W5:Y:S01]  /*30d80*/  LDL.LU R15, [R1+0x1618] ;  /* 0x00161800010f7983 */ /* 0x000f620000300800 */
[----:B------:R-:W-:-:S02]  /*30d90*/  IMAD.MOV.U32 R6, RZ, RZ, R28 ;  /* 0x000000ffff067224 */ /* 0x000fc400078e001c */
[----:B------:R-:W-:Y:S01]  /*30da0*/  IMAD.MOV.U32 R7, RZ, RZ, R0 ;  /* 0x000000ffff077224 */ /* 0x000fe200078e0000 */
[----:B--2---:R-:W-:Y:S01]  /*30db0*/  HMMA.16816.F32 R16, R16, R2, R20 ;  /* 0x000000021010723c */ /* 0x004fe20000001814 */
[----:B------:R-:W3:Y:S04]  /*30dc0*/  LDL.LU.64 R22, [R1+0x1610] ;  /* 0x0016100001167983 */ /* 0x000ee80000300a00 */
[----:B------:R-:W3:Y:S04]  /*30dd0*/  LDL.LU.64 R20, [R1+0x1608] ;  /* 0x0016080001147983 */ /* 0x000ee80000300a00 */
[----:B------:R-:W2:-:S14]  /*30de0*/  LDL.LU.64 R2, [R1+0x1600] ;  /* 0x0016000001027983 */ /* 0x000e9c0000300a00 */
[----:B------:R0:W-:Y:S01]  /*30df0*/  STL.64 [R1+0x40], R16 ;  /* 0x0000401001007387 */ /* 0x0001e20000100a00 */
[----:B------:R-:W-:Y:S02]  /*30e00*/  IMAD.MOV.U32 R28, RZ, RZ, R18 ;  /* 0x000000ffff1c7224 */ /* 0x000fe400078e0012 */
[----:B------:R-:W-:Y:S01]  /*30e10*/  IMAD.MOV.U32 R0, RZ, RZ, R19 ;  /* 0x000000ffff007224 */ /* 0x000fe200078e0013 */
        /* <DEDUP_REMOVED lines=8> */
[----:B--2---:R-:W-:-:S15]  /*30ea0*/  HMMA.16816.F32 R16, R24, R2, R16 ;  /* 0x000000021810723c */ /* 0x004fde0000001810 */
[----:B------:R-:W-:-:S08]  /*30eb0*/  NOP ;  /* 0x0000000000007918 */ /* 0x000fd00000000000 */
[----:B------:R0:W-:Y:S01]  /*30ec0*/  STL [R1+0x34], R17 ;  /* 0x0000341101007387 */ /* 0x0001e20000100800 */
[----:B------:R-:W-:Y:S02]  /*30ed0*/  IMAD.MOV.U32 R3, RZ, RZ, R16 ;  /* 0x000000ffff037224 */ /* 0x000fe400078e0010 */
[----:B------:R-:W-:Y:S01]  /*30ee0*/  IMAD.MOV.U32 R2, RZ, RZ, R19 ;  /* 0x000000ffff027224 */ /* 0x000fe200078e0013 */
[----:B------:R1:W-:Y:S01]  /*30ef0*/  STL [R1+0x38], R18 ;  /* 0x0000381201007387 */ /* 0x0003e20000100800 */
[----:B------:R-:W-:Y:S02]  /*30f00*/  IMAD.MOV.U32 R16, RZ, RZ, R13 ;  /* 0x000000ffff107224 */ /* 0x000fe400078e000d */
[----:B------:R-:W-:Y:S02]  /*30f10*/  IMAD.MOV.U32 R19, RZ, RZ, R14 ;  /* 0x000000ffff137224 */ /* 0x000fe400078e000e */
[----:B0-----:R-:W-:Y:S02]  /*30f20*/  IMAD.MOV.U32 R17, RZ, RZ, R12 ;  /* 0x000000ffff117224 */ /* 0x001fe400078e000c */
[----:B-1----:R-:W-:-:S07]  /*30f30*/  IMAD.MOV.U32 R18, RZ, RZ, R29 ;  /* 0x000000ffff127224 */ /* 0x002fce00078e001d */
[----:B---3--:R-:W-:Y:S01]  /*30f40*/  HMMA.16816.F32 R16, R16, R8, R20 ;  /* 0x000000081010723c */ /* 0x008fe20000001814 */
[----:B------:R-:W2:Y:S04]  /*30f50*/  LDL.LU.64 R22, [R1+0x15f8] ;  /* 0x0015f80001167983 */ /* 0x000ea80000300a00 */
[----:B------:R-:W2:Y:S04]  /*30f60*/  LDL.LU.64 R20, [R1+0x15f0] ;  /* 0x0015f00001147983 */ /* 0x000ea80000300a00 */
[----:B------:R-:W3:-:S14]  /*30f70*/  LDL.LU.64 R8, [R1+0x15e8] ;  /* 0x0015e80001087983 */ /* 0x000edc0000300a00 */
[----:B------:R-:W-:Y:S04]  /*30f80*/  STL.64 [R1+0x80], R16 ;  /* 0x0000801001007387 */ /* 0x000fe80000100a00 */
[----:B------:R0:W-:Y:S04]  /*30f90*/  STL.64 [R1+0x88], R18 ;  /* 0x0000881201007387 */ /* 0x0001e80000100a00 */
[----:B0-----:R-:W2:Y:S04]  /*30fa0*/  LDL.LU R18, [R1+0x190] ;  /* 0x0001900001127983 */ /* 0x001ea80000300800 */
[----:B------:R-:W2:Y:S01]  /*30fb0*/  LDL.LU R19, [R1+0x194] ;  /* 0x0001940001137983 */ /* 0x000ea20000300800 */
[----:B------:R-:W-:-:S02]  /*30fc0*/  IMAD.MOV.U32 R16, RZ, RZ, R13 ;  /* 0x000000ffff107224 */ /* 0x000fc400078e000d */
[----:B------:R-:W-:Y:S01]  /*30fd0*/  IMAD.MOV.U32 R17, RZ, RZ, R12 ;  /* 0x000000ffff117224 */ /* 0x000fe200078e000c */
[----:B--2---:R-:W-:Y:S01]  /*30fe0*/  HMMA.16816.F32 R24, R24, R18, R20 ;  /* 0x000000121818723c */ /* 0x004fe20000001814 */
[----:B------:R-:W2:Y:S04]  /*30ff0*/  LDL.LU.64 R22, [R1+0x15e0] ;  /* 0x0015e00001167983 */ /* 0x000ea80000300a00 */
[----:B------:R-:W2:Y:S02]  /*31000*/  LDL.LU.64 R20, [R1+0x15d8] ;  /* 0x0015d80001147983 */ /* 0x000ea40000300a00 */
[----:B------:R-:W-:Y:S02]  /*31010*/  IMAD.MOV.U32 R18, RZ, RZ, R29 ;  /* 0x000000ffff127224 */ /* 0x000fe400078e001d */
[----:B------:R-:W-:-:S07]  /*31020*/  IMAD.MOV.U32 R19, RZ, RZ, R14 ;  /* 0x000000ffff137224 */ /* 0x000fce00078e000e */
[----:B----4-:R-:W-:Y:S07]  /*31030*/  HMMA.16816.F32 R16, R16, R10, R4 ;  /* 0x0000000a1010723c */ /* 0x010fee0000001804 */
[----:B------:R0:W-:Y:S04]  /*31040*/  STL.64 [R1+0x20], R24 ;  /* 0x0000201801007387 */ /* 0x0001e80000100a00 */
[----:B------:R-:W-:Y:S01]  /*31050*/  STL.64 [R1+0x28], R26 ;  /* 0x0000281a01007387 */ /* 0x000fe20000100a00 */
[----:B0-----:R-:W-:-:S03]  /*31060*/  IMAD.MOV.U32 R24, RZ, RZ, R13 ;  /* 0x000000ffff187224 */ /* 0x001fc600078e000d */
[----:B------:R-:W4:Y:S04]  /*31070*/  LDL.LU R13, [R1+0x15d0] ;  /* 0x0015d000010d7983 */ /* 0x000f280000300800 */
[----:B------:R-:W2:Y:S04]  /*31080*/  LDL.LU.64 R6, [R1+0x15c8] ;  /* 0x0015c80001067983 */ /* 0x000ea80000300a00 */
[----:B------:R-:W2:Y:S04]  /*31090*/  LDL.LU.64 R4, [R1+0x15c0] ;  /* 0x0015c00001047983 */ /* 0x000ea80000300a00 */
[----:B------:R-:W3:Y:S04]  /*310a0*/  LDL.LU.64 R10, [R1+0x15b8] ;  /* 0x0015b800010a7983 */ /* 0x000ee80000300a00 */
[----:B------:R-:W-:Y:S04]  /*310b0*/  STL.64 [R1+0x70], R16 ;  /* 0x0000701001007387 */ /* 0x000fe80000100a00 */
[----:B------:R0:W-:Y:S04]  /*310c0*/  STL.64 [R1+0x78], R18 ;  /* 0x0000781201007387 */ /* 0x0001e80000100a00 */
[----:B0-----:R-:W3:Y:S04]  /*310d0*/  LDL.LU R18, [R1+0x188] ;  /* 0x0001880001127983 */ /* 0x001ee80000300800 */
[----:B------:R-:W3:Y:S01]  /*310e0*/  LDL.LU R19, [R1+0x18c] ;  /* 0x00018c0001137983 */ /* 0x000ee20000300800 */
[----:B------:R-:W-:-:S02]  /*310f0*/  IMAD.MOV.U32 R25, RZ, RZ, R12 ;  /* 0x000000ffff197224 */ /* 0x000fc400078e000c */
[----:B------:R-:W-:Y:S02]  /*31100*/  IMAD.MOV.U32 R26, RZ, RZ, R29 ;  /* 0x000000ffff1a7224 */ /* 0x000fe400078e001d */
[----:B------:R-:W-:-:S07]  /*31110*/  IMAD.MOV.U32 R27, RZ, RZ, R14 ;  /* 0x000000ffff1b7224 */ /* 0x000fce00078e000e */
[----:B---3--:R-:W-:Y:S01]  /*31120*/  HMMA.16816.F32 R16, R24, R18, R8 ;  /* 0x000000121810723c */ /* 0x008fe20000001808 */
[----:B------:R-:W2:Y:S04]  /*31130*/  LDL.LU R26, [R1+0x178] ;  /* 0x00017800011a7983 */ /* 0x000ea80000300800 */
[----:B------:R-:W2:Y:S04]  /*31140*/  LDL.LU R27, [R1+0x17c] ;  /* 0x00017c00011b7983 */ /* 0x000ea80000300800 */
[----:B------:R-:W3:Y:S04]  /*31150*/  LDL.LU R24, [R1+0x148] ;  /* 0x0001480001187983 */ /* 0x000ee80000300800 */
[----:B------:R-:W3:Y:S10]  /*31160*/  LDL.LU R25, [R1+0x14c] ;  /* 0x00014c0001197983 */ /* 0x000ef40000300800 */
[----:B------:R0:W-:Y:S04]  /*31170*/  STL [R1+0x1584], R16 ;  /* 0x0015841001007387 */ /* 0x0001e80000100800 */
[----:B0-----:R-:W2:Y:S04]  /*31180*/  LDL.LU R16, [R1+0x1c] ;  /* 0x00001c0001107983 */ /* 0x001ea80000300800 */
[----:B------:R0:W-:Y:S04]  /*31190*/  STL [R1+0x1580], R17 ;  /* 0x0015801101007387 */ /* 0x0001e80000100800 */
[----:B0-----:R-:W3:Y:S04]  /*311a0*/  LDL.LU R17, [R1+0x14] ;  /* 0x0000140001117983 */ /* 0x001ee80000300800 */
[----:B------:R0:W-:Y:S04]  /*311b0*/  STL.64 [R1+0x1570], R18 ;  /* 0x0015701201007387 */ /* 0x0001e80000100a00 */
[----:B0-----:R-:W3:Y:S04]  /*311c0*/  LDL.LU R18, [R1+0x150] ;  /* 0x0001500001127983 */ /* 0x001ee80000300800 */
[----:B------:R-:W3:Y:S01]  /*311d0*/  LDL.LU R19, [R1+0x154] ;  /* 0x0001540001137983 */ /* 0x000ee20000300800 */
[----:B----4-:R-:W-:-:S02]  /*311e0*/  IMAD.MOV.U32 R9, RZ, RZ, R13 ;  /* 0x000000ffff097224 */ /* 0x010fc400078e000d */
[----:B-----5:R-:W-:Y:S02]  /*311f0*/  IMAD.MOV.U32 R11, RZ, RZ, R15 ;  /* 0x000000ffff0b7224 */ /* 0x020fe400078e000f */
[--C-:B--2---:R-:W-:Y:S02]  /*31200*/  IMAD.MOV.U32 R12, RZ, RZ, R16.reuse ;  /* 0x000000ffff0c7224 */ /* 0x104fe400078e0010 */
[----:B------:R-:W-:Y:S02]  /*31210*/  IMAD.MOV.U32 R8, RZ, RZ, R16 ;  /* 0x000000ffff087224 */ /* 0x000fe400078e0010 */
[--C-:B---3--:R-:W-:Y:S02]  /*31220*/  IMAD.MOV.U32 R14, RZ, RZ, R17.reuse ;  /* 0x000000ffff0e7224 */ /* 0x108fe400078e0011 */
[----:B------:R-:W-:-:S05]  /*31230*/  IMAD.MOV.U32 R10, RZ, RZ, R17 ;  /* 0x000000ffff0a7224 */ /* 0x000fca00078e0011 */
[----:B------:R-:W-:Y:S06]  /*31240*/  HMMA.16816.F32 R20, R12, R26, R20 ;  /* 0x0000001a0c14723c */ /* 0x000fec0000001814 */
[----:B------:R-:W-:-:S15]  /*31250*/  HMMA.16816.F32 R4, R8, R18, R4 ;  /* 0x000000120804723c */ /* 0x000fde0000001804 */
[----:B------:R-:W-:-:S02]  /*31260*/  NOP ;  /* 0x0000000000007918 */ /* 0x000fc40000000000 */
[----:B------:R0:W-:Y:S06]  /*31270*/  STL.64 [R1+0x1598], R20 ;  /* 0x0015981401007387 */ /* 0x0001ec0000100a00 */
[----:B------:R-:W-:Y:S04]  /*31280*/  STL.64 [R1+0x50], R4 ;  /* 0x0000500401007387 */ /* 0x000fe80000100a00 */
[----:B------:R-:W-:Y:S04]  /*31290*/  STL.64 [R1+0x58], R6 ;  /* 0x0000580601007387 */ /* 0x000fe80000100a00 */
[----:B------:R1:W-:Y:S04]  /*312a0*/  STL.64 [R1+0x1558], R22 ;  /* 0x0015581601007387 */ /* 0x0003e80000100a00 */
[----:B0-----:R-:W2:Y:S04]  /*312b0*/  LDL.LU R20, [R1+0x40] ;  /* 0x0000400001147983 */ /* 0x001ea80000300800 */
[----:B------:R-:W2:Y:S01]  /*312c0*/  LDL.LU R21, [R1+0x44] ;  /* 0x0000440001157983 */ /* 0x000ea20000300800 */
[----:B------:R-:W0:Y:S01]  /*312d0*/  S2R R29, SR_TID.X ;  /* 0x00000000001d7919 */ /* 0x000e220000002100 */
[----:B-1----:R-:W-:-:S02]  /*312e0*/  IMAD.MOV.U32 R22, RZ, RZ, R28 ;  /* 0x000000ffff167224 */ /* 0x002fc400078e001c */
[----:B------:R-:W-:Y:S01]  /*312f0*/  IMAD.MOV.U32 R23, RZ, RZ, R0 ;  /* 0x000000ffff177224 */ /* 0x000fe200078e0000 */
[C---:B0-----:R-:W-:Y:S02]  /*31300*/  LOP3.LUT R28, R29.reuse, 0xf, RZ, 0xc0, !PT ;  /* 0x0000000f1d1c7812 */ /* 0x041fe400078ec0ff */
[----:B------:R-:W-:-:S05]  /*31310*/  LOP3.LUT R0, R29, 0x1c, RZ, 0xc0, !PT ;  /* 0x0000001c1d007812 */ /* 0x000fca00078ec0ff */
[----:B------:R-:W-:-:S04]  /*31320*/  IMAD R0, R0, 0x8, R28 ;  /* 0x0000000800007824 */ /* 0x000fc800078e021c */
[----:B------:R-:W-:-:S05]  /*31330*/  IMAD.SHL.U32 R0, R0, 0x8, RZ ;  /* 0x0000000800007824 */ /* 0x000fca00078e00ff */
[----:B------:R-:W-:-:S05]  /*31340*/  LOP3.LUT R0, R0, 0x40, RZ, 0x3c, !PT ;  /* 0x0000004000007812 */ /* 0x000fca00078e3cff */
[----:B------:R-:W0:Y:S04]  /*31350*/  LDS.64 R28, [R0+UR7+0x1080] ;  /* 0x00108007001c7984 */ /* 0x000e280008000a00 */
[----:B------:R-:W1:Y:S04]  /*31360*/  LDS.64 R6, [R0+UR7+0x1880] ;  /* 0x0018800700067984 */ /* 0x000e680008000a00 */
[----:B0-----:R-:W-:Y:S04]  /*31370*/  STL [R1+0x1538], R29 ;  /* 0x0015381d01007387 */ /* 0x001fe80000100800 */
[----:B------:R-:W3:Y:S04]  /*31380*/  LDL.LU R26, [R1+0x198] ;  /* 0x00019800011a7983 */ /* 0x000ee80000300800 */
[----:B------:R-:W3:Y:S04]  /*31390*/  LDL.LU R27, [R1+0x19c] ;  /* 0x00019c00011b7983 */ /* 0x000ee80000300800 */
[----:B-1----:R-:W-:Y:S01]  /*313a0*/  STL [R1+0x153c], R7 ;  /* 0x00153c0701007387 */ /* 0x002fe20000100800 */
[----:B--2---:R-:W-:Y:S01]  /*313b0*/  HMMA.16816.F32 R20, R12, R24, R20 ;  /* 0x000000180c14723c */ /* 0x004fe20000001814 */
[----:B------:R-:W0:Y:S06]  /*313c0*/  S2R R25, SR_TID.X ;  /* 0x0000000000197919 */ /* 0x000e2c0000002100 */
[----:B------:R-:W-:Y:S01]  /*313d0*/  IMAD.MOV.U32 R12, RZ, RZ, R3 ;  /* 0x000000ffff0c7224 */ /* 0x000fe200078e0003 */
[----:B0-----:R-:W-:-:S02]  /*313e0*/  LOP3.LUT R3, R25, 0xf, RZ, 0xc0, !PT ;  /* 0x0000000f19037812 */ /* 0x001fc400078ec0ff */
[----:B------:R-:W-:-:S05]  /*313f0*/  LOP3.LUT R25, R25, 0x1c, RZ, 0xc0, !PT ;  /* 0x0000001c19197812 */ /* 0x000fca00078ec0ff */
[----:B------:R-:W-:-:S04]  /*31400*/  IMAD R25, R25, 0x8, R3 ;  /* 0x0000000819197824 */ /* 0x000fc800078e0203 */
[----:B------:R-:W-:-:S04]  /*31410*/  IMAD.SHL.U32 R25, R25, 0x8, RZ ;  /* 0x0000000819197824 */ /* 0x000fc800078e00ff */
[----:B------:R-:W-:Y:S01]  /*31420*/  STL.64 [R1+0x60], R20 ;  /* 0x0000601401007387 */ /* 0x000fe20000100a00 */
[----:B------:R-:W-:-:S03]  /*31430*/  LOP3.LUT R25, R25, 0x60, RZ, 0x3c, !PT ;  /* 0x0000006019197812 */ /* 0x000fc600078e3cff */
[----:B------:R-:W-:Y:S04]  /*31440*/  STL [R1+0x68], R22 ;  /* 0x0000681601007387 */ /* 0x000fe80000100800 */
[----:B------:R0:W-:Y:S04]  /*31450*/  STL [R1+0x15b4], R15 ;  /* 0x0015b40f01007387 */ /* 0x0001e80000100800 */
[----:B------:R-:W-:Y:S01]  /*31460*/  LDS.64 R4, [R25+UR7+0x1880] ;  /* 0x0018800719047984 */ /* 0x000fe20008000a00 */
[----:B0-----:R-:W-:-:S03]  /*31470*/  IMAD.MOV.U32 R15, RZ, RZ, R2 ;  /* 0x000000ffff0f7224 */ /* 0x001fc600078e0002 */
[----:B------:R-:W0:Y:S04]  /*31480*/  LDS.64 R2, [R25+UR7+0x1080] ;  /* 0x0010800719027984 */ /* 0x000e280008000a00 */
[----:B------:R1:W-:Y:S04]  /*31490*/  STL [R1+0x15b0], R13 ;  /* 0x0015b00d01007387 */ /* 0x0003e80000100800 */
[----:B-1----:R-:W3:Y:S04]  /*314a0*/  LDL.LU R13, [R1+0x34] ;  /* 0x00003400010d7983 */ /* 0x002ee80000300800 */
[----:B------:R-:W3:Y:S04]  /*314b0*/  LDL.LU R14, [R1+0x38] ;  /* 0x00003800010e7983 */ /* 0x000ee80000300800 */
[----:B------:R-:W2:Y:S04]  /*314c0*/  LDL.LU R18, [R1+0x130] ;  /* 0x0001300001127983 */ /* 0x000ea80000300800 */
[----:B------:R-:W2:Y:S04]  /*314d0*/  LDL.LU R19, [R1+0x134] ;  /* 0x0001340001137983 */ /* 0x000ea80000300800 */
[----:B0-----:R-:W-:Y:S04]  /*314e0*/  STL [R1+0x1540], R3 ;  /* 0x0015400301007387 */ /* 0x001fe80000100800 */
[----:B------:R-:W4:Y:S04]  /*314f0*/  LDL.LU R20, [R1+0x140] ;  /* 0x0001400001147983 */ /* 0x000f280000300800 */
[----:B------:R-:W4:Y:S04]  /*31500*/  LDL.LU R21, [R1+0x144] ;  /* 0x0001440001157983 */ /* 0x000f280000300800 */
[----:B------:R-:W-:Y:S04]  /*31510*/  STL [R1+0x1544], R5 ;  /* 0x0015440501007387 */ /* 0x000fe80000100800 */
[----:B------:R-:W-:Y:S04]  /*31520*/  STL [R1+0x157c], R6 ;  /* 0x00157c0601007387 */ /* 0x000fe80000100800 */
[----:B------:R0:W-:Y:S04]  /*31530*/  STL [R1+0x1578], R4 ;  /* 0x0015780401007387 */ /* 0x0001e80000100800 */
        /* <DEDUP_REMOVED lines=8> */
[----:B------:R-:W5:Y:S04]  /*315c0*/  LDL.LU R6, [R1+0x28] ;  /* 0x0000280001067983 */ /* 0x000f680000300800 */
[----:B------:R-:W5:Y:S01]  /*315d0*/  LDL.LU R7, [R1+0x2c] ;  /* 0x00002c0001077983 */ /* 0x000f620000300800 */
[----:B------:R-:W-:Y:S03]  /*315e0*/  HMMA.16816.F32 R24, R8, R26, R12 ;  /* 0x0000001a0818723c */ /* 0x000fe6000000180c */
[----:B-----5:R-:W-:Y:S04]  /*315f0*/  STL.64 [R1+0x15a8], R6 ;  /* 0x0015a80601007387 */ /* 0x020fe80000100a00 */
[----:B---3--:R0:W-:Y:S04]  /*31600*/  STL.64 [R1+0x15a0], R4 ;  /* 0x0015a00401007387 */ /* 0x0081e80000100a00 */
[----:B0-----:R-:W4:Y:S04]  /*31610*/  LDL.LU R4, [R1+0x80] ;  /* 0x0000800001047983 */ /* 0x001f280000300800 */
[----:B------:R-:W4:Y:S04]  /*31620*/  LDL.LU R5, [R1+0x84] ;  /* 0x0000840001057983 */ /* 0x000f280000300800 */
[----:B------:R-:W4:Y:S04]  /*31630*/  LDL.LU R6, [R1+0x88] ;  /* 0x0000880001067983 */ /* 0x000f280000300800 */
[----:B------:R-:W4:Y:S04]  /*31640*/  LDL.LU R7, [R1+0x8c] ;  /* 0x00008c0001077983 */ /* 0x000f280000300800 */
[----:B------:R-:W3:Y:S04]  /*31650*/  LDL.LU R15, [R1+0x15b4] ;  /* 0x0015b400010f7983 */ /* 0x000ee80000300800 */
[----:B------:R-:W5:Y:S01]  /*31660*/  LDL.LU R13, [R1+0x15b0] ;  /* 0x0015b000010d7983 */ /* 0x000f620000300800 */
[----:B------:R-:W-:-:S03]  /*31670*/  IMAD.MOV.U32 R0, RZ, RZ, R23 ;  /* 0x000000ffff007224 */ /* 0x000fc600078e0017 */
[----:B------:R-:W-:Y:S04]  /*31680*/  STL.64 [R1+0x1568], R26 ;  /* 0x0015681a01007387 */ /* 0x000fe80000100a00 */
[----:B------:R0:W-:Y:S04]  /*31690*/  STL.64 [R1+0x1560], R24 ;  /* 0x0015601801007387 */ /* 0x0001e80000100a00 */
[----:B------:R-:W2:Y:S04]  /*316a0*/  LDL.LU R22, [R1+0xf0] ;  /* 0x0000f00001167983 */ /* 0x000ea80000300800 */
[----:B------:R-:W2:Y:S04]  /*316b0*/  LDL.LU R23, [R1+0xf4] ;  /* 0x0000f40001177983 */ /* 0x000ea80000300800 */
[----:B0-----:R-:W2:Y:S04]  /*316c0*/  LDL.LU R24, [R1+0x50] ;  /* 0x0000500001187983 */ /* 0x001ea80000300800 */
[----:B------:R-:W2:Y:S04]  /*316d0*/  LDL.LU R25, [R1+0x54] ;  /* 0x0000540001197983 */ /* 0x000ea80000300800 */
[----:B------:R-:W2:Y:S04]  /*316e0*/  LDL.LU R26, [R1+0x58] ;  /* 0x00005800011a7983 */ /* 0x000ea80000300800 */
[----:B------:R-:W2:Y:S01]  /*316f0*/  LDL.LU R27, [R1+0x5c] ;  /* 0x00005c00011b7983 */ /* 0x000ea20000300800 */
[----:B---3--:R-:W-:-:S02]  /*31700*/  IMAD.MOV.U32 R11, RZ, RZ, R15 ;  /* 0x000000ffff0b7224 */ /* 0x008fc400078e000f */
[----:B-----5:R-:W-:-:S07]  /*31710*/  IMAD.MOV.U32 R9, RZ, RZ, R13 ;  /* 0x000000ffff097224 */ /* 0x020fce00078e000d */
[----:B----4-:R-:W-:Y:S01]  /*31720*/  HMMA.16816.F32 R8, R8, R20, R4 ;  /* 0x000000140808723c */ /* 0x010fe20000001804 */
[----:B------:R-:W3:Y:S04]  /*31730*/  LDL.LU.64 R6, [R1+0x15a8] ;  /* 0x0015a80001067983 */ /* 0x000ee80000300a00 */
[----:B------:R-:W3:Y:S04]  /*31740*/  LDL.LU.64 R4, [R1+0x15a0] ;  /* 0x0015a00001047983 */ /* 0x000ee80000300a00 */
[----:B------:R-:W4:-:S14]  /*31750*/  LDL.LU.64 R20, [R1+0x1598] ;  /* 0x0015980001147983 */ /* 0x000f1c0000300a00 */
[----:B------:R-:W-:Y:S04]  /*31760*/  STL.64 [R1+0x80], R8 ;  /* 0x0000800801007387 */ /* 0x000fe80000100a00 */
[----:B------:R0:W-:Y:S04]  /*31770*/  STL.64 [R1+0x88], R10 ;  /* 0x0000880a01007387 */ /* 0x0001e80000100a00 */
[----:B0-----:R-:W3:Y:S04]  /*31780*/  LDL.LU R10, [R1+0x160] ;  /* 0x00016000010a7983 */ /* 0x001ee80000300800 */
[----:B------:R-:W3:Y:S01]  /*31790*/  LDL.LU R11, [R1+0x164] ;  /* 0x00016400010b7983 */ /* 0x000ee20000300800 */
[----:B------:R-:W-:-:S02]  /*317a0*/  IMAD.MOV.U32 R12, RZ, RZ, R16 ;  /* 0x000000ffff0c7224 */ /* 0x000fc400078e0010 */
[----:B------:R-:W-:-:S07]  /*317b0*/  IMAD.MOV.U32 R14, RZ, RZ, R17 ;  /* 0x000000ffff0e7224 */ /* 0x000fce00078e0011 */
[----:B---3--:R-:W-:Y:S01]  /*317c0*/  HMMA.16816.F32 R8, R12, R10, R4 ;  /* 0x0000000a0c08723c */ /* 0x008fe20000001804 */
[----:B------:R-:W2:Y:S04]  /*317d0*/  LDL.LU.64 R6, [R1+0x1590] ;  /* 0x0015900001067983 */ /* 0x000ea80000300a00 */
[----:B------:R-:W2:-:S15]  /*317e0*/  LDL.LU.64 R4, [R1+0x1588] ;  /* 0x0015880001047983 */ /* 0x000e9e0000300a00 */
[----:B------:R-:W-:-:S03]  /*317f0*/  NOP ;  /* 0x0000000000007918 */ /* 0x000fc60000000000 */
[----:B------:R0:W-:Y:S04]  /*31800*/  STL.64 [R1], R8 ;  /* 0x0000000801007387 */ /* 0x0001e80000100a00 */
[----:B------:R1:W-:Y:S01]  /*31810*/  STL.64 [R1+0x8], R10 ;  /* 0x0000080a01007387 */ /* 0x0003e20000100a00 */
[----:B0-----:R-:W-:Y:S02]  /*31820*/  IMAD.MOV.U32 R8, RZ, RZ, R16 ;  /* 0x000000ffff087224 */ /* 0x001fe400078e0010 */
[----:B------:R-:W-:Y:S01]  /*31830*/  IMAD.MOV.U32 R9, RZ, RZ, R13 ;  /* 0x000000ffff097224 */ /* 0x000fe200078e000d */
[----:B------:R-:W3:Y:S01]  /*31840*/  LDL.LU R16, [R1+0x1584] ;  /* 0x0015840001107983 */ /* 0x000ee20000300800 */
[----:B-1----:R-:W-:Y:S02]  /*31850*/  IMAD.MOV.U32 R10, RZ, RZ, R17 ;  /* 0x000000ffff0a7224 */ /* 0x002fe400078e0011 */
[----:B------:R-:W-:Y:S01]  /*31860*/  IMAD.MOV.U32 R11, RZ, RZ, R15 ;  /* 0x000000ffff0b7224 */ /* 0x000fe200078e000f */
[----:B------:R-:W3:Y:S06]  /*31870*/  LDL.LU R17, [R1+0x1580] ;  /* 0x0015800001117983 */ /* 0x000eec0000300800 */
[----:B--2---:R-:W-:Y:S01]  /*31880*/  HMMA.16816.F32 R8, R8, R18, R4 ;  /* 0x000000120808723c */ /* 0x004fe20000001804 */
[----:B------:R-:W2:Y:S04]  /*31890*/  LDL.LU R6, [R1+0x157c] ;  /* 0x00157c0001067983 */ /* 0x000ea80000300800 */
[----:B------:R-:W5:Y:S04]  /*318a0*/  LDL.LU R4, [R1+0x1578] ;  /* 0x0015780001047983 */ /* 0x000f680000300800 */
[----:B------:R-:W3:-:S14]  /*318b0*/  LDL.LU.64 R18, [R1+0x1570] ;  /* 0x0015700001127983 */ /* 0x000edc0000300a00 */
[----:B------:R-:W-:Y:S04]  /*318c0*/  STL.64 [R1+0x40], R8 ;  /* 0x0000400801007387 */ /* 0x000fe80000100a00 */
[----:B------:R0:W-:Y:S04]  /*318d0*/  STL.64 [R1+0x48], R10 ;  /* 0x0000480a01007387 */ /* 0x0001e80000100a00 */
[----:B0-----:R-:W3:Y:S04]  /*318e0*/  LDL.LU R10, [R1+0x138] ;  /* 0x00013800010a7983 */ /* 0x001ee80000300800 */
[----:B------:R-:W3:Y:S01]  /*318f0*/  LDL.LU R11, [R1+0x13c] ;  /* 0x00013c00010b7983 */ /* 0x000ee20000300800 */
[----:B------:R-:W-:-:S02]  /*31900*/  IMAD.MOV.U32 R8, RZ, RZ, R28 ;  /* 0x000000ffff087224 */ /* 0x000fc400078e001c */
[----:B--2---:R-:W-:Y:S01]  /*31910*/  IMAD.MOV.U32 R9, RZ, RZ, R6 ;  /* 0x000000ffff097224 */ /* 0x004fe200078e0006 */
[----:B---3--:R-:W-:Y:S07]  /*31920*/  HMMA.16816.F32 R16, R12, R10, R16 ;  /* 0x0000000a0c10723c */ /* 0x008fee0000001810 */
[----:B------:R-:W-:Y:S02]  /*31930*/  IMAD.MOV.U32 R10, RZ, RZ, R2 ;  /* 0x000000ffff0a7224 */ /* 0x000fe400078e0002 */
[----:B-----5:R-:W-:-:S07]  /*31940*/  IMAD.MOV.U32 R11, RZ, RZ, R4 ;  /* 0x000000ffff0b7224 */ /* 0x020fce00078e0004 */
[----:B------:R-:W-:Y:S07]  /*31950*/  HMMA.16816.F32 R8, R8, R22, R24 ;  /* 0x000000160808723c */ /* 0x000fee0000001818 */
[----:B------:R0:W-:Y:S04]  /*31960*/  STL.64 [R1+0x1530], R18 ;  /* 0x0015301201007387 */ /* 0x0001e80000100a00 */
[----:B0-----:R-:W2:Y:S04]  /*31970*/  LDL.LU R18, [R1+0x110] ;  /* 0x0001100001127983 */ /* 0x001ea80000300800 */
[----:B------:R-:W2:Y:S04]  /*31980*/  LDL.LU R19, [R1+0x114] ;  /* 0x0001140001137983 */ /* 0x000ea80000300800 */
[----:B------:R0:W-:Y:S05]  /*31990*/  STL.64 [R1+0x1528], R16 ;  /* 0x0015281001007387 */ /* 0x0001ea0000100a00 */
[----:B------:R-:W-:-:S02]  /*319a0*/  IMAD.MOV.U32 R7, RZ, RZ, R10 ;  /* 0x000000ffff077224 */ /* 0x000fc400078e000a */
[----:B------:R-:W-:Y:S01]  /*319b0*/  IMAD.MOV.U32 R29, RZ, RZ, R11 ;  /* 0x000000ffff1d7224 */ /* 0x000fe200078e000b */
[----:B0-----:R-:W3:Y:S04]  /*319c0*/  LDL.LU R16, [R1+0xe8] ;  /* 0x0000e80001107983 */ /* 0x001ee80000300800 */
[----:B------:R-:W3:Y:S04]  /*319d0*/  LDL.LU R17, [R1+0xec] ;  /* 0x0000ec0001117983 */ /* 0x000ee80000300800 */
[----:B------:R-:W2:Y:S04]  /*319e0*/  LDL.LU.64 R26, [R1+0x1568] ;  /* 0x00156800011a7983 */ /* 0x000ea80000300a00 */
[----:B------:R-:W2:Y:S04]  /*319f0*/  LDL.LU.64 R24, [R1+0x1560] ;  /* 0x0015600001187983 */ /* 0x000ea80000300a00 */
[----:B------:R-:W4:Y:S04]  /*31a00*/  LDL.LU.64 R22, [R1+0x1558] ;  /* 0x0015580001167983 */ /* 0x000f280000300a00 */
[----:B------:R-:W4:Y:S04]  /*31a10*/  LDL.LU R10, [R1+0x120] ;  /* 0x00012000010a7983 */ /* 0x000f280000300800 */
[----:B------:R-:W4:Y:S01]  /*31a20*/  LDL.LU R11, [R1+0x124] ;  /* 0x00012400010b7983 */ /* 0x000f220000300800 */
[----:B------:R-:W-:-:S02]  /*31a30*/  IMAD.MOV.U32 R12, RZ, RZ, R28 ;  /* 0x000000ffff0c7224 */ /* 0x000fc400078e001c */
[----:B------:R-:W-:Y:S02]  /*31a40*/  IMAD.MOV.U32 R13, RZ, RZ, R6 ;  /* 0x000000ffff0d7224 */ /* 0x000fe400078e0006 */
[----:B------:R-:W-:Y:S02]  /*31a50*/  IMAD.MOV.U32 R14, RZ, RZ, R2 ;  /* 0x000000ffff0e7224 */ /* 0x000fe400078e0002 */
[----:B------:R-:W-:-:S07]  /*31a60*/  IMAD.MOV.U32 R15, RZ, RZ, R4 ;  /* 0x000000ffff0f7224 */ /* 0x000fce00078e0004 */
[----:B----4-:R-:W-:-:S15]  /*31a70*/  HMMA.16816.F32 R20, R12, R10, R20 ;  /* 0x0000000a0c14723c */ /* 0x010fde0000001814 */
[----:B------:R-:W-:-:S08]  /*31a80*/  NOP ;  /* 0x0000000000007918 */ /* 0x000fd00000000000 */
[----:B------:R0:W-:Y:S04]  /*31a90*/  STL [R1+0x1500], R20 ;  /* 0x0015001401007387 */ /* 0x0001e80000100800 */
[----:B------:R1:W-:Y:S04]  /*31aa0*/  STL [R1+0x14fc], R21 ;  /* 0x0014fc1501007387 */ /* 0x0003e80000100800 */
[----:B------:R4:W-:Y:S04]  /*31ab0*/  STL [R1+0x14f8], R22 ;  /* 0x0014f81601007387 */ /* 0x0009e80000100800 */
[----:B------:R5:W-:Y:S04]  /*31ac0*/  STL [R1+0x14f4], R23 ;  /* 0x0014f41701007387 */ /* 0x000be80000100800 */
[----:B0-----:R-:W3:Y:S04]  /*31ad0*/  LDL.LU R20, [R1+0x60] ;  /* 0x0000600001147983 */ /* 0x001ee80000300800 */
[----:B-1----:R-:W3:Y:S04]  /*31ae0*/  LDL.LU R21, [R1+0x64] ;  /* 0x0000640001157983 */ /* 0x002ee80000300800 */
[----:B----4-:R-:W3:Y:S01]  /*31af0*/  LDL.LU R22, [R1+0x68] ;  /* 0x0000680001167983 */ /* 0x010ee20000300800 */
[----:B------:R-:W-:-:S02]  /*31b00*/  IMAD.MOV.U32 R5, RZ, RZ, R8 ;  /* 0x000000ffff057224 */ /* 0x000fc400078e0008 */
[----:B------:R-:W-:Y:S02]  /*31b10*/  IMAD.MOV.U32 R3, RZ, RZ, R9 ;  /* 0x000000ffff037224 */ /* 0x000fe400078e0009 */
[----:B-----5:R-:W-:Y:S02]  /*31b20*/  IMAD.MOV.U32 R23, RZ, RZ, R0 ;  /* 0x000000ffff177224 */ /* 0x020fe400078e0000 */
[----:B------:R-:W-:Y:S02]  /*31b30*/  IMAD.MOV.U32 R8, RZ, RZ, R28 ;  /* 0x000000ffff087224 */ /* 0x000fe400078e001c */
[----:B------:R-:W-:Y:S02]  /*31b40*/  IMAD.MOV.U32 R9, RZ, RZ, R6 ;  /* 0x000000ffff097224 */ /* 0x000fe400078e0006 */
[----:B------:R-:W-:Y:S02]  /*31b50*/  IMAD.MOV.U32 R10, RZ, RZ, R2 ;  /* 0x000000ffff0a7224 */ /* 0x000fe400078e0002 */
[----:B------:R-:W-:-:S07]  /*31b60*/  IMAD.MOV.U32 R11, RZ, RZ, R4 ;  /* 0x000000ffff0b7224 */ /* 0x000fce00078e0004 */
[----:B---3--:R-:W-:Y:S06]  /*31b70*/  HMMA.16816.F32 R20, R8, R16, R20 ;  /* 0x000000100814723c */ /* 0x008fec0000001814 */
[----:B--2---:R-:W-:-:S15]  /*31b80*/  HMMA.16816.F32 R8, R12, R18, R24 ;  /* 0x000000120c08723c */ /* 0x004fde0000001818 */
[----:B------:R-:W-:-:S03]  /*31b90*/  NOP ;  /* 0x0000000000007918 */ /* 0x000fc60000000000 */
[----:B------:R-:W-:Y:S01]  /*31ba0*/  IMAD.MOV.U32 R0, RZ, RZ, R23 ;  /* 0x000000ffff007224 */ /* 0x000fe200078e0017 */
[----:B------:R-:W-:Y:S04]  /*31bb0*/  STL.64 [R1+0x30], R20 ;  /* 0x0000301401007387 */ /* 0x000fe80000100a00 */
[----:B------:R0:W-:Y:S04]  /*31bc0*/  STL [R1+0x38], R22 ;  /* 0x0000381601007387 */ /* 0x0001e80000100800 */
[----:B------:R-:W-:Y:S04]  /*31bd0*/  STL [R1+0x1504], R0 ;  /* 0x0015040001007387 */ /* 0x000fe80000100800 */
[----:B------:R-:W2:Y:S04]  /*31be0*/  LDL.LU R24, [R1+0xe0] ;  /* 0x0000e00001187983 */ /* 0x000ea80000300800 */
[----:B------:R-:W2:Y:S04]  /*31bf0*/  LDL.LU R25, [R1+0xe4] ;  /* 0x0000e40001197983 */ /* 0x000ea80000300800 */
[----:B------:R-:W3:Y:S04]  /*31c00*/  LDL.LU R26, [R1+0x108] ;  /* 0x00010800011a7983 */ /* 0x000ee80000300800 */
[----:B------:R-:W3:Y:S04]  /*31c10*/  LDL.LU R27, [R1+0x10c] ;  /* 0x00010c00011b7983 */ /* 0x000ee80000300800 */
[----:B------:R-:W4:Y:S04]  /*31c20*/  LDL.LU R16, [R1+0x40] ;  /* 0x0000400001107983 */ /* 0x000f280000300800 */
[----:B------:R-:W4:Y:S04]  /*31c30*/  LDL.LU R17, [R1+0x44] ;  /* 0x0000440001117983 */ /* 0x000f280000300800 */
[----:B------:R-:W5:Y:S04]  /*31c40*/  LDL.LU R18, [R1+0x48] ;  /* 0x0000480001127983 */ /* 0x000f680000300800 */
[----:B------:R-:W5:Y:S01]  /*31c50*/  LDL.LU R19, [R1+0x4c] ;  /* 0x00004c0001137983 */ /* 0x000f620000300800 */
[----:B------:R-:W-:-:S02]  /*31c60*/  IMAD.MOV.U32 R23, RZ, RZ, R11 ;  /* 0x000000ffff177224 */ /* 0x000fc400078e000b */
[----:B0-----:R-:W-:Y:S02]  /*31c70*/  IMAD.MOV.U32 R22, RZ, RZ, R10 ;  /* 0x000000ffff167224 */ /* 0x001fe400078e000a */
[----:B------:R-:W-:Y:S02]  /*31c80*/  IMAD.MOV.U32 R21, RZ, RZ, R9 ;  /* 0x000000ffff157224 */ /* 0x000fe400078e0009 */
[----:B------:R-:W-:Y:S01]  /*31c90*/  IMAD.MOV.U32 R20, RZ, RZ, R8 ;  /* 0x000000ffff147224 */ /* 0x000fe200078e0008 */
[----:B-----5:R-:W-:Y:S04]  /*31ca0*/  STL.64 [R1+0x1550], R18 ;  /* 0x0015501201007387 */ /* 0x020fe80000100a00 */
[----:B----4-:R0:W-:Y:S04]  /*31cb0*/  STL.64 [R1+0x1548], R16 ;  /* 0x0015481001007387 */ /* 0x0101e80000100a00 */
[----:B0-----:R-:W2:Y:S04]  /*31cc0*/  LDL.LU R16, [R1+0x80] ;  /* 0x0000800001107983 */ /* 0x001ea80000300800 */
[----:B------:R-:W2:Y:S04]  /*31cd0*/  LDL.LU R17, [R1+0x84] ;  /* 0x0000840001117983 */ /* 0x000ea80000300800 */
[----:B------:R-:W2:Y:S04]  /*31ce0*/  LDL.LU R18, [R1+0x88] ;  /* 0x0000880001127983 */ /* 0x000ea80000300800 */
[----:B------:R-:W2:Y:S04]  /*31cf0*/  LDL.LU R19, [R1+0x8c] ;  /* 0x00008c0001137983 */ /* 0x000ea80000300800 */
[----:B------:R-:W-:Y:S04]  /*31d00*/  STL [R1+0x1514], R23 ;  /* 0x0015141701007387 */ /* 0x000fe80000100800 */
[----:B------:R-:W-:Y:S04]  /*31d10*/  STL [R1+0x1510], R22 ;  /* 0x0015101601007387 */ /* 0x000fe80000100800 */
[----:B------:R-:W-:Y:S04]  /*31d20*/  STL [R1+0x150c], R21 ;  /* 0x00150c1501007387 */ /* 0x000fe80000100800 */
[----:B------:R0:W-:Y:S04]  /*31d30*/  STL [R1+0x1508], R20 ;  /* 0x0015081401007387 */ /* 0x0001e80000100800 */
[----:B0-----:R-:W3:Y:S04]  /*31d40*/  LDL.LU R20, [R1] ;  /* 0x0000000001147983 */ /* 0x001ee80000300800 */
[----:B------:R-:W3:Y:S04]  /*31d50*/  LDL.LU R21, [R1+0x4] ;  /* 0x0000040001157983 */ /* 0x000ee80000300800 */
[----:B------:R-:W3:Y:S04]  /*31d60*/  LDL.LU R22, [R1+0x8] ;  /* 0x0000080001167983 */ /* 0x000ee80000300800 */
[----:B------:R-:W3:Y:S01]  /*31d70*/  LDL.LU R23, [R1+0xc] ;  /* 0x00000c0001177983 */ /* 0x000ee20000300800 */
        /* <DEDUP_REMOVED lines=8> */
[----:B------:R-:W-:Y:S01]  /*31e00*/  STL.64 [R1+0x20], R8 ;  /* 0x0000200801007387 */ /* 0x000fe20000100a00 */
[----:B------:R-:W-:-:S03]  /*31e10*/  IMAD.MOV.U32 R0, RZ, RZ, R11 ;  /* 0x000000ffff007224 */ /* 0x000fc600078e000b */
[----:B------:R3:W-:Y:S02]  /*31e20*/  STL [R1+0x28], R10 ;  /* 0x0000280a01007387 */ /* 0x0007e40000100800 */
[----:B---3--:R-:W-:Y:S02]  /*31e30*/  HMMA.16816.F32 R8, R12, R26, R20 ;  /* 0x0000001a0c08723c */ /* 0x008fe40000001814 */
[----:B------:R-:W2:Y:S04]  /*31e40*/  LDL.LU R12, [R1+0xc8] ;  /* 0x0000c800010c7983 */ /* 0x000ea80000300800 */
[----:B------:R-:W2:Y:S01]  /*31e50*/  LDL.LU R13, [R1+0xcc] ;  /* 0x0000cc00010d7983 */ /* 0x000ea20000300800 */
[----:B------:R-:W-:Y:S02]  /*31e60*/  IMAD.MOV.U32 R24, RZ, RZ, R28 ;  /* 0x000000ffff187224 */ /* 0x000fe400078e001c */
[----:B------:R-:W-:Y:S01]  /*31e70*/  IMAD.MOV.U32 R25, RZ, RZ, R6 ;  /* 0x000000ffff197224 */ /* 0x000fe200078e0006 */
[----:B------:R-:W3:Y:S01]  /*31e80*/  LDL.LU R14, [R1+0x100] ;  /* 0x00010000010e7983 */ /* 0x000ee20000300800 */
[----:B------:R-:W-:-:S02]  /*31e90*/  IMAD.MOV.U32 R26, RZ, RZ, R2 ;  /* 0x000000ffff1a7224 */ /* 0x000fc400078e0002 */
[----:B------:R-:W-:Y:S01]  /*31ea0*/  IMAD.MOV.U32 R27, RZ, RZ, R4 ;  /* 0x000000ffff1b7224 */ /* 0x000fe200078e0004 */
[----:B------:R-:W3:Y:S10]  /*31eb0*/  LDL.LU R15, [R1+0x104] ;  /* 0x00010400010f7983 */ /* 0x000ef40000300800 */
[----:B------:R-:W-:-:S02]  /*31ec0*/  IMAD.MOV.U32 R23, RZ, RZ, R8 ;  /* 0x000000ffff177224 */ /* 0x000fc400078e0008 */
[----:B------:R-:W-:Y:S02]  /*31ed0*/  IMAD.MOV.U32 R22, RZ, RZ, R9 ;  /* 0x000000ffff167224 */ /* 0x000fe400078e0009 */
[----:B------:R-:W-:Y:S02]  /*31ee0*/  IMAD.MOV.U32 R21, RZ, RZ, R10 ;  /* 0x000000ffff157224 */ /* 0x000fe400078e000a */
[----:B------:R-:W-:Y:S01]  /*31ef0*/  IMAD.MOV.U32 R20, RZ, RZ, R11 ;  /* 0x000000ffff147224 */ /* 0x000fe200078e000b */
[----:B------:R0:W-:Y:S04]  /*31f00*/  STL.64 [R1+0x1520], R22 ;  /* 0x0015201601007387 */ /* 0x0001e80000100a00 */
[----:B------:R1:W-:Y:S01]  /*31f10*/  STL.64 [R1+0x1518], R20 ;  /* 0x0015181401007387 */ /* 0x0003e20000100a00 */
[----:B0-----:R-:W-:-:S02]  /*31f20*/  IMAD.MOV.U32 R22, RZ, RZ, R7 ;  /* 0x000000ffff167224 */ /* 0x001fc400078e0007 */
[----:B-1----:R-:W-:Y:S02]  /*31f30*/  IMAD.MOV.U32 R20, RZ, RZ, R5 ;  /* 0x000000ffff147224 */ /* 0x002fe400078e0005 */
[----:B------:R-:W4:Y:S01]  /*31f40*/  LDL.LU R5, [R1+0x1544] ;  /* 0x0015440001057983 */ /* 0x000f220000300800 */
[----:B------:R-:W-:Y:S02]  /*31f50*/  IMAD.MOV.U32 R21, RZ, RZ, R3 ;  /* 0x000000ffff157224 */ /* 0x000fe400078e0003 */
[----:B------:R-:W-:Y:S01]  /*31f60*/  IMAD.MOV.U32 R23, RZ, RZ, R29 ;  /* 0x000000ffff177224 */ /* 0x000fe200078e001d */
[----:B------:R-:W5:Y:S04]  /*31f70*/  LDL.LU R3, [R1+0x1540] ;  /* 0x0015400001037983 */ /* 0x000f680000300800 */
[----:B------:R-:W3:Y:S04]  /*31f80*/  LDL.LU R7, [R1+0x153c] ;  /* 0x00153c0001077983 */ /* 0x000ee80000300800 */
[----:B------:R-:W4:Y:S01]  /*31f90*/  LDL.LU R29, [R1+0x1538] ;  /* 0x00153800011d7983 */ /* 0x000f220000300800 */
[----:B--2---:R-:W-:Y:S03]  /*31fa0*/  HMMA.16816.F32 R24, R24, R12, R16 ;  /* 0x0000000c1818723c */ /* 0x004fe60000001810 */
[----:B------:R-:W2:Y:S04]  /*31fb0*/  LDL.LU.64 R18, [R1+0x1530] ;  /* 0x0015300001127983 */ /* 0x000ea80000300a00 */
[----:B------:R-:W2:-:S15]  /*31fc0*/  LDL.LU.64 R16, [R1+0x1528] ;  /* 0x0015280001107983 */ /* 0x000e9e0000300a00 */
[----:B------:R-:W-:-:S01]  /*31fd0*/  NOP ;  /* 0x0000000000007918 */ /* 0x000fc20000000000 */
[----:B------:R0:W-:Y:S04]  /*31fe0*/  STL.64 [R1+0x14a8], R26 ;  /* 0x0014a81a01007387 */ /* 0x0001e80000100a00 */
[----:B0-----:R-:W5:Y:S04]  /*31ff0*/  LDL.LU R26, [R1+0x128] ;  /* 0x00012800011a7983 */ /* 0x001f680000300800 */
[----:B------:R-:W5:Y:S01]  /*32000*/  LDL.LU R27, [R1+0x12c] ;  /* 0x00012c00011b7983 */ /* 0x000f620000300800 */
[----:B------:R-:W-:Y:S02]  /*32010*/  IMAD.MOV.U32 R8, RZ, RZ, R28 ;  /* 0x000000ffff087224 */ /* 0x000fe400078e001c */
[----:B------:R-:W-:-:S02]  /*32020*/  IMAD.MOV.U32 R9, RZ, RZ, R6 ;  /* 0x000000ffff097224 */ /* 0x000fc400078e0006 */
[----:B------:R-:W-:Y:S02]  /*32030*/  IMAD.MOV.U32 R10, RZ, RZ, R2 ;  /* 0x000000ffff0a7224 */ /* 0x000fe400078e0002 */
[----:B------:R-:W-:Y:S02]  /*32040*/  IMAD.MOV.U32 R11, RZ, RZ, R4 ;  /* 0x000000ffff0b7224 */ /* 0x000fe400078e0004 */
[----:B---3--:R-:W-:Y:S02]  /*32050*/  IMAD.MOV.U32 R13, RZ, RZ, R7 ;  /* 0x000000ffff0d7224 */ /* 0x008fe400078e0007 */
[----:B----4-:R-:W-:Y:S01]  /*32060*/  IMAD.MOV.U32 R12, RZ, RZ, R29 ;  /* 0x000000ffff0c7224 */ /* 0x010fe200078e001d */
[----:B------:R-:W-:Y:S01]  /*32070*/  STL.64 [R1+0x14a0], R24 ;  /* 0x0014a01801007387 */ /* 0x000fe20000100a00 */
[----:B------:R-:W0:Y:S01]  /*32080*/  LDC R2, c[0x0][0x280] ;  /* 0x0000a000ff027b82 */ /* 0x000e220000000800 */
[----:B--2---:R-:W-:Y:S07]  /*32090*/  HMMA.16816.F32 R8, R8, R14, R16 ;  /* 0x0000000e0808723c */ /* 0x004fee0000001810 */
[----:B-----5:R-:W-:-:S02]  /*320a0*/  IMAD.MOV.U32 R14, RZ, RZ, R3 ;  /* 0x000000ffff0e7224 */ /* 0x020fc400078e0003 */
[----:B------:R-:W-:-:S07]  /*320b0*/  IMAD.MOV.U32 R15, RZ, RZ, R5 ;  /* 0x000000ffff0f7224 */ /* 0x000fce00078e0005 */
[----:B------:R-:W-:Y:S07]  /*320c0*/  HMMA.16816.F32 R12, R12, R26, R20 ;  /* 0x0000001a0c0c723c */ /* 0x000fee0000001814 */
[----:B------:R-:W-:Y:S04]  /*320d0*/  STL.64 [R1+0x14b0], R8 ;  /* 0x0014b00801007387 */ /* 0x000fe80000100a00 */
[----:B------:R1:W-:Y:S04]  /*320e0*/  STL.64 [R1+0x1498], R10 ;  /* 0x0014980a01007387 */ /* 0x0003e80000100a00 */
[----:B-1----:R-:W2:Y:S04]  /*320f0*/  LDL.LU R10, [R1+0x118] ;  /* 0x00011800010a7983 */ /* 0x002ea80000300800 */
[----:B------:R-:W2:Y:S04]  /*32100*/  LDL.LU R11, [R1+0x11c] ;  /* 0x00011c00010b7983 */ /* 0x000ea80000300800 */
[----:B------:R-:W3:Y:S04]  /*32110*/  LDL.LU.64 R22, [R1+0x1520] ;  /* 0x0015200001167983 */ /* 0x000ee80000300a00 */
[----:B------:R-:W4:Y:S04]  /*32120*/  LDL.LU.64 R20, [R1+0x1518] ;  /* 0x0015180001147983 */ /* 0x000f280000300a00 */
[----:B------:R-:W5:Y:S04]  /*32130*/  LDL.LU R8, [R1+0xc0] ;  /* 0x0000c00001087983 */ /* 0x000f680000300800 */
[----:B------:R-:W-:Y:S04]  /*32140*/  STL.64 [R1+0x360], R12 ;  /* 0x0003600c01007387 */ /* 0x000fe80000100a00 */
[----:B------:R-:W-:Y:S04]  /*32150*/  STL.64 [R1+0x368], R14 ;  /* 0x0003680e01007387 */ /* 0x000fe80000100a00 */
[----:B------:R-:W5:Y:S01]  /*32160*/  LDL.LU R9, [R1+0xc4] ;  /* 0x0000c40001097983 */ /* 0x000f620000300800 */
[----:B---3--:R-:W-:-:S02]  /*32170*/  IMAD.MOV.U32 R24, RZ, RZ, R23 ;  /* 0x000000ffff187224 */ /* 0x008fc400078e0017 */
[----:B------:R-:W-:Y:S02]  /*32180*/  IMAD.MOV.U32 R25, RZ, RZ, R22 ;  /* 0x000000ffff197224 */ /* 0x000fe400078e0016 */
[----:B----4-:R-:W-:Y:S02]  /*32190*/  IMAD.MOV.U32 R26, RZ, RZ, R21 ;  /* 0x000000ffff1a7224 */ /* 0x010fe400078e0015 */
[----:B------:R-:W-:Y:S01]  /*321a0*/  IMAD.MOV.U32 R27, RZ, RZ, R20 ;  /* 0x000000ffff1b7224 */ /* 0x000fe200078e0014 */
[----:B-----5:R1:W-:Y:S04]  /*321b0*/  STL.64 [R1+0x14d8], R8 ;  /* 0x0014d80801007387 */ /* 0x0203e80000100a00 */
[----:B-1----:R-:W3:Y:S04]  /*321c0*/  LDL.LU R8, [R1+0xf8] ;  /* 0x0000f80001087983 */ /* 0x002ee80000300800 */
[----:B------:R-:W3:Y:S04]  /*321d0*/  LDL.LU R9, [R1+0xfc] ;  /* 0x0000fc0001097983 */ /* 0x000ee80000300800 */
[----:B------:R-:W4:Y:S04]  /*321e0*/  LDL.LU R23, [R1+0x1514] ;  /* 0x0015140001177983 */ /* 0x000f280000300800 */
[----:B------:R-:W5:Y:S04]  /*321f0*/  LDL.LU R22, [R1+0x1510] ;  /* 0x0015100001167983 */ /* 0x000f680000300800 */
[----:B------:R-:W2:Y:S04]  /*32200*/  LDL.LU R21, [R1+0x150c] ;  /* 0x00150c0001157983 */ /* 0x000ea80000300800 */
[----:B------:R-:W3:Y:S04]  /*32210*/  LDL.LU R20, [R1+0x1508] ;  /* 0x0015080001147983 */ /* 0x000ee80000300800 */
[----:B------:R-:W-:Y:S04]  /*32220*/  STL.64 [R1+0x14c0], R26 ;  /* 0x0014c01a01007387 */ /* 0x000fe80000100a00 */
[----:B------:R1:W-:Y:S04]  /*32230*/  STL.64 [R1+0x14b8], R24 ;  /* 0x0014b81801007387 */ /* 0x0003e80000100a00 */
[----:B-1----:R-:W4:Y:S04]  /*32240*/  LDL.LU R24, [R1+0x20] ;  /* 0x0000200001187983 */ /* 0x002f280000300800 */
[----:B------:R-:W4:Y:S04]  /*32250*/  LDL.LU R25, [R1+0x24] ;  /* 0x0000240001197983 */ /* 0x000f280000300800 */
[----:B------:R-:W5:Y:S01]  /*32260*/  LDL.LU R26, [R1+0x28] ;  /* 0x00002800011a7983 */ /* 0x000f620000300800 */
[----:B------:R-:W-:-:S03]  /*32270*/  IMAD.MOV.U32 R27, RZ, RZ, R0 ;  /* 0x000000ffff1b7224 */ /* 0x000fc600078e0000 */
[----:B------:R-:W2:Y:S04]  /*32280*/  LDL.LU R0, [R1+0x1504] ;  /* 0x0015040001007983 */ /* 0x000ea80000300800 */
[----:B-----5:R1:W-:Y:S04]  /*32290*/  STL.64 [R1+0x14d0], R26 ;  /* 0x0014d01a01007387 */ /* 0x0203e80000100a00 */
[----:B----4-:R3:W-:Y:S01]  /*322a0*/  STL.64 [R1+0x14c8], R24 ;  /* 0x0014c81801007387 */ /* 0x0107e20000100a00 */
[----:B-1----:R-:W-:Y:S02]  /*322b0*/  IMAD.MOV.U32 R26, RZ, RZ, R22 ;  /* 0x000000ffff1a7224 */ /* 0x002fe400078e0016 */
[----:B---3--:R-:W-:-:S02]  /*322c0*/  IMAD.MOV.U32 R24, RZ, RZ, R20 ;  /* 0x000000ffff187224 */ /* 0x008fc400078e0014 */
[----:B------:R-:W3:Y:S01]  /*322d0*/  LDL.LU R20, [R1+0x1500] ;  /* 0x0015000001147983 */ /* 0x000ee20000300800 */
[----:B--2---:R-:W-:Y:S02]  /*322e0*/  IMAD.MOV.U32 R25, RZ, RZ, R21 ;  /* 0x000000ffff197224 */ /* 0x004fe400078e0015 */
[----:B------:R-:W-:Y:S01]  /*322f0*/  IMAD.MOV.U32 R27, RZ, RZ, R23 ;  /* 0x000000ffff1b7224 */ /* 0x000fe200078e0017 */
[----:B------:R-:W3:Y:S04]  /*32300*/  LDL.LU R21, [R1+0x14fc] ;  /* 0x0014fc0001157983 */ /* 0x000ee80000300800 */
[----:B------:R-:W3:Y:S04]  /*32310*/  LDL.LU R22, [R1+0x14f8] ;  /* 0x0014f80001167983 */ /* 0x000ee80000300800 */
[----:B------:R-:W3:Y:S04]  /*32320*/  LDL.LU R23, [R1+0x14f4] ;  /* 0x0014f40001177983 */ /* 0x000ee80000300800 */
[----:B------:R-:W-:Y:S04]  /*32330*/  STL.64 [R1+0x14e8], R26 ;  /* 0x0014e81a01007387 */ /* 0x000fe80000100a00 */
[----:B------:R1:W-:Y:S04]  /*32340*/  STL.64 [R1+0x14e0], R24 ;  /* 0x0014e01801007387 */ /* 0x0003e80000100a00 */
[----:B-1----:R-:W2:Y:S04]  /*32350*/  LDL.LU R24, [R1+0x30] ;  /* 0x0000300001187983 */ /* 0x002ea80000300800 */
[----:B------:R-:W2:Y:S04]  /*32360*/  LDL.LU R25, [R1+0x34] ;  /* 0x0000340001197983 */ /* 0x000ea80000300800 */
[----:B------:R-:W2:Y:S01]  /*32370*/  LDL.LU R26, [R1+0x38] ;  /* 0x00003800011a7983 */ /* 0x000ea20000300800 */
[----:B------:R-:W-:-:S02]  /*32380*/  IMAD.MOV.U32 R16, RZ, RZ, R29 ;  /* 0x000000ffff107224 */ /* 0x000fc400078e001d */
[----:B------:R-:W-:Y:S02]  /*32390*/  IMAD.MOV.U32 R17, RZ, RZ, R7 ;  /* 0x000000ffff117224 */ /* 0x000fe400078e0007 */
[----:B------:R-:W-:Y:S02]  /*323a0*/  IMAD.MOV.U32 R18, RZ, RZ, R3 ;  /* 0x000000ffff127224 */ /* 0x000fe400078e0003 */
[----:B------:R-:W-:Y:S02]  /*323b0*/  IMAD.MOV.U32 R19, RZ, RZ, R5 ;  /* 0x000000ffff137224 */ /* 0x000fe400078e0005 */
[----:B------:R-:W-:Y:S02]  /*323c0*/  IMAD.MOV.U32 R27, RZ, RZ, R0 ;  /* 0x000000ffff1b7224 */ /* 0x000fe400078e0000 */
[----:B------:R-:W4:Y:S03]  /*323d0*/  LDL.LU R0, [R1+0x14f0] ;  /* 0x0014f00001007983 */ /* 0x000f260000300800 */
[----:B---3--:R-:W-:Y:S01]  /*323e0*/  HMMA.16816.F32 R12, R16, R10, R20 ;  /* 0x0000000a100c723c */ /* 0x008fe20000001814 */
[----:B------:R-:W3:-:S15]  /*323f0*/  LDL.LU R10, [R1+0xa8] ;  /* 0x0000a800010a7983 */ /* 0x000ede0000300800 */
[----:B------:R-:W-:-:S07]  /*32400*/  NOP ;  /* 0x0000000000007918 */ /* 0x000fce0000000000 */
[----:B------:R1:W-:Y:S04]  /*32410*/  STL.64 [R1+0x390], R12 ;  /* 0x0003900c01007387 */ /* 0x0003e80000100a00 */
[----:B------:R5:W-:Y:S04]  /*32420*/  STL.64 [R1+0x398], R14 ;  /* 0x0003980e01007387 */ /* 0x000be80000100a00 */
[----:B------:R-:W3:Y:S01]  /*32430*/  LDL.LU R11, [R1+0xac] ;  /* 0x0000ac00010b7983 */ /* 0x000ee20000300800 */
[----:B-1----:R-:W-:-:S03]  /*32440*/  IMAD.MOV.U32 R12, RZ, RZ, R29 ;  /* 0x000000ffff0c7224 */ /* 0x002fc600078e001d */
[----:B------:R-:W4:Y:S01]  /*32450*/  LDL.LU R21, [R1+0x338] ;  /* 0x0003380001157983 */ /* 0x000f220000300800 */
[----:B------:R-:W-:Y:S02]  /*32460*/  IMAD.MOV.U32 R13, RZ, RZ, R7 ;  /* 0x000000ffff0d7224 */ /* 0x000fe400078e0007 */
[----:B-----5:R-:W-:Y:S01]  /*32470*/  IMAD.MOV.U32 R14, RZ, RZ, R3 ;  /* 0x000000ffff0e7224 */ /* 0x020fe200078e0003 */
[----:B------:R-:W5:Y:S01]  /*32480*/  LDL.LU R22, [R1+0x50c] ;  /* 0x00050c0001167983 */ /* 0x000f620000300800 */
[----:B------:R-:W-:-:S03]  /*32490*/  IMAD.MOV.U32 R15, RZ, RZ, R5 ;  /* 0x000000ffff0f7224 */ /* 0x000fc600078e0005 */
[----:B------:R-:W5:Y:S04]  /*324a0*/  LDL.LU R23, [R1+0x32c] ;  /* 0x00032c0001177983 */ /* 0x000f680000300800 */
[----:B--2---:R-:W-:Y:S01]  /*324b0*/  HMMA.16816.F32 R12, R12, R8, R24 ;  /* 0x000000080c0c723c */ /* 0x004fe20000001818 */
[----:B------:R-:W2:Y:S04]  /*324c0*/  LDL.LU R28, [R1+0x508] ;  /* 0x00050800011c7983 */ /* 0x000ea80000300800 */
[----:B------:R-:W3:Y:S04]  /*324d0*/  LDL.LU.64 R26, [R1+0x14e8] ;  /* 0x0014e800011a7983 */ /* 0x000ee80000300a00 */
[----:B------:R-:W3:Y:S04]  /*324e0*/  LDL.LU.64 R24, [R1+0x14e0] ;  /* 0x0014e00001187983 */ /* 0x000ee80000300a00 */
[----:B------:R-:W4:Y:S10]  /*324f0*/  LDL.LU.64 R8, [R1+0x14d8] ;  /* 0x0014d80001087983 */ /* 0x000f340000300a00 */
[----:B------:R-:W-:Y:S04]  /*32500*/  STL.64 [R1+0x3c0], R12 ;  /* 0x0003c00c01007387 */ /* 0x000fe80000100a00 */
[----:B------:R1:W-:Y:S04]  /*32510*/  STL.64 [R1+0x3c8], R14 ;  /* 0x0003c80e01007387 */ /* 0x0003e80000100a00 */
[----:B-1----:R-:W3:Y:S04]  /*32520*/  LDL.LU R14, [R1+0xb8] ;  /* 0x0000b800010e7983 */ /* 0x002ee80000300800 */
[----:B------:R-:W3:Y:S02]  /*32530*/  LDL.LU R15, [R1+0xbc] ;  /* 0x0000bc00010f7983 */ /* 0x000ee40000300800 */
[----:B---3--:R-:W-:Y:S02]  /*32540*/  HMMA.16816.F32 R12, R16, R14, R24 ;  /* 0x0000000e100c723c */ /* 0x008fe40000001818 */
[----:B------:R-:W4:Y:S04]  /*32550*/  LDL.LU.64 R26, [R1+0x14d0] ;  /* 0x0014d000011a7983 */ /* 0x000f280000300a00 */
[----:B------:R-:W4:Y:S04]  /*32560*/  LDL.LU.64 R24, [R1+0x14c8] ;  /* 0x0014c80001187983 */ /* 0x000f280000300a00 */
[----:B------:R-:W3:Y:S04]  /*32570*/  LDL.LU R20, [R1+0x524] ;  /* 0x0005240001147983 */ /* 0x000ee80000300800 */
[----:B------:R-:W5:Y:S09]  /*32580*/  LDL.LU R6, [R1+0x528] ;  /* 0x0005280001067983 */ /* 0x000f720000300800 */
[----:B------:R1:W-:Y:S04]  /*32590*/  STL.64 [R1+0x3e0], R12 ;  /* 0x0003e00c01007387 */ /* 0x0003e80000100a00 */
[----:B------:R0:W-:Y:S01]  /*325a0*/  STL.64 [R1+0x3e8], R14 ;  /* 0x0003e80e01007387 */ /* 0x0001e20000100a00 */
[----:B-1----:R-:W-:-:S02]  /*325b0*/  IMAD.MOV.U32 R12, RZ, RZ, R29 ;  /* 0x000000ffff0c7224 */ /* 0x002fc400078e001d */
[----:B------:R-:W-:Y:S02]  /*325c0*/  IMAD.MOV.U32 R13, RZ, RZ, R7 ;  /* 0x000000ffff0d7224 */ /* 0x000fe400078e0007 */
[----:B0-----:R-:W-:Y:S02]  /*325d0*/  IMAD.MOV.U32 R14, RZ, RZ, R3 ;  /* 0x000000ffff0e7224 */ /* 0x001fe400078e0003 */
[----:B------:R-:W-:-:S07]  /*325e0*/  IMAD.MOV.U32 R15, RZ, RZ, R5 ;  /* 0x000000ffff0f7224 */ /* 0x000fce00078e0005 */
[----:B----4-:R-:W-:Y:S01]  /*325f0*/  HMMA.16816.F32 R12, R12, R8, R24 ;  /* 0x000000080c0c723c */ /* 0x010fe20000001818 */
[----:B------:R-:W4:Y:S04]  /*32600*/  LDL.LU.64 R26, [R1+0x14c0] ;  /* 0x0014c000011a7983 */ /* 0x000f280000300a00 */
[----:B------:R-:W4:Y:S04]  /*32610*/  LDL.LU.64 R24, [R1+0x14b8] ;  /* 0x0014b80001187983 */ /* 0x000f280000300a00 */
[----:B------:R-:W2:-:S14]  /*32620*/  LDL.LU.64 R8, [R1+0x14b0] ;  /* 0x0014b00001087983 */ /* 0x000e9c0000300a00 */
[----:B------:R-:W-:Y:S04]  /*32630*/  STL.64 [R1+0x400], R12 ;  /* 0x0004000c01007387 */ /* 0x000fe80000100a00 */
[----:B------:R0:W-:Y:S04]  /*32640*/  STL.64 [R1+0x408], R14 ;  /* 0x0004080e01007387 */ /* 0x0001e80000100a00 */
[----:B0-----:R-:W4:Y:S04]  /*32650*/  LDL.LU R14, [R1+0xb0] ;  /* 0x0000b000010e7983 */ /* 0x001f280000300800 */
[----:B------:R-:W4:Y:S02]  /*32660*/  LDL.LU R15, [R1+0xb4] ;  /* 0x0000b400010f7983 */ /* 0x000f240000300800 */
[----:B----4-:R-:W-:Y:S02]  /*32670*/  HMMA.16816.F32 R12, R16, R14, R24 ;  /* 0x0000000e100c723c */ /* 0x010fe40000001818 */
[----:B------:R-:W4:Y:S04]  /*32680*/  LDL.LU.64 R26, [R1+0x14a8] ;  /* 0x0014a800011a7983 */ /* 0x000f280000300a00 */
[----:B------:R-:W4:Y:S04]  /*32690*/  LDL.LU.64 R24, [R1+0x14a0] ;  /* 0x0014a00001187983 */ /* 0x000f280000300a00 */
[----:B------:R-:W2:-:S13]  /*326a0*/  LDL.LU R4, [R1+0x52c] ;  /* 0x00052c0001047983 */ /* 0x000e9a0000300800 */
[----:B------:R0:W-:Y:S04]  /*326b0*/  STL.64 [R1+0x420], R12 ;  /* 0x0004200c01007387 */ /* 0x0001e80000100a00 */
[----:B------:R1:W-:Y:S01]  /*326c0*/  STL.64 [R1+0x428], R14 ;  /* 0x0004280e01007387 */ /* 0x0003e20000100a00 */
[----:B0-----:R-:W-:Y:S02]  /*326d0*/  IMAD.MOV.U32 R12, RZ, RZ, R29 ;  /* 0x000000ffff0c7224 */ /* 0x001fe400078e001d */
[----:B------:R-:W-:Y:S01]  /*326e0*/  IMAD.MOV.U32 R13, RZ, RZ, R7 ;  /* 0x000000ffff0d7224 */ /* 0x000fe200078e0007 */
[----:B------:R-:W3:Y:S01]  /*326f0*/  LDL.LU R29, [R1+0x510] ;  /* 0x00051000011d7983 */ /* 0x000ee20000300800 */
[----:B-1----:R-:W-:Y:S02]  /*32700*/  IMAD.MOV.U32 R14, RZ, RZ, R3 ;  /* 0x000000ffff0e7224 */ /* 0x002fe400078e0003 */
[----:B------:R-:W-:-:S07]  /*32710*/  IMAD.MOV.U32 R15, RZ, RZ, R5 ;  /* 0x000000ffff0f7224 */ /* 0x000fce00078e0005 */
[----:B----4-:R-:W-:Y:S01]  /*32720*/  HMMA.16816.F32 R12, R12, R10, R24 ;  /* 0x0000000a0c0c723c */ /* 0x010fe20000001818 */
[----:B------:R-:W2:Y:S04]  /*32730*/  LDL.LU.64 R10, [R1+0x1498] ;  /* 0x00149800010a7983 */ /* 0x000ea80000300a00 */
[----:B------:R-:W2:Y:S02]  /*32740*/  LDL.LU R26, [R1+0xa0] ;  /* 0x0000a000011a7983 */ /* 0x000ea40000300800 */
[----:B------:R-:W-:-:S15]  /*32750*/  IMAD.MOV.U32 R27, RZ, RZ, R0 ;  /* 0x000000ffff1b7224 */ /* 0x000fde00078e0000 */
[----:B------:R-:W-:-:S01]  /*32760*/  NOP ;  /* 0x0000000000007918 */ /* 0x000fc20000000000 */
[----:B------:R-:W-:Y:S04]  /*32770*/  STL.64 [R1+0x410], R12 ;  /* 0x0004100c01007387 */ /* 0x000fe80000100a00 */
[----:B------:R-:W-:Y:S04]  /*32780*/  STL.64 [R1+0x418], R14 ;  /* 0x0004180e01007387 */ /* 0x000fe80000100a00 */
[----:B------:R-:W4:Y:S01]  /*32790*/  LDL.LU R0, [R1+0x1494] ;  /* 0x0014940001007983 */ /* 0x000f220000300800 */
[----:B------:R-:W-:Y:S01]  /*327a0*/  UIADD3 UR6, UR6, 0x80, URZ ;  /* 0x0000008006067890 */ /* 0x000fe2000fffe03f */
[----:B---3--:R-:W-:Y:S01]  /*327b0*/  FFMA R20, R21, R20, R29 ;  /* 0x0000001415147223 */ /* 0x008fe2000000001d */
[----:B-----5:R-:W-:-:S04]  /*327c0*/  FFMA R6, R23, R6, R22 ;  /* 0x0000000617067223 */ /* 0x020fc80000000016 */
[----:B------:R-:W-:Y:S01]  /*327d0*/  ISETP.LE.AND P2, PT, R2, UR6, PT ;  /* 0x0000000602007c0c */ /* 0x000fe2000bf43270 */
[----:B--2---:R-:W-:-:S15]  /*327e0*/  HMMA.16816.F32 R8, R16, R26, R8 ;  /* 0x0000001a1008723c */ /* 0x004fde0000001808 */
[----:B------:R-:W-:-:S08]  /*327f0*/  NOP ;  /* 0x0000000000007918 */ /* 0x000fd00000000000 */
[----:B------:R-:W-:Y:S04]  /*32800*/  STL.64 [R1+0x430], R8 ;  /* 0x0004300801007387 */ /* 0x000fe80000100a00 */
[----:B------:R-:W-:Y:S01]  /*32810*/  STL.64 [R1+0x438], R10 ;  /* 0x0004380a01007387 */ /* 0x000fe20000100a00 */
[----:B----4-:R-:W-:-:S03]  /*32820*/  FFMA R4, R0, R4, R28 ;  /* 0x0000000400047223 */ /* 0x010fc6000000001c */
[----:B------:R-:W-:Y:S04]  /*32830*/  STL [R1+0x524], R20 ;  /* 0x0005241401007387 */ /* 0x000fe80000100800 */
[----:B------:R-:W-:Y:S04]  /*32840*/  STL [R1+0x528], R6 ;  /* 0x0005280601007387 */ /* 0x000fe80000100800 */
[----:B------:R-:W2:Y:S04]  /*32850*/  LDL R2, [R1+0x340] ;  /* 0x0003400001027983 */ /* 0x000ea80000100800 */
[----:B------:R-:W3:Y:S04]  /*32860*/  LDL R0, [R1+0x33c] ;  /* 0x00033c0001007983 */ /* 0x000ee80000100800 */
[----:B------:R-:W-:Y:S04]  /*32870*/  STL [R1+0x52c], R4 ;  /* 0x00052c0401007387 */ /* 0x000fe80000100800 */
[----:B--2---:R0:W-:Y:S04]  /*32880*/  STL [R1+0x508], R2 ;  /* 0x0005080201007387 */ /* 0x0041e80000100800 */
[----:B0-----:R-:W2:Y:S04]  /*32890*/  LDL R2, [R1+0x334] ;  /* 0x0003340001027983 */ /* 0x001ea80000100800 */
[----:B---3--:R0:W-:Y:S04]  /*328a0*/  STL [R1+0x514], R0 ;  /* 0x0005140001007387 */ /* 0x0081e80000100800 */
[----:B0-----:R-:W3:Y:S01]  /*328b0*/  LDL R0, [R1+0x330] ;  /* 0x0003300001007983 */ /* 0x001ee20000100800 */
[----:B------:R-:W-:-:S02]  /*328c0*/  ULEA UR5, UR13, UR5, 0x7 ;  /* 0x000000050d057291 */ /* 0x000fc4000f8e383f */
[----:B------:R-:W-:Y:S01]  /*328d0*/  ULEA UR4, UR14, UR4, 0x7 ;  /* 0x000000040e047291 */ /* 0x000fe2000f8e383f */
[----:B--2---:R2:W-:Y:S04]  /*328e0*/  STL [R1+0x518], R2 ;  /* 0x0005180201007387 */ /* 0x0045e80000100800 */
[----:B---3--:R2:W-:Y:S01]  /*328f0*/  STL [R1+0x51c], R0 ;  /* 0x00051c0001007387 */ /* 0x0085e20000100800 */
[----:B------:R-:W-:Y:S06]  /*32900*/  @!P2 BRA `(.L_x_1) ;  /* 0xfffffdec0034a947 */ /* 0x000fec000383ffff */
.L_x_0:
[----:B0-----:R-:W3:Y:S01]  /*32910*/  LDL.LU R25, [R1+0x4b0] ;  /* 0x0004b00001197983 */ /* 0x001ee20000300800 */
[----:B------:R-:W-:Y:S01]  /*32920*/  ULDC.64 UR4, c[0x0][0x270] ;  /* 0x00009c0000047ab9 */ /* 0x000fe20000000a00 */
[----:B------:R-:W-:Y:S06]  /*32930*/  BAR.SYNC.DEFER_BLOCKING 0x0 ;  /* 0x0000000000007b1d */ /* 0x000fec0000010000 */
[----:B---3--:R-:W-:Y:S04]  /*32940*/  STL [R1+0x160c], R25 ;  /* 0x00160c1901007387 */ /* 0x008fe80000100800 */
[----:B------:R-:W3:Y:S04]  /*32950*/  LDL.LU R24, [R1+0x4b4] ;  /* 0x0004b40001187983 */ /* 0x000ee80000300800 */
        /* <DEDUP_REMOVED lines=43> */
[----:B--2---:R-:W2:Y:S04]  /*32c10*/  LDL.LU R2, [R1+0x49c] ;  /* 0x00049c0001027983 */ /* 0x004ea80000300800 */
[----:B--2---:R-:W-:Y:S04]  /*32c20*/  STL [R1+0x1668], R2 ;  /* 0x0016680201007387 */ /* 0x004fe80000100800 */
[----:B------:R-:W2:Y:S04]  /*32c30*/  LDL.LU R0, [R1+0x480] ;  /* 0x0004800001007983 */ /* 0x000ea80000300800 */
[----:B--2---:R0:W-:Y:S04]  /*32c40*/  STL [R1+0x166c], R0 ;  /* 0x00166c0001007387 */ /* 0x0041e80000100800 */
[----:B0-----:R-:W2:Y:S04]  /*32c50*/  LDL.LU R0, [R1+0x484] ;  /* 0x0004840001007983 */ /* 0x001ea80000300800 */
[----:B------:R-:W3:Y:S04]  /*32c60*/  LDL.LU R25, [R1+0x488] ;  /* 0x0004880001197983 */ /* 0x000ee80000300800 */
[----:B--2---:R0:W-:Y:S04]  /*32c70*/  STL [R1], R0 ;  /* 0x0000000001007387 */ /* 0x0041e80000100800 */
[----:B---3--:R-:W-:Y:S04]  /*32c80*/  STL [R1+0x1670], R25 ;  /* 0x0016701901007387 */ /* 0x008fe80000100800 */
[----:B------:R-:W2:Y:S04]  /*32c90*/  LDL.LU R24, [R1+0x48c] ;  /* 0x00048c0001187983 */ /* 0x000ea80000300800 */
[----:B--2---:R-:W-:Y:S04]  /*32ca0*/  STL [R1+0x1674], R24 ;  /* 0x0016741801007387 */ /* 0x004fe80000100800 */
[----:B------:R-:W2:Y:S04]  /*32cb0*/  LDL.LU R2, [R1+0x4a0] ;  /* 0x0004a00001027983 */ /* 0x000ea80000300800 */
[----:B0-----:R-:W3:Y:S04]  /*32cc0*/  LDL.LU R0, [R1+0x4a4] ;  /* 0x0004a40001007983 */ /* 0x001ee80000300800 */
[----:B--2---:R0:W-:Y:S04]  /*32cd0*/  STL [R1+0x8c], R2 ;  /* 0x00008c0201007387 */ /* 0x0041e80000100800 */
[----:B------:R-:W2:Y:S04]  /*32ce0*/  LDL.LU R21, [R1+0x4a8] ;  /* 0x0004a80001157983 */ /* 0x000ea80000300800 */
[----:B---3--:R1:W-:Y:S04]  /*32cf0*/  STL [R1+0x90], R0 ;  /* 0x0000900001007387 */ /* 0x0083e80000100800 */
[----:B--2---:R2:W-:Y:S04]  /*32d00*/  STL [R1+0x1678], R21 ;  /* 0x0016781501007387 */ /* 0x0045e80000100800 */
[----:B------:R-:W3:Y:S04]  /*32d10*/  LDL.LU R20, [R1+0x4ac] ;  /* 0x0004ac0001147983 */ /* 0x000ee80000300800 */
[----:B---3--:R-:W-:Y:S04]  /*32d20*/  STL [R1+0x167c], R20 ;  /* 0x00167c1401007387 */ /* 0x008fe80000100800 */
[----:B------:R-:W3:Y:S04]  /*32d30*/  LDL.LU R23, [R1+0x360] ;  /* 0x0003600001177983 */ /* 0x000ee80000300800 */
[----:B---3--:R-:W-:Y:S04]  /*32d40*/  STL [R1+0x1680], R23 ;  /* 0x0016801701007387 */ /* 0x008fe80000100800 */
[----:B------:R-:W3:Y:S04]  /*32d50*/  LDL.LU R22, [R1+0x364] ;  /* 0x0003640001167983 */ /* 0x000ee80000300800 */
[----:B---3--:R-:W-:Y:S04]  /*32d60*/  STL [R1+0x1684], R22 ;  /* 0x0016841601007387 */ /* 0x008fe80000100800 */
[----:B------:R-:W3:Y:S04]  /*32d70*/  LDL.LU R5, [R1+0x368] ;  /* 0x0003680001057983 */ /* 0x000ee80000300800 */
[----:B---3--:R3:W-:Y:S04]  /*32d80*/  STL [R1+0x169c], R5 ;  /* 0x00169c0501007387 */ /* 0x0087e80000100800 */
[----:B------:R-:W4:Y:S04]  /*32d90*/  LDL.LU R4, [R1+0x36c] ;  /* 0x00036c0001047983 */ /* 0x000f280000300800 */
[----:B----4-:R-:W-:Y:S04]  /*32da0*/  STL [R1+0x16a0], R4 ;  /* 0x0016a00401007387 */ /* 0x010fe80000100800 */
[----:B------:R-:W4:Y:S04]  /*32db0*/  LDL.LU R19, [R1+0x390] ;  /* 0x0003900001137983 */ /* 0x000f280000300800 */
[----:B----4-:R-:W-:Y:S04]  /*32dc0*/  STL [R1+0x1688], R19 ;  /* 0x0016881301007387 */ /* 0x010fe80000100800 */
[----:B------:R-:W4:Y:S04]  /*32dd0*/  LDL.LU R18, [R1+0x394] ;  /* 0x0003940001127983 */ /* 0x000f280000300800 */
[----:B----4-:R-:W-:Y:S04]  /*32de0*/  STL [R1+0x168c], R18 ;  /* 0x00168c1201007387 */ /* 0x010fe80000100800 */
[----:B------:R-:W4:Y:S04]  /*32df0*/  LDL.LU R3, [R1+0x398] ;  /* 0x0003980001037983 */ /* 0x000f280000300800 */
[----:B----4-:R-:W-:Y:S04]  /*32e00*/  STL [R1+0x16a4], R3 ;  /* 0x0016a40301007387 */ /* 0x010fe80000100800 */
[----:B0-----:R-:W4:Y:S04]  /*32e10*/  LDL.LU R2, [R1+0x39c] ;  /* 0x00039c0001027983 */ /* 0x001f280000300800 */
[----:B----4-:R0:W-:Y:S04]  /*32e20*/  STL [R1+0x16a8], R2 ;  /* 0x0016a80201007387 */ /* 0x0101e80000100800 */
[----:B------:R-:W4:Y:S04]  /*32e30*/  LDL.LU R17, [R1+0x3c0] ;  /* 0x0003c00001117983 */ /* 0x000f280000300800 */
[----:B----4-:R-:W-:Y:S04]  /*32e40*/  STL [R1+0x1690], R17 ;  /* 0x0016901101007387 */ /* 0x010fe80000100800 */
[----:B------:R-:W4:Y:S04]  /*32e50*/  LDL.LU R16, [R1+0x3c4] ;  /* 0x0003c40001107983 */ /* 0x000f280000300800 */
[----:B----4-:R-:W-:Y:S04]  /*32e60*/  STL [R1+0x1694], R16 ;  /* 0x0016941001007387 */ /* 0x010fe80000100800 */
[----:B-1----:R-:W4:Y:S04]  /*32e70*/  LDL.LU R0, [R1+0x3c8] ;  /* 0x0003c80001007983 */ /* 0x002f280000300800 */
[----:B----4-:R1:W-:Y:S04]  /*32e80*/  STL [R1+0x16ac], R0 ;  /* 0x0016ac0001007387 */ /* 0x0103e80000100800 */
        /* <DEDUP_REMOVED lines=8> */
[----:B--2---:R-:W2:Y:S01]  /*32f10*/  LDL.LU R21, [R1+0x3ec] ;  /* 0x0003ec0001157983 */ /* 0x004ea20000300800 */
[----:B---3--:R-:W3:Y:S01]  /*32f20*/  S2R R5, SR_TID.X ;  /* 0x0000000000057919 */ /* 0x008ee20000002100 */
[----:B0-----:R-:W0:Y:S02]  /*32f30*/  S2R R2, SR_TID.X ;  /* 0x0000000000027919 */ /* 0x001e240000002100 */
[----:B--2---:R-:W-:Y:S04]  /*32f40*/  STL [R1+0x16bc], R21 ;  /* 0x0016bc1501007387 */ /* 0x004fe80000100800 */
[----:B------:R-:W2:Y:S01]  /*32f50*/  LDL.LU R13, [R1+0x400] ;  /* 0x00040000010d7983 */ /* 0x000ea20000300800 */
[C---:B---3--:R-:W-:Y:S01]  /*32f60*/  IMAD.SHL.U32 R26, R5.reuse, 0x20, RZ ;  /* 0x00000020051a7824 */ /* 0x048fe200078e00ff */
[----:B------:R-:W-:-:S04]  /*32f70*/  LOP3.LUT R27, R5, 0xe0, RZ, 0xc0, !PT ;  /* 0x000000e0051b7812 */ /* 0x000fc800078ec0ff */
[----:B------:R-:W-:Y:S01]  /*32f80*/  LOP3.LUT R26, R26, 0x60, RZ, 0xc0, !PT ;  /* 0x000000601a1a7812 */ /* 0x000fe200078ec0ff */
[C---:B------:R-:W-:Y:S01]  /*32f90*/  IMAD.SHL.U32 R3, R5.reuse, 0x10, RZ ;  /* 0x0000001005037824 */ /* 0x040fe200078e00ff */
[C---:B------:R-:W-:Y:S02]  /*32fa0*/  LOP3.LUT R29, R5.reuse, 0xc0, RZ, 0xc0, !PT ;  /* 0x000000c0051d7812 */ /* 0x040fe400078ec0ff */
[----:B------:R-:W-:Y:S02]  /*32fb0*/  SHF.R.U32.HI R4, RZ, 0x1, R5 ;  /* 0x00000001ff047819 */ /* 0x000fe40000011605 */
[----:B------:R-:W-:Y:S02]  /*32fc0*/  LOP3.LUT R28, R5, 0xc, RZ, 0xc0, !PT ;  /* 0x0000000c051c7812 */ /* 0x000fe400078ec0ff */
[----:B-1----:R-:W-:Y:S02]  /*32fd0*/  SHF.R.U32.HI R0, RZ, 0x1, R29 ;  /* 0x00000001ff007819 */ /* 0x002fe4000001161d */
[----:B------:R-:W-:-:S02]  /*32fe0*/  LOP3.LUT R3, R3, 0x70, RZ, 0xc0, !PT ;  /* 0x0000007003037812 */ /* 0x000fc400078ec0ff */
[----:B------:R-:W-:-:S04]  /*32ff0*/  LOP3.LUT R29, R4, 0xc, RZ, 0xc0, !PT ;  /* 0x0000000c041d7812 */ /* 0x000fc800078ec0ff */
[----:B------:R-:W-:Y:S01]  /*33000*/  IADD3 R3, R29, UR7, R3 ;  /* 0x000000071d037c10 */ /* 0x000fe2000fffe003 */
[----:B--2---:R1:W-:Y:S04]  /*33010*/  STL [R1+0x16c0], R13 ;  /* 0x0016c00d01007387 */ /* 0x0043e80000100800 */
[----:B------:R-:W2:Y:S04]  /*33020*/  LDL.LU R12, [R1+0x404] ;  /* 0x00040400010c7983 */ /* 0x000ea80000300800 */
[----:B------:R-:W3:Y:S01]  /*33030*/  LDL.LU R20, [R1+0x408] ;  /* 0x0004080001147983 */ /* 0x000ee20000300800 */
[----:B-1----:R-:W-:-:S02]  /*33040*/  IMAD R13, R27, 0x10, R26 ;  /* 0x000000101b0d7824 */ /* 0x002fc400078e021a */
[----:B------:R-:W-:Y:S01]  /*33050*/  IMAD.SHL.U32 R26, R5, 0x8, RZ ;  /* 0x00000008051a7824 */ /* 0x000fe200078e00ff */
[----:B------:R-:W4:Y:S01]  /*33060*/  LDL.LU R23, [R1+0x40c] ;  /* 0x00040c0001177983 */ /* 0x000f220000300800 */
[----:B------:R-:W-:-:S03]  /*33070*/  SHF.R.S32.HI R27, RZ, 0x4, R5 ;  /* 0x00000004ff1b7819 */ /* 0x000fc60000011405 */
[----:B------:R-:W5:Y:S01]  /*33080*/  LDL.LU R11, [R1+0x420] ;  /* 0x00042000010b7983 */ /* 0x000f620000300800 */
[----:B------:R-:W-:-:S03]  /*33090*/  LOP3.LUT R26, R26, 0x1f8, RZ, 0xc0, !PT ;  /* 0x000001f81a1a7812 */ /* 0x000fc600078ec0ff */
[----:B------:R-:W2:Y:S04]  /*330a0*/  LDL.LU R10, [R1+0x424] ;  /* 0x00042400010a7983 */ /* 0x000ea80000300800 */
[----:B------:R-:W3:Y:S01]  /*330b0*/  LDL.LU R22, [R1+0x428] ;  /* 0x0004280001167983 */ /* 0x000ee20000300800 */
[----:B------:R-:W-:-:S03]  /*330c0*/  IMAD R26, R28, 0x400, R26 ;  /* 0x000004001c1a7824 */ /* 0x000fc600078e021a */
[----:B------:R-:W4:Y:S01]  /*330d0*/  LDL.LU R19, [R1+0x42c] ;  /* 0x00042c0001137983 */ /* 0x000f220000300800 */
[----:B------:R-:W-:-:S03]  /*330e0*/  SGXT R27, R27, 0x1 ;  /* 0x000000011b1b781a */ /* 0x000fc60000000200 */
[----:B------:R-:W5:Y:S04]  /*330f0*/  LDL.LU R9, [R1+0x410] ;  /* 0x0004100001097983 */ /* 0x000f680000300800 */
[----:B------:R-:W2:Y:S04]  /*33100*/  LDL.LU R8, [R1+0x414] ;  /* 0x0004140001087983 */ /* 0x000ea80000300800 */
[----:B------:R-:W3:Y:S01]  /*33110*/  LDL.LU R18, [R1+0x418] ;  /* 0x0004180001127983 */ /* 0x000ee20000300800 */
[----:B------:R-:W-:-:S03]  /*33120*/  LOP3.LUT R27, R27, 0x1020, RZ, 0xc0, !PT ;  /* 0x000010201b1b7812 */ /* 0x000fc600078ec0ff */
[----:B------:R-:W4:Y:S01]  /*33130*/  LDL.LU R17, [R1+0x41c] ;  /* 0x00041c0001117983 */ /* 0x000f220000300800 */
[----:B------:R-:W-:-:S03]  /*33140*/  LOP3.LUT R0, R26, R0, RZ, 0x3c, !PT ;  /* 0x000000001a007212 */ /* 0x000fc600078e3cff */
[----:B------:R-:W5:Y:S04]  /*33150*/  LDL.LU R7, [R1+0x430] ;  /* 0x0004300001077983 */ /* 0x000f680000300800 */
[----:B------:R-:W2:Y:S04]  /*33160*/  LDL.LU R6, [R1+0x434] ;  /* 0x0004340001067983 */ /* 0x000ea80000300800 */
[----:B------:R-:W3:Y:S04]  /*33170*/  LDL.LU R16, [R1+0x438] ;  /* 0x0004380001107983 */ /* 0x000ee80000300800 */
[----:B------:R-:W4:Y:S01]  /*33180*/  LDL.LU R15, [R1+0x43c] ;  /* 0x00043c00010f7983 */ /* 0x000f220000300800 */
[----:B------:R-:W-:Y:S01]  /*33190*/  IMAD R21, R28, 0x2, R27 ;  /* 0x000000021c157824 */ /* 0x000fe200078e021b */
[----:B0-----:R-:W-:-:S02]  /*331a0*/  LOP3.LUT R2, R2, 0xff, RZ, 0xc0, !PT ;  /* 0x000000ff02027812 */ /* 0x001fc400078ec0ff */
[----:B------:R-:W-:Y:S02]  /*331b0*/  STL [R1+0x1e8], R3 ;  /* 0x0001e80301007387 */ /* 0x000fe40000100800 */
[----:B------:R-:W-:Y:S02]  /*331c0*/  ISETP.GE.U32.AND P0, PT, R2, 0x20, PT ;  /* 0x000000200200780c */ /* 0x000fe40003f06070 */
[----:B------:R-:W5:Y:S04]  /*331d0*/  LDL.LU R26, [R1+0x520] ;  /* 0x00052000011a7983 */ /* 0x000f680000300800 */
[----:B------:R0:W-:Y:S04]  /*331e0*/  STL [R1+0x9c], R0 ;  /* 0x00009c0001007387 */ /* 0x0001e80000100800 */
[----:B------:R-:W0:Y:S04]  /*331f0*/  LDL.LU R27, [R1+0x524] ;  /* 0x00052400011b7983 */ /* 0x000e280000300800 */
[----:B------:R-:W2:Y:S04]  /*33200*/  LDL.LU R28, [R1+0x528] ;  /* 0x00052800011c7983 */ /* 0x000ea80000300800 */
[----:B------:R-:W3:Y:S01]  /*33210*/  LDL.LU R29, [R1+0x52c] ;  /* 0x00052c00011d7983 */ /* 0x000ee20000300800 */
[----:B------:R-:W-:Y:S01]  /*33220*/  LOP3.LUT R21, R21, R13, RZ, 0x3c, !PT ;  /* 0x0000000d15157212 */ /* 0x000fe200078e3cff */
[C---:B-----5:R-:W-:Y:S01]  /*33230*/  FMUL R4, R26.reuse, 8388608 ;  /* 0x4b0000001a047820 */ /* 0x060fe20000400000 */
[----:B------:R-:W-:-:S04]  /*33240*/  FSETP.GEU.AND P2, PT, R26, 1.175494350822287508e-38, PT ;  /* 0x008000001a00780b */ /* 0x000fc80003f4e000 */
[----:B------:R-:W-:Y:S02]  /*33250*/  FSEL R14, R4, R26, !P2 ;  /* 0x0000001a040e7208 */ /* 0x000fe40005000000 */
[----:B------:R-:W-:Y:S01]  /*33260*/  FSEL R24, RZ, -23, P2 ;  /* 0xc1b80000ff187808 */ /* 0x000fe20001000000 */
[C---:B0-----:R-:W-:Y:S01]  /*33270*/  FMUL R0, R27.reuse, 8388608 ;  /* 0x4b0000001b007820 */ /* 0x041fe20000400000 */
[----:B------:R-:W-:Y:S01]  /*33280*/  FSETP.GEU.AND P3, PT, R27, 1.175494350822287508e-38, PT ;  /* 0x008000001b00780b */ /* 0x000fe20003f6e000 */
[----:B------:R0:W-:Y:S01]  /*33290*/  STL [R1+0xc8], R14 ;  /* 0x0000c80e01007387 */ /* 0x0001e20000100800 */
[C---:B--2---:R-:W-:Y:S01]  /*332a0*/  FMUL R3, R28.reuse, 8388608 ;  /* 0x4b0000001c037820 */ /* 0x044fe20000400000 */
[----:B------:R-:W-:Y:S02]  /*332b0*/  FSETP.GEU.AND P4, PT, R28, 1.175494350822287508e-38, PT ;  /* 0x008000001c00780b */ /* 0x000fe40003f8e000 */
[----:B------:R-:W-:Y:S01]  /*332c0*/  FSEL R0, R0, R27, !P3 ;  /* 0x0000001b00007208 */ /* 0x000fe20005800000 */
[C---:B---3--:R-:W-:Y:S01]  /*332d0*/  FMUL R2, R29.reuse, 8388608 ;  /* 0x4b0000001d027820 */ /* 0x048fe20000400000 */
[----:B------:R-:W-:-:S02]  /*332e0*/  FSETP.GEU.AND P5, PT, R29, 1.175494350822287508e-38, PT ;  /* 0x008000001d00780b */ /* 0x000fc40003fae000 */
[----:B------:R-:W-:Y:S01]  /*332f0*/  FSEL R3, R3, R28, !P4 ;  /* 0x0000001c03037208 */ /* 0x000fe20006000000 */
[----:B0-----:R-:W-:Y:S01]  /*33300*/  VIADD R14, R14, 0xc0cafb0d ;  /* 0xc0cafb0d0e0e7836 */ /* 0x001fe20000000000 */
[----:B------:R-:W-:Y:S01]  /*33310*/  FSEL R5, R2, R29, !P5 ;  /* 0x0000001d02057208 */ /* 0x000fe20006800000 */
[----:B------:R0:W-:Y:S01]  /*33320*/  STL [R1+0xd4], R0 ;  /* 0x0000d40001007387 */ /* 0x0001e20000100800 */
[----:B------:R-:W-:Y:S02]  /*33330*/  FSEL R25, RZ, -23, P3 ;  /* 0xc1b80000ff197808 */ /* 0x000fe40001800000 */
[----:B------:R-:W-:Y:S01]  /*33340*/  LOP3.LUT R14, R14, 0xff800000, RZ, 0xc0, !PT ;  /* 0xff8000000e0e7812 */ /* 0x000fe200078ec0ff */
[----:B------:R1:W-:Y:S01]  /*33350*/  STL [R1+0xd0], R3 ;  /* 0x0000d00301007387 */ /* 0x0003e20000100800 */
[----:B------:R-:W-:Y:S02]  /*33360*/  FSEL R2, RZ, -23, P4 ;  /* 0xc1b80000ff027808 */ /* 0x000fe40002000000 */
[----:B------:R-:W-:Y:S01]  /*33370*/  FSEL R4, RZ, -23, P5 ;  /* 0xc1b80000ff047808 */ /* 0x000fe20002800000 */
[----:B------:R2:W-:Y:S01]  /*33380*/  STL [R1+0x1d4], R5 ;  /* 0x0001d40501007387 */ /* 0x0005e20000100800 */
[----:B------:R-:W-:Y:S01]  /*33390*/  FSETP.GT.AND P1, PT, |R29|, 8.50705917302346158658e+37, PT ;  /* 0x7e8000001d00780b */ /* 0x000fe20003f24200 */
[----:B0-----:R-:W-:-:S02]  /*333a0*/  VIADD R0, R0, 0xc0cafb0d ;  /* 0xc0cafb0d00007836 */ /* 0x001fc40000000000 */
[----:B------:R0:W-:Y:S01]  /*333b0*/  STL [R1+0xd8], R14 ;  /* 0x0000d80e01007387 */ /* 0x0001e20000100800 */
[----:B-1----:R-:W-:Y:S02]  /*333c0*/  VIADD R3, R3, 0xc0cafb0d ;  /* 0xc0cafb0d03037836 */ /* 0x002fe40000000000 */
[----:B------:R-:W-:Y:S01]  /*333d0*/  LOP3.LUT R0, R0, 0xff800000, RZ, 0xc0, !PT ;  /* 0xff80000000007812 */ /* 0x000fe200078ec0ff */
[----:B--2---:R-:W-:Y:S02]  /*333e0*/  VIADD R5, R5, 0xc0cafb0d ;  /* 0xc0cafb0d05057836 */ /* 0x004fe40000000000 */
[----:B------:R-:W-:Y:S02]  /*333f0*/  LOP3.LUT R3, R3, 0xff800000, RZ, 0xc0, !PT ;  /* 0xff80000003037812 */ /* 0x000fe400078ec0ff */
[----:B------:R1:W-:Y:S01]  /*33400*/  STL [R1+0xe4], R0 ;  /* 0x0000e40001007387 */ /* 0x0003e20000100800 */
[----:B0-----:R-:W-:Y:S02]  /*33410*/  I2FP.F32.S32 R14, R14 ;  /* 0x0000000e000e7245 */ /* 0x001fe40000201400 */
[----:B------:R-:W-:Y:S01]  /*33420*/  LOP3.LUT R5, R5, 0xff800000, RZ, 0xc0, !PT ;  /* 0xff80000005057812 */ /* 0x000fe200078ec0ff */
[----:B------:R0:W-:Y:S02]  /*33430*/  STL [R1+0xe0], R3 ;  /* 0x0000e00301007387 */ /* 0x0001e40000100800 */
[----:B------:R-:W-:-:S02]  /*33440*/  FFMA.FTZ R14, R14, 1.1920928955078125e-07, R24 ;  /* 0x340000000e0e7823 */ /* 0x000fc40000010018 */
[----:B------:R2:W-:Y:S01]  /*33450*/  STL [R1+0xdc], R5 ;  /* 0x0000dc0501007387 */ /* 0x0005e20000100800 */
[----:B-1----:R-:W-:-:S03]  /*33460*/  I2FP.F32.S32 R0, R0 ;  /* 0x0000000000007245 */ /* 0x002fc60000201400 */
[----:B------:R-:W3:Y:S01]  /*33470*/  LDL.LU R13, [R1+0x16c0] ;  /* 0x0016c000010d7983 */ /* 0x000ee20000300800 */
[----:B0-----:R-:W-:Y:S01]  /*33480*/  I2FP.F32.S32 R3, R3 ;  /* 0x0000000300037245 */ /* 0x001fe20000201400 */
[----:B------:R-:W-:Y:S02]  /*33490*/  FFMA.FTZ R0, R0, 1.1920928955078125e-07, R25 ;  /* 0x3400000000007823 */ /* 0x000fe40000010019 */
[----:B------:R0:W-:Y:S01]  /*334a0*/  STL [R1+0xac], R21 ;  /* 0x0000ac1501007387 */ /* 0x0001e20000100800 */
[----:B--2---:R-:W-:Y:S01]  /*334b0*/  I2FP.F32.S32 R5, R5 ;  /* 0x0000000500057245 */ /* 0x004fe20000201400 */
[----:B------:R-:W-:Y:S02]  /*334c0*/  FFMA.FTZ R3, R3, 1.1920928955078125e-07, R2 ;  /* 0x3400000003037823 */ /* 0x000fe40000010002 */
[----:B0-----:R-:W2:Y:S04]  /*334d0*/  LDL.LU R21, [R1+0x16bc] ;  /* 0x0016bc0001157983 */ /* 0x001ea80000300800 */
[----:B------:R-:W5:Y:S04]  /*334e0*/  LDL.LU R24, [R1+0x16b8] ;  /* 0x0016b80001187983 */ /* 0x000f680000300800 */
[----:B------:R0:W-:Y:S01]  /*334f0*/  STL [R1+0xf0], R14 ;  /* 0x0000f00e01007387 */ /* 0x0001e20000100800 */
[----:B------:R-:W-:-:S03]  /*33500*/  FFMA.FTZ R5, R5, 1.1920928955078125e-07, R4 ;  /* 0x3400000005057823 */ /* 0x000fc60000010004 */
[----:B0-----:R-:W3:Y:S04]  /*33510*/  LDL.LU R14, [R1+0x16b4] ;  /* 0x0016b400010e7983 */ /* 0x001ee80000300800 */
[----:B------:R-:W3:Y:S04]  /*33520*/  LDL.LU R25, [R1+0x16b0] ;  /* 0x0016b00001197983 */ /* 0x000ee80000300800 */
[----:B------:R0:W-:Y:S04]  /*33530*/  STL [R1+0xec], R0 ;  /* 0x0000ec0001007387 */ /* 0x0001e80000100800 */
[----:B0-----:R-:W3:Y:S04]  /*33540*/  LDL.LU R0, [R1+0x16ac] ;  /* 0x0016ac0001007983 */ /* 0x001ee80000300800 */
[----:B------:R-:W3:Y:S04]  /*33550*/  LDL.LU R2, [R1+0x16a8] ;  /* 0x0016a80001027983 */ /* 0x000ee80000300800 */
[----:B------:R0:W-:Y:S04]  /*33560*/  STL [R1+0xe8], R3 ;  /* 0x0000e80301007387 */ /* 0x0001e80000100800 */
[----:B0-----:R-:W3:Y:S04]  /*33570*/  LDL.LU R3, [R1+0x16a4] ;  /* 0x0016a40001037983 */ /* 0x001ee80000300800 */
[----:B------:R-:W3:Y:S04]  /*33580*/  LDL.LU R4, [R1+0x16a0] ;  /* 0x0016a00001047983 */ /* 0x000ee80000300800 */
[----:B------:R0:W-:Y:S04]  /*33590*/  STL [R1+0xf4], R5 ;  /* 0x0000f40501007387 */ /* 0x0001e80000100800 */
[----:B0-----:R-:W3:Y:S01]  /*335a0*/  LDL.LU R5, [R1+0x169c] ;  /* 0x00169c0001057983 */ /* 0x001ee20000300800 */
[C---:B------:R-:W-:Y:S01]  /*335b0*/  FSETP.GEU.AND P3, PT, |R29|.reuse, 1.175494350822287508e-38, PT ;  /* 0x008000001d00780b */ /* 0x040fe20003f6e200 */
[----:B------:R-:W-:-:S12]  /*335c0*/  @P1 FMUL R29, R29, 0.25 ;  /* 0x3e8000001d1d1820 */ /* 0x000fd80000400000 */
[----:B------:R-:W-:-:S06]  /*335d0*/  @!P3 FMUL R29, R29, 16777216 ;  /* 0x4b8000001d1db820 */ /* 0x000fcc0000400000 */
[----:B------:R-:W0:Y:S01]  /*335e0*/  MUFU.RCP R29, R29 ;  /* 0x0000001d001d7308 */ /* 0x000e220000001000 */
[----:B----4-:R-:W-:Y:S01]  /*335f0*/  @P1 FMUL R15, R15, 0.25 ;  /* 0x3e8000000f0f1820 */ /* 0x010fe20000400000 */
[----:B------:R-:W-:-:S03]  /*33600*/  @P1 FMUL R16, R16, 0.25 ;  /* 0x3e80000010101820 */ /* 0x000fc60000400000 */
[----:B------:R-:W-:Y:S01]  /*33610*/  @!P3 FMUL R15, R15, 16777216 ;  /* 0x4b8000000f0fb820 */ /* 0x000fe20000400000 */
[----:B------:R-:W-:Y:S01]  /*33620*/  @P1 FMUL R17, R17, 0.25 ;  /* 0x3e80000011111820 */ /* 0x000fe20000400000 */
[----:B------:R-:W-:Y:S01]  /*33630*/  @!P3 FMUL R16, R16, 16777216 ;  /* 0x4b8000001010b820 */ /* 0x000fe20000400000 */
[----:B------:R-:W-:Y:S01]  /*33640*/  @P1 FMUL R18, R18, 0.25 ;  /* 0x3e80000012121820 */ /* 0x000fe20000400000 */
[----:B------:R-:W-:Y:S01]  /*33650*/  @P1 FMUL R19, R19, 0.25 ;  /* 0x3e80000013131820 */ /* 0x000fe20000400000 */
[----:B------:R-:W-:Y:S01]  /*33660*/  @!P3 FMUL R17, R17, 16777216 ;  /* 0x4b8000001111b820 */ /* 0x000fe20000400000 */
[C---:B0-----:R-:W-:Y:S01]  /*33670*/  FMUL R15, R29.reuse, R15 ;  /* 0x0000000f1d0f7220 */ /* 0x041fe20000400000 */
[----:B------:R-:W-:Y:S01]  /*33680*/  FMUL R16, R29, R16 ;  /* 0x000000101d107220 */ /* 0x000fe20000400000 */
[----:B------:R-:W-:-:S03]  /*33690*/  @P1 FMUL R22, R22, 0.25 ;  /* 0x3e80000016161820 */ /* 0x000fc60000400000 */
[----:B------:R0:W-:Y:S01]  /*336a0*/  STL [R1+0xcc], R15 ;  /* 0x0000cc0f01007387 */ /* 0x0001e20000100800 */
[----:B------:R-:W-:Y:S01]  /*336b0*/  @!P3 FMUL R18, R18, 16777216 ;  /* 0x4b8000001212b820 */ /* 0x000fe20000400000 */
[----:B------:R-:W-:Y:S01]  /*336c0*/  @P1 FMUL R23, R23, 0.25 ;  /* 0x3e80000017171820 */ /* 0x000fe20000400000 */
[----:B------:R-:W-:Y:S01]  /*336d0*/  @!P3 FMUL R19, R19, 16777216 ;  /* 0x4b8000001313b820 */ /* 0x000fe20000400000 */
[C---:B------:R-:W-:Y:S01]  /*336e0*/  FMUL R17, R29.reuse, R17 ;  /* 0x000000111d117220 */ /* 0x040fe20000400000 */
[----:B0-----:R-:W4:Y:S01]  /*336f0*/  LDL.LU R15, [R1+0x1698] ;  /* 0x00169800010f7983 */ /* 0x001f220000300800 */
[----:B------:R-:W-:Y:S01]  /*33700*/  @!P3 FMUL R22, R22, 16777216 ;  /* 0x4b8000001616b820 */ /* 0x000fe20000400000 */
[----:B------:R-:W-:Y:S02]  /*33710*/  FMUL R18, R29, R18 ;  /* 0x000000121d127220 */ /* 0x000fe40000400000 */
[----:B------:R0:W-:Y:S01]  /*33720*/  STL [R1+0xc4], R16 ;  /* 0x0000c41001007387 */ /* 0x0001e20000100800 */
[----:B------:R-:W-:Y:S01]  /*33730*/  @!P3 FMUL R23, R23, 16777216 ;  /* 0x4b8000001717b820 */ /* 0x000fe20000400000 */
[C---:B------:R-:W-:Y:S01]  /*33740*/  FMUL R19, R29.reuse, R19 ;  /* 0x000000131d137220 */ /* 0x040fe20000400000 */
[C---:B------:R-:W-:Y:S01]  /*33750*/  FMUL R22, R29.reuse, R22 ;  /* 0x000000161d167220 */ /* 0x040fe20000400000 */
[----:B0-----:R-:W4:Y:S01]  /*33760*/  LDL.LU R16, [R1+0x1694] ;  /* 0x0016940001107983 */ /* 0x001f220000300800 */
[----:B------:R-:W-:-:S03]  /*33770*/  FMUL R23, R29, R23 ;  /* 0x000000171d177220 */ /* 0x000fc60000400000 */
[----:B------:R0:W-:Y:S04]  /*33780*/  STL [R1+0xc0], R17 ;  /* 0x0000c01101007387 */ /* 0x0001e80000100800 */
[----:B0-----:R-:W4:Y:S04]  /*33790*/  LDL.LU R17, [R1+0x1690] ;  /* 0x0016900001117983 */ /* 0x001f280000300800 */
[----:B------:R0:W-:Y:S04]  /*337a0*/  STL [R1+0xbc], R18 ;  /* 0x0000bc1201007387 */ /* 0x0001e80000100800 */
[----:B0-----:R-:W4:Y:S04]  /*337b0*/  LDL.LU R18, [R1+0x168c] ;  /* 0x00168c0001127983 */ /* 0x001f280000300800 */
[----:B------:R0:W-:Y:S04]  /*337c0*/  STL [R1+0xb8], R19 ;  /* 0x0000b81301007387 */ /* 0x0001e80000100800 */
[----:B0-----:R-:W4:Y:S04]  /*337d0*/  LDL.LU R19, [R1+0x1688] ;  /* 0x0016880001137983 */ /* 0x001f280000300800 */
[----:B------:R0:W-:Y:S04]  /*337e0*/  STL [R1+0xb4], R22 ;  /* 0x0000b41601007387 */ /* 0x0001e80000100800 */
[----:B0-----:R-:W4:Y:S04]  /*337f0*/  LDL.LU R22, [R1+0x1684] ;  /* 0x0016840001167983 */ /* 0x001f280000300800 */
[----:B------:R0:W-:Y:S04]  /*33800*/  STL [R1+0xb0], R23 ;  /* 0x0000b01701007387 */ /* 0x0001e80000100800 */
[----:B0-----:R-:W4:Y:S01]  /*33810*/  LDL.LU R23, [R1+0x1680] ;  /* 0x0016800001177983 */ /* 0x001f220000300800 */
[----:B------:R-:W-:Y:S01]  /*33820*/  @P1 FMUL R20, R20, 0.25 ;  /* 0x3e80000014141820 */ /* 0x000fe20000400000 */
[----:B------:R-:W-:-:S03]  /*33830*/  FSETP.GT.AND P2, PT, |R28|, 8.50705917302346158658e+37, PT ;  /* 0x7e8000001c00780b */ /* 0x000fc60003f44200 */
[----:B------:R-:W-:-:S04]  /*33840*/  @!P3 FMUL R20, R20, 16777216 ;  /* 0x4b8000001414b820 */ /* 0x000fc80000400000 */
[----:B------:R-:W-:-:S05]  /*33850*/  FMUL R20, R29, R20 ;  /* 0x000000141d147220 */ /* 0x000fca0000400000 */
[----:B------:R0:W-:Y:S01]  /*33860*/  STL [R1+0xa8], R20 ;  /* 0x0000a81401007387 */ /* 0x0001e20000100800 */
[----:B------:R-:W-:-:S03]  /*33870*/  @P2 FMUL R6, R6, 0.25 ;  /* 0x3e80000006062820 */ /* 0x000fc60000400000 */
[----:B0-----:R-:W4:Y:S01]  /*33880*/  LDL.LU R20, [R1+0x167c] ;  /* 0x00167c0001147983 */ /* 0x001f220000300800 */
[----:B--2---:R-:W-:Y:S01]  /*33890*/  @P1 FMUL R21, R21, 0.25 ;  /* 0x3e80000015151820 */ /* 0x004fe20000400000 */
[----:B-----5:R-:W-:-:S03]  /*338a0*/  @P1 FMUL R24, R24, 0.25 ;  /* 0x3e80000018181820 */ /* 0x020fc60000400000 */
[----:B------:R-:W-:Y:S01]  /*338b0*/  @!P3 FMUL R21, R21, 16777216 ;  /* 0x4b8000001515b820 */ /* 0x000fe20000400000 */
[----:B------:R-:W-:Y:S01]  /*338c0*/  @!P3 FMUL R24, R24, 16777216 ;  /* 0x4b8000001818b820 */ /* 0x000fe20000400000 */
[----:B---3--:R-:W-:-:S04]  /*338d0*/  @P1 FMUL R25, R25, 0.25 ;  /* 0x3e80000019191820 */ /* 0x008fc80000400000 */
[----:B------:R-:W-:Y:S01]  /*338e0*/  @!P3 FMUL R25, R25, 16777216 ;  /* 0x4b8000001919b820 */ /* 0x000fe20000400000 */
[----:B------:R-:W-:Y:S01]  /*338f0*/  @P1 FMUL R0, R0, 0.25 ;  /* 0x3e80000000001820 */ /* 0x000fe20000400000 */
[----:B------:R-:W-:-:S03]  /*33900*/  @P1 FMUL R2, R2, 0.25 ;  /* 0x3e80000002021820 */ /* 0x000fc60000400000 */
[----:B------:R-:W-:Y:S01]  /*33910*/  @!P3 FMUL R0, R0, 16777216 ;  /* 0x4b8000000000b820 */ /* 0x000fe20000400000 */
[----:B------:R-:W-:Y:S01]  /*33920*/  @!P3 FMUL R2, R2, 16777216 ;  /* 0x4b8000000202b820 */ /* 0x000fe20000400000 */
[----:B------:R-:W-:Y:S01]  /*33930*/  @P1 FMUL R3, R3, 0.25 ;  /* 0x3e80000003031820 */ /* 0x000fe20000400000 */
[----:B------:R-:W-:-:S03]  /*33940*/  @P1 FMUL R4, R4, 0.25 ;  /* 0x3e80000004041820 */ /* 0x000fc60000400000 */
[----:B------:R-:W-:Y:S01]  /*33950*/  @!P3 FMUL R3, R3, 16777216 ;  /* 0x4b8000000303b820 */ /* 0x000fe20000400000 */
[----:B------:R-:W-:Y:S01]  /*33960*/  @!P3 FMUL R4, R4, 16777216 ;  /* 0x4b8000000404b820 */ /* 0x000fe20000400000 */
[----:B------:R-:W-:-:S04]  /*33970*/  @P1 FMUL R5, R5, 0.25 ;  /* 0x3e80000005051820 */ /* 0x000fc80000400000 */
[----:B------:R-:W-:Y:S01]  /*33980*/  @!P3 FMUL R5, R5, 16777216 ;  /* 0x4b8000000505b820 */ /* 0x000fe20000400000 */
[C---:B------:R-:W-:Y:S01]  /*33990*/  FSETP.GEU.AND P3, PT, |R28|.reuse, 1.175494350822287508e-38, PT ;  /* 0x008000001c00780b */ /* 0x040fe20003f6e200 */
[----:B------:R-:W-:Y:S01]  /*339a0*/  @P2 FMUL R28, R28, 0.25 ;  /* 0x3e8000001c1c2820 */ /* 0x000fe20000400000 */
[C---:B------:R-:W-:Y:S01]  /*339b0*/  FMUL R21, R29.reuse, R21 ;  /* 0x000000151d157220 */ /* 0x040fe20000400000 */
[C---:B------:R-:W-:Y:S01]  /*339c0*/  FMUL R24, R29.reuse, R24 ;  /* 0x000000181d187220 */ /* 0x040fe20000400000 */
[C---:B------:R-:W-:Y:S01]  /*339d0*/  FMUL R25, R29.reuse, R25 ;  /* 0x000000191d197220 */ /* 0x040fe20000400000 */
[C---:B------:R-:W-:Y:S02]  /*339e0*/  FMUL R0, R29.reuse, R0 ;  /* 0x000000001d007220 */ /* 0x040fe40000400000 */
[----:B------:R0:W-:Y:S06]  /*339f0*/  STL [R1+0xa4], R21 ;  /* 0x0000a41501007387 */ /* 0x0001ec0000100800 */
[----:B------:R-:W-:Y:S01]  /*33a00*/  @!P3 FMUL R28, R28, 16777216 ;  /* 0x4b8000001c1cb820 */ /* 0x000fe20000400000 */
[C---:B------:R-:W-:Y:S01]  /*33a10*/  FMUL R2, R29.reuse, R2 ;  /* 0x000000021d027220 */ /* 0x040fe20000400000 */
[----:B0-----:R-:W2:Y:S04]  /*33a20*/  LDL.LU R21, [R1+0x1678] ;  /* 0x0016780001157983 */ /* 0x001ea80000300800 */
[----:B------:R-:W0:Y:S01]  /*33a30*/  MUFU.RCP R28, R28 ;  /* 0x0000001c001c7308 */ /* 0x000e220000001000 */
[----:B------:R1:W-:Y:S01]  /*33a40*/  STL [R1+0xa0], R24 ;  /* 0x0000a01801007387 */ /* 0x0003e20000100800 */
[C---:B------:R-:W-:Y:S01]  /*33a50*/  FMUL R3, R29.reuse, R3 ;  /* 0x000000031d037220 */ /* 0x040fe20000400000 */
[C---:B------:R-:W-:Y:S01]  /*33a60*/  FMUL R4, R29.reuse, R4 ;  /* 0x000000041d047220 */ /* 0x040fe20000400000 */
[----:B------:R-:W-:Y:S01]  /*33a70*/  FMUL R29, R29, R5 ;  /* 0x000000051d1d7220 */ /* 0x000fe20000400000 */
[----:B-1----:R-:W3:Y:S04]  /*33a80*/  LDL.LU R24, [R1+0x1674] ;  /* 0x0016740001187983 */ /* 0x002ee80000300800 */
[----:B------:R1:W-:Y:S01]  /*33a90*/  STL [R1+0x84], R25 ;  /* 0x0000841901007387 */ /* 0x0003e20000100800 */
[----:B------:R-:W-:-:S03]  /*33aa0*/  @!P3 FMUL R6, R6, 16777216 ;  /* 0x4b8000000606b820 */ /* 0x000fc60000400000 */
[----:B-1----:R-:W5:Y:S04]  /*33ab0*/  LDL.LU R25, [R1+0x1670] ;  /* 0x0016700001197983 */ /* 0x002f680000300800 */
[----:B------:R1:W-:Y:S04]  /*33ac0*/  STL [R1+0x80], R0 ;  /* 0x0000800001007387 */ /* 0x0003e80000100800 */
[----:B-1----:R-:W5:Y:S04]  /*33ad0*/  LDL.LU R0, [R1+0x166c] ;  /* 0x00166c0001007983 */ /* 0x002f680000300800 */
[----:B------:R1:W-:Y:S04]  /*33ae0*/  STL [R1+0x74], R2 ;  /* 0x0000740201007387 */ /* 0x0003e80000100800 */
[----:B-1----:R-:W5:Y:S04]  /*33af0*/  LDL.LU R2, [R1+0x1668] ;  /* 0x0016680001027983 */ /* 0x002f680000300800 */
[----:B------:R1:W-:Y:S04]  /*33b00*/  STL [R1+0x70], R3 ;  /* 0x0000700301007387 */ /* 0x0003e80000100800 */
[----:B-1----:R-:W5:Y:S04]  /*33b10*/  LDL.LU R3, [R1+0x1664] ;  /* 0x0016640001037983 */ /* 0x002f680000300800 */
[----:B------:R1:W-:Y:S04]  /*33b20*/  STL [R1+0x60], R4 ;  /* 0x0000600401007387 */ /* 0x0003e80000100800 */
[----:B-1----:R-:W5:Y:S04]  /*33b30*/  LDL.LU R4, [R1+0x1660] ;  /* 0x0016600001047983 */ /* 0x002f680000300800 */
[----:B------:R-:W5:Y:S04]  /*33b40*/  LDL.LU R5, [R1+0x165c] ;  /* 0x00165c0001057983 */ /* 0x000f680000300800 */
[----:B------:R0:W-:Y:S02]  /*33b50*/  STL [R1+0x50], R29 ;  /* 0x0000501d01007387 */ /* 0x0001e40000100800 */
[----:B0-----:R-:W-:-:S02]  /*33b60*/  FMUL R29, R28, R6 ;  /* 0x000000061c1d7220 */ /* 0x001fc40000400000 */
[----:B------:R-:W5:Y:S01]  /*33b70*/  LDL.LU R6, [R1+0x1658] ;  /* 0x0016580001067983 */ /* 0x000f620000300800 */
[----:B------:R-:W-:Y:S01]  /*33b80*/  @P2 FMUL R7, R7, 0.25 ;  /* 0x3e80000007072820 */ /* 0x000fe20000400000 */
[----:B------:R-:W-:-:S03]  /*33b90*/  @P2 FMUL R8, R8, 0.25 ;  /* 0x3e80000008082820 */ /* 0x000fc60000400000 */
[----:B------:R-:W-:Y:S01]  /*33ba0*/  @!P3 FMUL R7, R7, 16777216 ;  /* 0x4b8000000707b820 */ /* 0x000fe20000400000 */
[----:B------:R0:W-:Y:S01]  /*33bb0*/  STL [R1+0x7c], R29 ;  /* 0x00007c1d01007387 */ /* 0x0001e20000100800 */
[----:B------:R-:W-:Y:S01]  /*33bc0*/  @!P3 FMUL R8, R8, 16777216 ;  /* 0x4b8000000808b820 */ /* 0x000fe20000400000 */
[----:B------:R-:W-:Y:S01]  /*33bd0*/  @P2 FMUL R9, R9, 0.25 ;  /* 0x3e80000009092820 */ /* 0x000fe20000400000 */
[----:B0-----:R-:W-:Y:S02]  /*33be0*/  FMUL R29, R28, R7 ;  /* 0x000000071c1d7220 */ /* 0x001fe40000400000 */
[----:B------:R-:W5:Y:S01]  /*33bf0*/  LDL.LU R7, [R1+0x1654] ;  /* 0x0016540001077983 */ /* 0x000f620000300800 */
[----:B------:R-:W-:-:S03]  /*33c00*/  @!P3 FMUL R9, R9, 16777216 ;  /* 0x4b8000000909b820 */ /* 0x000fc60000400000 */
[----:B------:R0:W-:Y:S01]  /*33c10*/  STL [R1+0x78], R29 ;  /* 0x0000781d01007387 */ /* 0x0001e20000100800 */
        /* <DEDUP_REMOVED lines=25> */
[----:B----4-:R-:W-:Y:S01]  /*33db0*/  @P2 FMUL R15, R15, 0.25 ;  /* 0x3e8000000f0f2820 */ /* 0x010fe20000400000 */
[----:B0-----:R-:W-:Y:S02]  /*33dc0*/  FMUL R29, R28, R13 ;  /* 0x0000000d1c1d7220 */ /* 0x001fe40000400000 */
[----:B------:R-:W4:Y:S01]  /*33dd0*/  LDL.LU R13, [R1+0x163c] ;  /* 0x00163c00010d7983 */ /* 0x000f220000300800 */
[----:B------:R-:W-:-:S03]  /*33de0*/  @!P3 FMUL R15, R15, 16777216 ;  /* 0x4b8000000f0fb820 */ /* 0x000fc60000400000 */
[----:B------:R0:W-:Y:S01]  /*33df0*/  STL [R1+0x40], R29 ;  /* 0x0000401d01007387 */ /* 0x0001e20000100800 */
[----:B------:R-:W-:Y:S01]  /*33e00*/  @P2 FMUL R16, R16, 0.25 ;  /* 0x3e80000010102820 */ /* 0x000fe20000400000 */
        /* <DEDUP_REMOVED lines=10> */
[----:B------:R-:W-:Y:S01]  /*33eb0*/  @P2 FMUL R19, R19, 0.25 ;  /* 0x3e80000013132820 */ /* 0x000fe20000400000 */
[----:B------:R-:W-:Y:S01]  /*33ec0*/  @P2 FMUL R22, R22, 0.25 ;  /* 0x3e80000016162820 */ /* 0x000fe20000400000 */
[----:B------:R-:W-:Y:S01]  /*33ed0*/  @P2 FMUL R23, R23, 0.25 ;  /* 0x3e80000017172820 */ /* 0x000fe20000400000 */
[----:B------:R-:W-:Y:S01]  /*33ee0*/  FSETP.GT.AND P1, PT, |R27|, 8.50705917302346158658e+37, PT ;  /* 0x7e8000001b00780b */ /* 0x000fe20003f24200 */
[----:B0-----:R-:W-:Y:S02]  /*33ef0*/  FMUL R29, R28, R16 ;  /* 0x000000101c1d7220 */ /* 0x001fe40000400000 */
[----:B------:R-:W4:Y:S01]  /*33f00*/  LDL.LU R16, [R1+0x1630] ;  /* 0x0016300001107983 */ /* 0x000f220000300800 */
[----:B------:R-:W-:-:S03]  /*33f10*/  @!P3 FMUL R18, R18, 16777216 ;  /* 0x4b8000001212b820 */ /* 0x000fc60000400000 */
[----:B------:R0:W-:Y:S01]  /*33f20*/  STL [R1+0x2c], R29 ;  /* 0x00002c1d01007387 */ /* 0x0001e20000100800 */
[----:B------:R-:W-:Y:S01]  /*33f30*/  @!P3 FMUL R19, R19, 16777216 ;  /* 0x4b8000001313b820 */ /* 0x000fe20000400000 */
[----:B------:R-:W-:Y:S01]  /*33f40*/  @!P3 FMUL R22, R22, 16777216 ;  /* 0x4b8000001616b820 */ /* 0x000fe20000400000 */
[----:B------:R-:W-:Y:S01]  /*33f50*/  @!P3 FMUL R23, R23, 16777216 ;  /* 0x4b8000001717b820 */ /* 0x000fe20000400000 */
[C---:B------:R-:W-:Y:S01]  /*33f60*/  FSETP.GEU.AND P3, PT, |R27|.reuse, 1.175494350822287508e-38, PT ;  /* 0x008000001b00780b */ /* 0x040fe20003f6e200 */
[C---:B0-----:R-:W-:Y:S02]  /*33f70*/  FMUL R29, R28.reuse, R17 ;  /* 0x000000111c1d7220 */ /* 0x041fe40000400000 */
[----:B------:R-:W4:Y:S04]  /*33f80*/  LDL.LU R17, [R1+0x162c] ;  /* 0x00162c0001117983 */ /* 0x000f280000300800 */
[----:B------:R0:W-:Y:S01]  /*33f90*/  STL [R1+0x28], R29 ;  /* 0x0000281d01007387 */ /* 0x0001e20000100800 */
[----:B------:R-:W-:Y:S01]  /*33fa0*/  @P1 FMUL R27, R27, 0.25 ;  /* 0x3e8000001b1b1820 */ /* 0x000fe20000400000 */
[----:B0-----:R-:W-:-:S02]  /*33fb0*/  FMUL R29, R28, R18 ;  /* 0x000000121c1d7220 */ /* 0x001fc40000400000 */
[----:B------:R-:W4:Y:S04]  /*33fc0*/  LDL.LU R18, [R1+0x1628] ;  /* 0x0016280001127983 */ /* 0x000f280000300800 */
[----:B------:R0:W-:Y:S01]  /*33fd0*/  STL [R1+0x24], R29 ;  /* 0x0000241d01007387 */ /* 0x0001e20000100800 */
[----:B------:R-:W-:Y:S01]  /*33fe0*/  @!P3 FMUL R27, R27, 16777216 ;  /* 0x4b8000001b1bb820 */ /* 0x000fe20000400000 */
[C---:B0-----:R-:W-:Y:S02]  /*33ff0*/  FMUL R29, R28.reuse, R19 ;  /* 0x000000131c1d7220 */ /* 0x041fe40000400000 */
[----:B------:R-:W4:Y:S04]  /*34000*/  LDL.LU R19, [R1+0x1624] ;  /* 0x0016240001137983 */ /* 0x000f280000300800 */
[----:B------:R0:W-:Y:S01]  /*34010*/  STL [R1+0x20], R29 ;  /* 0x0000201d01007387 */ /* 0x0001e20000100800 */
[----:B------:R-:W1:Y:S01]  /*34020*/  MUFU.RCP R27, R27 ;  /* 0x0000001b001b7308 */ /* 0x000e620000001000 */
[C---:B0-----:R-:W-:Y:S01]  /*34030*/  FMUL R29, R28.reuse, R22 ;  /* 0x000000161c1d7220 */ /* 0x041fe20000400000 */
[----:B------:R-:W-:Y:S01]  /*34040*/  FMUL R28, R28, R23 ;  /* 0x000000171c1c7220 */ /* 0x000fe20000400000 */
[----:B------:R-:W4:Y:S04]  /*34050*/  LDL.LU R22, [R1+0x1620] ;  /* 0x0016200001167983 */ /* 0x000f280000300800 */
[----:B------:R-:W4:Y:S01]  /*34060*/  LDL.LU R23, [R1+0x161c] ;  /* 0x00161c0001177983 */ /* 0x000f220000300800 */
[----:B------:R-:W-:Y:S01]  /*34070*/  @P1 FMUL R20, R20, 0.25 ;  /* 0x3e80000014141820 */ /* 0x000fe20000400000 */
[----:B--2---:R-:W-:Y:S01]  /*34080*/  @P1 FMUL R21, R21, 0.25 ;  /* 0x3e80000015151820 */ /* 0x004fe20000400000 */
[----:B---3--:R-:W-:-:S02]  /*34090*/  @P1 FMUL R24, R24, 0.25 ;  /* 0x3e80000018181820 */ /* 0x008fc40000400000 */
[----:B------:R-:W-:Y:S01]  /*340a0*/  @!P3 FMUL R20, R20, 16777216 ;  /* 0x4b8000001414b820 */ /* 0x000fe20000400000 */
[----:B------:R1:W-:Y:S01]  /*340b0*/  STL [R1+0x1c], R29 ;  /* 0x00001c1d01007387 */ /* 0x0003e20000100800 */
[----:B------:R-:W-:Y:S01]  /*340c0*/  @!P3 FMUL R21, R21, 16777216 ;  /* 0x4b8000001515b820 */ /* 0x000fe20000400000 */
[----:B-----5:R-:W-:Y:S02]  /*340d0*/  @P1 FMUL R25, R25, 0.25 ;  /* 0x3e80000019191820 */ /* 0x020fe40000400000 */
[----:B------:R0:W-:Y:S01]  /*340e0*/  STL [R1+0x18], R28 ;  /* 0x0000181c01007387 */ /* 0x0001e20000100800 */
[----:B------:R-:W-:Y:S01]  /*340f0*/  @!P3 FMUL R24, R24, 16777216 ;  /* 0x4b8000001818b820 */ /* 0x000fe20000400000 */
[----:B------:R-:W-:Y:S01]  /*34100*/  @!P3 FMUL R25, R25, 16777216 ;  /* 0x4b8000001919b820 */ /* 0x000fe20000400000 */
[C---:B-1----:R-:W-:Y:S01]  /*34110*/  FMUL R29, R27.reuse, R21 ;  /* 0x000000151b1d7220 */ /* 0x042fe20000400000 */
[----:B0-----:R-:W-:Y:S02]  /*34120*/  FMUL R28, R27, R20 ;  /* 0x000000141b1c7220 */ /* 0x001fe40000400000 */
[----:B------:R-:W2:Y:S01]  /*34130*/  LDL.LU R20, [R1+0x1618] ;  /* 0x0016180001147983 */ /* 0x000ea20000300800 */
[----:B------:R-:W-:-:S03]  /*34140*/  @P1 FMUL R2, R2, 0.25 ;  /* 0x3e80000002021820 */ /* 0x000fc60000400000 */
[----:B------:R-:W3:Y:S01]  /*34150*/  LDL.LU R21, [R1+0x1614] ;  /* 0x0016140001157983 */ /* 0x000ee20000300800 */
[----:B------:R-:W-:-:S03]  /*34160*/  @!P3 FMUL R2, R2, 16777216 ;  /* 0x4b8000000202b820 */ /* 0x000fc60000400000 */
[----:B------:R0:W-:Y:S01]  /*34170*/  STL [R1+0x14], R28 ;  /* 0x0000141c01007387 */ /* 0x0001e20000100800 */
[----:B------:R-:W-:Y:S01]  /*34180*/  @P1 FMUL R3, R3, 0.25 ;  /* 0x3e80000003031820 */ /* 0x000fe20000400000 */
[----:B0-----:R-:W-:Y:S02]  /*34190*/  FMUL R28, R27, R24 ;  /* 0x000000181b1c7220 */ /* 0x001fe40000400000 */
[----:B------:R-:W5:Y:S04]  /*341a0*/  LDL.LU R24, [R1+0x1610] ;  /* 0x0016100001187983 */ /* 0x000f680000300800 */
[----:B------:R0:W-:Y:S01]  /*341b0*/  STL [R1+0x10], R29 ;  /* 0x0000101d01007387 */ /* 0x0001e20000100800 */
[----:B------:R-:W-:Y:S01]  /*341c0*/  @!P3 FMUL R3, R3, 16777216 ;  /* 0x4b8000000303b820 */ /* 0x000fe20000400000 */
[----:B0-----:R-:W-:-:S02]  /*341d0*/  FMUL R29, R27, R25 ;  /* 0x000000191b1d7220 */ /* 0x001fc40000400000 */
[----:B------:R-:W5:Y:S04]  /*341e0*/  LDL.LU R25, [R1+0x160c] ;  /* 0x00160c0001197983 */ /* 0x000f680000300800 */
[----:B------:R0:W-:Y:S01]  /*341f0*/  STL [R1+0xc], R28 ;  /* 0x00000c1c01007387 */ /* 0x0001e20000100800 */
[----:B------:R-:W-:Y:S01]  /*34200*/  @P1 FMUL R6, R6, 0.25 ;  /* 0x3e80000006061820 */ /* 0x000fe20000400000 */
[----:B0-----:R-:W-:Y:S02]  /*34210*/  FMUL R28, R27, R2 ;  /* 0x000000021b1c7220 */ /* 0x001fe40000400000 */
[----:B------:R-:W5:Y:S01]  /*34220*/  LDL.LU R2, [R1+0x90] ;  /* 0x0000900001027983 */ /* 0x000f620000300800 */
[----:B------:R-:W-:-:S03]  /*34230*/  @!P3 FMUL R6, R6, 16777216 ;  /* 0x4b8000000606b820 */ /* 0x000fc60000400000 */
[----:B------:R0:W-:Y:S04]  /*34240*/  STL [R1+0x8], R29 ;  /* 0x0000081d01007387 */ /* 0x0001e80000100800 */
[----:B------:R1:W-:Y:S01]  /*34250*/  STL [R1+0x4], R28 ;  /* 0x0000041c01007387 */ /* 0x0003e20000100800 */
[----:B0-----:R-:W-:-:S03]  /*34260*/  FMUL R29, R27, R3 ;  /* 0x000000031b1d7220 */ /* 0x001fc60000400000 */
[----:B------:R-:W5:Y:S01]  /*34270*/  LDL.LU R3, [R1+0x8c] ;  /* 0x00008c0001037983 */ /* 0x000f620000300800 */
[----:B-1----:R-:W-:-:S03]  /*34280*/  FMUL R28, R27, R6 ;  /* 0x000000061b1c7220 */ /* 0x002fc60000400000 */
[----:B------:R-:W5:Y:S01]  /*34290*/  LDL.LU R6, [R1] ;  /* 0x0000000001067983 */ /* 0x000f620000300800 */
[----:B------:R-:W-:Y:S01]  /*342a0*/  FSETP.GT.AND P2, PT, |R26|, 8.50705917302346158658e+37, PT ;  /* 0x7e8000001a00780b */ /* 0x000fe20003f44200 */
[----:B------:R-:W-:Y:S01]  /*342b0*/  @P1 FMUL R7, R7, 0.25 ;  /* 0x3e80000007071820 */ /* 0x000fe20000400000 */
[----:B------:R-:W-:Y:S01]  /*342c0*/  @P1 FMUL R10, R10, 0.25 ;  /* 0x3e8000000a0a1820 */ /* 0x000fe20000400000 */
[----:B------:R-:W-:-:S10]  /*342d0*/  @P1 FMUL R11, R11, 0.25 ;  /* 0x3e8000000b0b1820 */ /* 0x000fd40000400000 */
[----:B------:R-:W-:Y:S01]  /*342e0*/  @P2 FMUL R0, R0, 0.25 ;  /* 0x3e80000000002820 */ /* 0x000fe20000400000 */
[----:B------:R-:W-:Y:S01]  /*342f0*/  @P2 FMUL R4, R4, 0.25 ;  /* 0x3e80000004042820 */ /* 0x000fe20000400000 */
[----:B------:R-:W-:Y:S01]  /*34300*/  @P2 FMUL R5, R5, 0.25 ;  /* 0x3e80000005052820 */ /* 0x000fe20000400000 */
[----:B------:R-:W-:Y:S01]  /*34310*/  @P2 FMUL R8, R8, 0.25 ;  /* 0x3e80000008082820 */ /* 0x000fe20000400000 */
[----:B------:R-:W-:Y:S01]  /*34320*/  @P2 FMUL R9, R9, 0.25 ;  /* 0x3e80000009092820 */ /* 0x000fe20000400000 */
[----:B----4-:R-:W-:Y:S01]  /*34330*/  @P1 FMUL R14, R14, 0.25 ;  /* 0x3e8000000e0e1820 */ /* 0x010fe20000400000 */
[----:B------:R-:W-:Y:S01]  /*34340*/  @P1 FMUL R15, R15, 0.25 ;  /* 0x3e8000000f0f1820 */ /* 0x000fe20000400000 */
[----:B------:R-:W-:Y:S01]  /*34350*/  @P2 FMUL R12, R12, 0.25 ;  /* 0x3e8000000c0c2820 */ /* 0x000fe20000400000 */
[----:B------:R-:W-:Y:S01]  /*34360*/  @P2 FMUL R13, R13, 0.25 ;  /* 0x3e8000000d0d2820 */ /* 0x000fe20000400000 */
[----:B------:R-:W-:Y:S01]  /*34370*/  @P1 FMUL R18, R18, 0.25 ;  /* 0x3e80000012121820 */ /* 0x000fe20000400000 */
[----:B------:R-:W-:Y:S01]  /*34380*/  @P1 FMUL R19, R19, 0.25 ;  /* 0x3e80000013131820 */ /* 0x000fe20000400000 */
[----:B------:R-:W-:Y:S01]  /*34390*/  @P1 FMUL R22, R22, 0.25 ;  /* 0x3e80000016161820 */ /* 0x000fe20000400000 */
[----:B------:R-:W-:Y:S01]  /*343a0*/  @P1 FMUL R23, R23, 0.25 ;  /* 0x3e80000017171820 */ /* 0x000fe20000400000 */
[C---:B------:R-:W-:Y:S01]  /*343b0*/  FSETP.GEU.AND P1, PT, |R26|.reuse, 1.175494350822287508e-38, PT ;  /* 0x008000001a00780b */ /* 0x040fe20003f2e200 */
[----:B------:R-:W-:-:S12]  /*343c0*/  @P2 FMUL R26, R26, 0.25 ;  /* 0x3e8000001a1a2820 */ /* 0x000fd80000400000 */
[----:B------:R-:W-:-:S06]  /*343d0*/  @!P1 FMUL R26, R26, 16777216 ;  /* 0x4b8000001a1a9820 */ /* 0x000fcc0000400000 */
[----:B------:R-:W0:Y:S01]  /*343e0*/  MUFU.RCP R26, R26 ;  /* 0x0000001a001a7308 */ /* 0x000e220000001000 */
[----:B------:R-:W-:Y:S01]  /*343f0*/  @P2 FMUL R16, R16, 0.25 ;  /* 0x3e80000010102820 */ /* 0x000fe20000400000 */
[----:B------:R-:W-:Y:S01]  /*34400*/  @P2 FMUL R17, R17, 0.25 ;  /* 0x3e80000011112820 */ /* 0x000fe20000400000 */
[----:B--2---:R-:W-:Y:S01]  /*34410*/  @P2 FMUL R20, R20, 0.25 ;  /* 0x3e80000014142820 */ /* 0x004fe20000400000 */
[----:B---3--:R-:W-:Y:S01]  /*34420*/  @P2 FMUL R21, R21, 0.25 ;  /* 0x3e80000015152820 */ /* 0x008fe20000400000 */
[----:B------:R-:W-:Y:S01]  /*34430*/  @!P1 FMUL R0, R0, 16777216 ;  /* 0x4b80000000009820 */ /* 0x000fe20000400000 */
[----:B-----5:R-:W-:-:S04]  /*34440*/  @P2 FMUL R24, R24, 0.25 ;  /* 0x3e80000018182820 */ /* 0x020fc80000400000 */
[----:B------:R-:W-:-:S04]  /*34450*/  @!P1 FMUL R24, R24, 16777216 ;  /* 0x4b80000018189820 */ /* 0x000fc80000400000 */
[----:B0-----:R-:W-:Y:S01]  /*34460*/  FMUL R24, R26, R24 ;  /* 0x000000181a187220 */ /* 0x001fe20000400000 */
[----:B------:R-:W-:-:S04]  /*34470*/  @P2 FMUL R25, R25, 0.25 ;  /* 0x3e80000019192820 */ /* 0x000fc80000400000 */
[----:B------:R-:W-:-:S04]  /*34480*/  @!P1 FMUL R25, R25, 16777216 ;  /* 0x4b80000019199820 */ /* 0x000fc80000400000 */
[----:B------:R-:W-:Y:S01]  /*34490*/  FMUL R25, R26, R25 ;  /* 0x000000191a197220 */ /* 0x000fe20000400000 */
[----:B------:R-:W-:-:S04]  /*344a0*/  @P2 FMUL R2, R2, 0.25 ;  /* 0x3e80000002022820 */ /* 0x000fc80000400000 */
[----:B------:R-:W-:Y:S01]  /*344b0*/  @!P1 FMUL R2, R2, 16777216 ;  /* 0x4b80000002029820 */ /* 0x000fe20000400000 */
[----:B------:R-:W-:-:S03]  /*344c0*/  F2FP.SATFINITE.E4M3.F32.PACK_AB_MERGE_C R24, R24, R25, RZ ;  /* 0x000000191818723e */ /* 0x000fc600048070ff */
[----:B------:R-:W-:Y:S01]  /*344d0*/  FMUL R2, R26, R2 ;  /* 0x000000021a027220 */ /* 0x000fe20000400000 */
[----:B------:R-:W-:Y:S01]  /*344e0*/  @!P1 FMUL R4, R4, 16777216 ;  /* 0x4b80000004049820 */ /* 0x000fe20000400000 */
[----:B------:R-:W-:Y:S01]  /*344f0*/  @!P1 FMUL R5, R5, 16777216 ;  /* 0x4b80000005059820 */ /* 0x000fe20000400000 */
[----:B------:R-:W-:Y:S01]  /*34500*/  @!P1 FMUL R8, R8, 16777216 ;  /* 0x4b80000008089820 */ /* 0x000fe20000400000 */
[----:B------:R-:W-:Y:S01]  /*34510*/  @!P1 FMUL R9, R9, 16777216 ;  /* 0x4b80000009099820 */ /* 0x000fe20000400000 */
[----:B------:R-:W-:Y:S01]  /*34520*/  @P2 FMUL R3, R3, 0.25 ;  /* 0x3e80000003032820 */ /* 0x000fe20000400000 */
[----:B------:R-:W-:-:S03]  /*34530*/  @P2 FMUL R6, R6, 0.25 ;  /* 0x3e80000006062820 */ /* 0x000fc60000400000 */
[----:B------:R-:W-:Y:S01]  /*34540*/  @!P1 FMUL R3, R3, 16777216 ;  /* 0x4b80000003039820 */ /* 0x000fe20000400000 */
[----:B------:R-:W-:Y:S01]  /*34550*/  @!P1 FMUL R12, R12, 16777216 ;  /* 0x4b8000000c0c9820 */ /* 0x000fe20000400000 */
[----:B------:R-:W-:Y:S01]  /*34560*/  @!P1 FMUL R13, R13, 16777216 ;  /* 0x4b8000000d0d9820 */ /* 0x000fe20000400000 */
[----:B------:R-:W-:Y:S01]  /*34570*/  @!P1 FMUL R6, R6, 16777216 ;  /* 0x4b80000006069820 */ /* 0x000fe20000400000 */
[----:B------:R-:W-:Y:S01]  /*34580*/  @!P1 FMUL R16, R16, 16777216 ;  /* 0x4b80000010109820 */ /* 0x000fe20000400000 */
[----:B------:R-:W-:Y:S01]  /*34590*/  @!P1 FMUL R17, R17, 16777216 ;  /* 0x4b80000011119820 */ /* 0x000fe20000400000 */
[----:B------:R-:W-:Y:S01]  /*345a0*/  @!P1 FMUL R20, R20, 16777216 ;  /* 0x4b80000014149820 */ /* 0x000fe20000400000 */
[----:B------:R-:W-:Y:S01]  /*345b0*/  @!P1 FMUL R21, R21, 16777216 ;  /* 0x4b80000015159820 */ /* 0x000fe20000400000 */
[----:B------:R0:W-:Y:S01]  /*345c0*/  STL [R1+0x1608], R2 ;  /* 0x0016080201007387 */ /* 0x0001e20000100800 */
[C---:B------:R-:W-:Y:S01]  /*345d0*/  FMUL R3, R26.reuse, R3 ;  /* 0x000000031a037220 */ /* 0x040fe20000400000 */
[C---:B------:R-:W-:Y:S01]  /*345e0*/  FMUL R6, R26.reuse, R6 ;  /* 0x000000061a067220 */ /* 0x040fe20000400000 */
[C---:B------:R-:W-:Y:S01]  /*345f0*/  FMUL R0, R26.reuse, R0 ;  /* 0x000000001a007220 */ /* 0x040fe20000400000 */
[----:B------:R-:W-:Y:S01]  /*34600*/  STL [R1+0x15d0], R24 ;  /* 0x0015d01801007387 */ /* 0x000fe20000100800 */
[C---:B------:R-:W-:Y:S01]  /*34610*/  FMUL R4, R26.reuse, R4 ;  /* 0x000000041a047220 */ /* 0x040fe20000400000 */
        /* <DEDUP_REMOVED lines=8> */
[----:B------:R-:W-:Y:S01]  /*346a0*/  FMUL R17, R26, R17 ;  /* 0x000000111a117220 */ /* 0x000fe20000400000 */
[----:B0-----:R-:W2:Y:S04]  /*346b0*/  LDL.LU R2, [R1+0x8] ;  /* 0x0000080001027983 */ /* 0x001ea80000300800 */
[----:B------:R-:W3:Y:S01]  /*346c0*/  LDL.LU R26, [R1+0x60] ;  /* 0x00006000011a7983 */ /* 0x000ee20000300800 */
[----:B------:R-:W-:Y:S01]  /*346d0*/  @!P3 FMUL R22, R22, 16777216 ;  /* 0x4b8000001616b820 */ /* 0x000fe20000400000 */
[----:B------:R-:W-:-:S03]  /*346e0*/  @!P3 FMUL R23, R23, 16777216 ;  /* 0x4b8000001717b820 */ /* 0x000fc60000400000 */
[C---:B------:R-:W-:Y:S01]  /*346f0*/  FMUL R22, R27.reuse, R22 ;  /* 0x000000161b167220 */ /* 0x040fe20000400000 */
[----:B------:R-:W-:-:S05]  /*34700*/  FMUL R23, R27, R23 ;  /* 0x000000171b177220 */ /* 0x000fca0000400000 */
[----:B------:R-:W-:-:S05]  /*34710*/  F2FP.SATFINITE.E4M3.F32.PACK_AB_MERGE_C R22, R22, R23, RZ ;  /* 0x000000171616723e */ /* 0x000fca00048070ff */
[----:B------:R-:W-:Y:S04]  /*34720*/  STL [R1+0x38], R22 ;  /* 0x0000381601007387 */ /* 0x000fe80000100800 */
[----:B---3--:R0:W-:Y:S04]  /*34730*/  STL [R1+0x1600], R26 ;  /* 0x0016001a01007387 */ /* 0x0081e80000100800 */
[----:B0-----:R-:W3:Y:S04]  /*34740*/  LDL.LU R26, [R1+0x14] ;  /* 0x00001400011a7983 */ /* 0x001ee80000300800 */
[----:B------:R-:W4:Y:S04]  /*34750*/  LDL.LU R24, [R1+0x54] ;  /* 0x0000540001187983 */ /* 0x000f280000300800 */
[----:B----4-:R0:W-:Y:S04]  /*34760*/  STL [R1+0x15d4], R24 ;  /* 0x0015d41801007387 */ /* 0x0101e80000100800 */
[----:B0-----:R-:W4:Y:S04]  /*34770*/  LDL.LU R24, [R1+0xb0] ;  /* 0x0000b00001187983 */ /* 0x001f280000300800 */
        /* <DEDUP_REMOVED lines=15> */
[----:B0-----:R-:W3:Y:S04]  /*34870*/  LDL.LU R24, [R1+0x10] ;  /* 0x0000100001187983 */ /* 0x001ee80000300800 */
[----:B------:R-:W4:Y:S04]  /*34880*/  LDL.LU R22, [R1+0x78] ;  /* 0x0000780001167983 */ /* 0x000f280000300800 */
[----:B----4-:R0:W-:Y:S04]  /*34890*/  STL [R1+0x15d8], R22 ;  /* 0x0015d81601007387 */ /* 0x0101e80000100800 */
[----:B0-----:R-:W4:Y:S01]  /*348a0*/  LDL.LU R22, [R1+0xa8] ;  /* 0x0000a80001167983 */ /* 0x001f220000300800 */
[----:B------:R-:W-:Y:S01]  /*348b0*/  @!P3 FMUL R18, R18, 16777216 ;  /* 0x4b8000001212b820 */ /* 0x000fe20000400000 */
[----:B------:R-:W-:-:S02]  /*348c0*/  @!P3 FMUL R19, R19, 16777216 ;  /* 0x4b8000001313b820 */ /* 0x000fc40000400000 */
[----:B----4-:R0:W-:Y:S04]  /*348d0*/  STL [R1+0x15e4], R22 ;  /* 0x0015e41601007387 */ /* 0x0101e80000100800 */
[----:B0-----:R-:W4:Y:S01]  /*348e0*/  LDL.LU R22, [R1+0xa0] ;  /* 0x0000a00001167983 */ /* 0x001f220000300800 */
[----:B------:R-:W-:Y:S01]  /*348f0*/  @!P3 FMUL R14, R14, 16777216 ;  /* 0x4b8000000e0eb820 */ /* 0x000fe20000400000 */
[----:B------:R-:W-:Y:S01]  /*34900*/  @!P3 FMUL R15, R15, 16777216 ;  /* 0x4b8000000f0fb820 */ /* 0x000fe20000400000 */
[----:B------:R-:W-:Y:S01]  /*34910*/  @!P3 FMUL R7, R7, 16777216 ;  /* 0x4b8000000707b820 */ /* 0x000fe20000400000 */
[----:B------:R-:W-:Y:S01]  /*34920*/  @!P3 FMUL R10, R10, 16777216 ;  /* 0x4b8000000a0ab820 */ /* 0x000fe20000400000 */
[----:B------:R-:W-:Y:S01]  /*34930*/  @!P3 FMUL R11, R11, 16777216 ;  /* 0x4b8000000b0bb820 */ /* 0x000fe20000400000 */
[C---:B------:R-:W-:Y:S01]  /*34940*/  FMUL R18, R27.reuse, R18 ;  /* 0x000000121b127220 */ /* 0x040fe20000400000 */
[C---:B------:R-:W-:Y:S01]  /*34950*/  FMUL R19, R27.reuse, R19 ;  /* 0x000000131b137220 */ /* 0x040fe20000400000 */
[C---:B------:R-:W-:Y:S01]  /*34960*/  FMUL R14, R27.reuse, R14 ;  /* 0x0000000e1b0e7220 */ /* 0x040fe20000400000 */
[C---:B------:R-:W-:Y:S01]  /*34970*/  FMUL R15, R27.reuse, R15 ;  /* 0x0000000f1b0f7220 */ /* 0x040fe20000400000 */
[C---:B------:R-:W-:Y:S01]  /*34980*/  FMUL R7, R27.reuse, R7 ;  /* 0x000000071b077220 */ /* 0x040fe20000400000 */
[C---:B------:R-:W-:Y:S01]  /*34990*/  FMUL R10, R27.reuse, R10 ;  /* 0x0000000a1b0a7220 */ /* 0x040fe20000400000 */
[----:B------:R-:W-:Y:S01]  /*349a0*/  FMUL R11, R27, R11 ;  /* 0x0000000b1b0b7220 */ /* 0x000fe20000400000 */
[----:B------:R-:W-:-:S02]  /*349b0*/  F2FP.SATFINITE.E4M3.F32.PACK_AB_MERGE_C R20, R20, R21, RZ ;  /* 0x000000151414723e */ /* 0x000fc400048070ff */
[----:B------:R-:W-:Y:S02]  /*349c0*/  F2FP.SATFINITE.E4M3.F32.PACK_AB_MERGE_C R27, R18, R19, RZ ;  /* 0x00000013121b723e */ /* 0x000fe400048070ff */
[----:B------:R-:W-:Y:S02]  /*349d0*/  F2FP.SATFINITE.E4M3.F32.PACK_AB_MERGE_C R16, R16, R17, RZ ;  /* 0x000000111010723e */ /* 0x000fe400048070ff */
[----:B------:R-:W-:Y:S02]  /*349e0*/  F2FP.SATFINITE.E4M3.F32.PACK_AB_MERGE_C R12, R12, R13, RZ ;  /* 0x0000000d0c0c723e */ /* 0x000fe400048070ff */
[----:B------:R-:W-:Y:S02]  /*349f0*/  F2FP.SATFINITE.E4M3.F32.PACK_AB_MERGE_C R25, R14, R15, RZ ;  /* 0x0000000f0e19723e */ /* 0x000fe400048070ff */
[----:B------:R-:W-:Y:S01]  /*34a00*/  F2FP.SATFINITE.E4M3.F32.PACK_AB_MERGE_C R11, R10, R11, RZ ;  /* 0x0000000b0a0b723e */ /* 0x000fe200048070ff */
[----:B----4-:R0:W-:Y:S04]  /*34a10*/  STL [R1+0x15ec], R22 ;  /* 0x0015ec1601007387 */ /* 0x0101e80000100800 */
[----:B0-----:R-:W4:Y:S04]  /*34a20*/  LDL.LU R22, [R1+0x30] ;  /* 0x0000300001167983 */ /* 0x001f280000300800 */
[----:B------:R-:W5:Y:S04]  /*34a30*/  LDL.LU R23, [R1+0x7c] ;  /* 0x00007c0001177983 */ /* 0x000f680000300800 */
[----:B------:R-:W5:Y:S04]  /*34a40*/  LDL.LU R21, [R1+0xc0] ;  /* 0x0000c00001157983 */ /* 0x000f680000300800 */
[----:B------:R-:W4:Y:S04]  /*34a50*/  LDL.LU R18, [R1+0x2c] ;  /* 0x00002c0001127983 */ /* 0x000f280000300800 */
[----:B------:R-:W5:Y:S04]  /*34a60*/  LDL.LU R19, [R1+0xbc] ;  /* 0x0000bc0001137983 */ /* 0x000f680000300800 */
[----:B------:R-:W5:Y:S04]  /*34a70*/  LDL.LU R17, [R1+0x44] ;  /* 0x0000440001117983 */ /* 0x000f680000300800 */
[----:B------:R-:W5:Y:S04]  /*34a80*/  LDL.LU R14, [R1+0x64] ;  /* 0x00006400010e7983 */ /* 0x000f680000300800 */
[----:B------:R-:W5:Y:S04]  /*34a90*/  LDL.LU R15, [R1+0x6c] ;  /* 0x00006c00010f7983 */ /* 0x000f680000300800 */
[----:B------:R-:W4:Y:S04]  /*34aa0*/  LDL.LU R13, [R1+0x1c] ;  /* 0x00001c00010d7983 */ /* 0x000f280000300800 */
[----:B------:R0:W-:Y:S04]  /*34ab0*/  STL [R1+0x48], R12 ;  /* 0x0000480c01007387 */ /* 0x0001e80000100800 */
[----:B0-----:R-:W5:Y:S04]  /*34ac0*/  LDL.LU R12, [R1+0xb8] ;  /* 0x0000b800010c7983 */ /* 0x001f680000300800 */
[----:B------:R-:W5:Y:S04]  /*34ad0*/  LDL.LU R10, [R1+0x5c] ;  /* 0x00005c00010a7983 */ /* 0x000f680000300800 */
[----:B------:R0:W-:Y:S02]  /*34ae0*/  STL [R1+0x58], R11 ;  /* 0x0000580b01007387 */ /* 0x0001e40000100800 */
[----:B0-----:R-:W-:-:S02]  /*34af0*/  F2FP.SATFINITE.E4M3.F32.PACK_AB_MERGE_C R11, R8, R9, RZ ;  /* 0x00000009080b723e */ /* 0x001fc400048070ff */
[----:B------:R-:W2:Y:S01]  /*34b00*/  LDL.LU R8, [R1+0x4] ;  /* 0x0000040001087983 */ /* 0x000ea20000300800 */
[----:B------:R-:W-:Y:S02]  /*34b10*/  F2FP.SATFINITE.E4M3.F32.PACK_AB_MERGE_C R7, R28, R7, RZ ;  /* 0x000000071c07723e */ /* 0x000fe400048070ff */
[----:B------:R-:W-:Y:S01]  /*34b20*/  F2FP.SATFINITE.E4M3.F32.PACK_AB_MERGE_C R4, R4, R5, RZ ;  /* 0x000000050404723e */ /* 0x000fe200048070ff */
[----:B------:R-:W5:Y:S01]  /*34b30*/  LDL.LU R9, [R1+0xb4] ;  /* 0x0000b40001097983 */ /* 0x000f620000300800 */
[----:B------:R-:W-:-:S03]  /*34b40*/  F2FP.SATFINITE.E4M3.F32.PACK_AB_MERGE_C R6, R6, R0, RZ ;  /* 0x000000000606723e */ /* 0x000fc600048070ff */
[----:B------:R-:W5:Y:S04]  /*34b50*/  LDL.LU R28, [R1+0x74] ;  /* 0x00007400011c7983 */ /* 0x000f680000300800 */
[----:B------:R-:W5:Y:S01]  /*34b60*/  LDL.LU R5, [R1+0x24] ;  /* 0x0000240001057983 */ /* 0x000f620000300800 */
[----:B--2---:R-:W-:-:S03]  /*34b70*/  F2FP.SATFINITE.E4M3.F32.PACK_AB_MERGE_C R8, R8, R29, RZ ;  /* 0x0000001d0808723e */ /* 0x004fc600048070ff */
[----:B------:R-:W4:Y:S04]  /*34b80*/  LDL.LU R29, [R1+0x18] ;  /* 0x00001800011d7983 */ /* 0x000f280000300800 */
[----:B------:R-:W2:Y:S02]  /*34b90*/  LDL.LU R0, [R1+0xc] ;  /* 0x00000c0001007983 */ /* 0x000ea40000300800 */
[----:B--2---:R-:W-:Y:S02]  /*34ba0*/  F2FP.SATFINITE.E4M3.F32.PACK_AB_MERGE_C R0, R0, R2, RZ ;  /* 0x000000020000723e */ /* 0x004fe400048070ff */
[----:B------:R-:W2:Y:S01]  /*34bb0*/  LDL.LU R2, [R1+0x1608] ;  /* 0x0016080001027983 */ /* 0x000ea20000300800 */
[----:B---3--:R-:W-:Y:S02]  /*34bc0*/  F2FP.SATFINITE.E4M3.F32.PACK_AB_MERGE_C R26, R26, R24, RZ ;  /* 0x000000181a1a723e */ /* 0x008fe400048070ff */
[----:B--2---:R-:W-:-:S02]  /*34bd0*/  F2FP.SATFINITE.E4M3.F32.PACK_AB_MERGE_C R3, R2, R3, RZ ;  /* 0x000000030203723e */ /* 0x004fc400048070ff */
[----:B------:R-:W2:Y:S04]  /*34be0*/  LDL.LU R2, [R1+0x70] ;  /* 0x0000700001027983 */ /* 0x000ea80000300800 */
[----:B------:R0:W-:Y:S04]  /*34bf0*/  STL [R1+0x3c], R3 ;  /* 0x00003c0301007387 */ /* 0x0001e80000100800 */
[----:B0-----:R-:W3:Y:S04]  /*34c00*/  LDL.LU R3, [R1+0x84] ;  /* 0x0000840001037983 */ /* 0x001ee80000300800 */
[----:B------:R-:W5:Y:S04]  /*34c10*/  LDL.LU R24, [R1+0x1604] ;  /* 0x0016040001187983 */ /* 0x000f680000300800 */
[----:B------:R0:W-:Y:S04]  /*34c20*/  STL [R1+0x4c], R26 ;  /* 0x00004c1a01007387 */ /* 0x0001e80000100800 */
[----:B0-----:R-:W5:Y:S01]  /*34c30*/  LDL.LU R26, [R1+0x1600] ;  /* 0x00160000011a7983 */ /* 0x001f620000300800 */
[----:B----4-:R-:W-:-:S03]  /*34c40*/  F2FP.SATFINITE.E4M3.F32.PACK_AB_MERGE_C R13, R13, R29, RZ ;  /* 0x0000001d0d0d723e */ /* 0x010fc600048070ff */
[----:B------:R-:W4:Y:S01]  /*34c50*/  LDL.LU R29, [R1+0xcc] ;  /* 0x0000cc00011d7983 */ /* 0x000f220000300800 */
[----:B-----5:R-:W-:-:S03]  /*34c60*/  F2FP.SATFINITE.E4M3.F32.PACK_AB_MERGE_C R26, R26, R24, RZ ;  /* 0x000000181a1a723e */ /* 0x020fc600048070ff */
[----:B------:R-:W5:Y:S02]  /*34c70*/  LDL.LU R24, [R1+0x15fc] ;  /* 0x0015fc0001187983 */ /* 0x000f640000300800 */
[----:B-----5:R-:W-:Y:S02]  /*34c80*/  F2FP.SATFINITE.E4M3.F32.PACK_AB_MERGE_C R5, R5, R24, RZ ;  /* 0x000000180505723e */ /* 0x020fe400048070ff */
[----:B------:R-:W5:Y:S01]  /*34c90*/  LDL.LU R24, [R1+0x15f8] ;  /* 0x0015f80001187983 */ /* 0x000f620000300800 */
[----:B--2---:R-:W-:-:S03]  /*34ca0*/  F2FP.SATFINITE.E4M3.F32.PACK_AB_MERGE_C R2, R28, R2, RZ ;  /* 0x000000021c02723e */ /* 0x004fc600048070ff */
[----:B------:R-:W2:Y:S01]  /*34cb0*/  LDL.LU R28, [R1+0x38] ;  /* 0x00003800011c7983 */ /* 0x000ea20000300800 */
[----:B-----5:R-:W-:-:S03]  /*34cc0*/  F2FP.SATFINITE.E4M3.F32.PACK_AB_MERGE_C R18, R18, R24, RZ ;  /* 0x000000181212723e */ /* 0x020fc600048070ff */
[----:B------:R-:W3:Y:S02]  /*34cd0*/  LDL.LU R24, [R1+0x15f4] ;  /* 0x0015f40001187983 */ /* 0x000ee40000300800 */
[----:B---3--:R-:W-:Y:S02]  /*34ce0*/  F2FP.SATFINITE.E4M3.F32.PACK_AB_MERGE_C R3, R3, R24, RZ ;  /* 0x000000180303723e */ /* 0x008fe400048070ff */
[----:B------:R-:W3:Y:S02]  /*34cf0*/  LDL.LU R24, [R1+0x15f0] ;  /* 0x0015f00001187983 */ /* 0x000ee40000300800 */
[----:B---3--:R-:W-:Y:S02]  /*34d00*/  F2FP.SATFINITE.E4M3.F32.PACK_AB_MERGE_C R24, R24, R22, RZ ;  /* 0x000000161818723e */ /* 0x008fe400048070ff */
[----:B------:R-:W3:Y:S04]  /*34d10*/  LDL.LU R22, [R1+0x15ec] ;  /* 0x0015ec0001167983 */ /* 0x000ee80000300800 */
[----:B------:R0:W-:Y:S04]  /*34d20*/  STL [R1+0x2c], R24 ;  /* 0x00002c1801007387 */ /* 0x0001e80000100800 */
[----:B0-----:R-:W3:Y:S02]  /*34d30*/  LDL.LU R24, [R1+0x15e8] ;  /* 0x0015e80001187983 */ /* 0x001ee40000300800 */
[----:B---3--:R-:W-:-:S02]  /*34d40*/  F2FP.SATFINITE.E4M3.F32.PACK_AB_MERGE_C R24, R24, R22, RZ ;  /* 0x000000161818723e */ /* 0x008fc400048070ff */
[----:B------:R-:W3:Y:S04]  /*34d50*/  LDL.LU R22, [R1+0x15e4] ;  /* 0x0015e40001167983 */ /* 0x000ee80000300800 */
[----:B------:R0:W-:Y:S04]  /*34d60*/  STL [R1+0x34], R24 ;  /* 0x0000341801007387 */ /* 0x0001e80000100800 */
[----:B0-----:R-:W5:Y:S02]  /*34d70*/  LDL.LU R24, [R1+0x15e0] ;  /* 0x0015e00001187983 */ /* 0x001f640000300800 */
[----:B-----5:R-:W-:-:S02]  /*34d80*/  F2FP.SATFINITE.E4M3.F32.PACK_AB_MERGE_C R17, R17, R24, RZ ;  /* 0x000000181111723e */ /* 0x020fc400048070ff */
[----:B------:R-:W3:Y:S02]  /*34d90*/  LDL.LU R24, [R1+0x15dc] ;  /* 0x0015dc0001187983 */ /* 0x000ee40000300800 */
[----:B---3--:R-:W-:Y:S02]  /*34da0*/  F2FP.SATFINITE.E4M3.F32.PACK_AB_MERGE_C R24, R24, R22, RZ ;  /* 0x000000161818723e */ /* 0x008fe400048070ff */
[----:B------:R-:W3:Y:S04]  /*34db0*/  LDL.LU R22, [R1+0x15d8] ;  /* 0x0015d80001167983 */ /* 0x000ee80000300800 */
[----:B------:R0:W-:Y:S04]  /*34dc0*/  STL [R1], R24 ;  /* 0x0000001801007387 */ /* 0x0001e80000100800 */
[----:B0-----:R-:W5:Y:S01]  /*34dd0*/  LDL.LU R24, [R1+0x15d4] ;  /* 0x0015d40001187983 */ /* 0x001f620000300800 */
[----:B------:R-:W-:-:S02]  /*34de0*/  F2FP.SATFINITE.E4M3.F32.PACK_AB_MERGE_C R12, R12, R9, RZ ;  /* 0x000000090c0c723e */ /* 0x000fc400048070ff */
[----:B------:R-:W-:Y:S02]  /*34df0*/  F2FP.SATFINITE.E4M3.F32.PACK_AB_MERGE_C R9, R15, R14, RZ ;  /* 0x0000000e0f09723e */ /* 0x000fe400048070ff */
[----:B-----5:R-:W-:Y:S02]  /*34e00*/  F2FP.SATFINITE.E4M3.F32.PACK_AB_MERGE_C R10, R10, R24, RZ ;  /* 0x000000180a0a723e */ /* 0x020fe400048070ff */
[----:B------:R-:W5:Y:S01]  /*34e10*/  LDL.LU R24, [R1+0x15d0] ;  /* 0x0015d00001187983 */ /* 0x000f620000300800 */
[----:B------:R-:W-:-:S03]  /*34e20*/  F2FP.SATFINITE.E4M3.F32.PACK_AB_MERGE_C R14, R21, R19, RZ ;  /* 0x00000013150e723e */ /* 0x000fc600048070ff */
[----:B------:R3:W-:Y:S04]  /*34e30*/  STL [R1+0x4], R12 ;  /* 0x0000040c01007387 */ /* 0x0007e80000100800 */
[----:B------:R0:W-:Y:S01]  /*34e40*/  STL [R1+0x8], R14 ;  /* 0x0000080e01007387 */ /* 0x0001e20000100800 */
[----:B-----5:R-:W-:-:S03]  /*34e50*/  LOP3.LUT R15, R24, 0xffff, RZ, 0xc0, !PT ;  /* 0x0000ffff180f7812 */ /* 0x020fc600078ec0ff */
[----:B------:R-:W4:Y:S01]  /*34e60*/  LDL.LU R24, [R1+0xc4] ;  /* 0x0000c40001187983 */ /* 0x000f220000300800 */
[----:B---3--:R-:W-:Y:S02]  /*34e70*/  F2FP.SATFINITE.E4M3.F32.PACK_AB_MERGE_C R12, R23, R22, RZ ;  /* 0x00000016170c723e */ /* 0x008fe400048070ff */
[----:B0-----:R-:W-:Y:S02]  /*34e80*/  LOP3.LUT R14, R20, 0xffff, RZ, 0xc0, !PT ;  /* 0x0000ffff140e7812 */ /* 0x001fe400078ec0ff */
[----:B------:R-:W-:Y:S01]  /*34e90*/  LOP3.LUT R19, R16, 0xffff, RZ, 0xc0, !PT ;  /* 0x0000ffff10137812 */ /* 0x000fe200078ec0ff */
[----:B------:R0:W-:Y:S01]  /*34ea0*/  STL [R1+0x28], R12 ;  /* 0x0000280c01007387 */ /* 0x0001e20000100800 */
[----:B------:R-:W-:Y:S02]  /*34eb0*/  LOP3.LUT R20, R11, 0xffff, RZ, 0xc0, !PT ;  /* 0x0000ffff0b147812 */ /* 0x000fe400078ec0ff */
[----:B------:R-:W-:Y:S02]  /*34ec0*/  LOP3.LUT R16, R4, 0xffff, RZ, 0xc0, !PT ;  /* 0x0000ffff04107812 */ /* 0x000fe400078ec0ff */
[----:B------:R-:W-:-:S02]  /*34ed0*/  LOP3.LUT R13, R13, 0xffff, RZ, 0xc0, !PT ;  /* 0x0000ffff0d0d7812 */ /* 0x000fc400078ec0ff */
[----:B------:R-:W-:Y:S02]  /*34ee0*/  LOP3.LUT R18, R18, 0xffff, RZ, 0xc0, !PT ;  /* 0x0000ffff12127812 */ /* 0x000fe400078ec0ff */
[----:B------:R-:W-:Y:S02]  /*34ef0*/  LOP3.LUT R11, R5, 0xffff, RZ, 0xc0, !PT ;  /* 0x0000ffff050b7812 */ /* 0x000fe400078ec0ff */
[----:B0-----:R-:W-:Y:S02]  /*34f00*/  LOP3.LUT R12, R6, 0xffff, RZ, 0xc0, !PT ;  /* 0x0000ffff060c7812 */ /* 0x001fe400078ec0ff */
[--C-:B------:R-:W-:Y:S02]  /*34f10*/  PRMT R4, R19, 0x3340, R1.reuse ;  /* 0x0000334013047816 */ /* 0x100fe40000000001 */
[----:B------:R-:W-:Y:S02]  /*34f20*/  PRMT R21, R15, 0x3340, R14 ;  /* 0x000033400f157816 */ /* 0x000fe4000000000e */
[----:B------:R-:W-:-:S02]  /*34f30*/  PRMT R5, R12, 0x3340, R1 ;  /* 0x000033400c057816 */ /* 0x000fc40000000001 */
[----:B------:R-:W-:Y:S02]  /*34f40*/  PRMT R22, R20, 0x3340, R16 ;  /* 0x0000334014167816 */ /* 0x000fe40000000010 */
[----:B------:R-:W-:Y:S02]  /*34f50*/  PRMT R6, R18, 0x3340, R1 ;  /* 0x0000334012067816 */ /* 0x000fe40000000001 */
[----:B------:R-:W-:Y:S02]  /*34f60*/  PRMT R23, R13, 0x3340, R11 ;  /* 0x000033400d177816 */ /* 0x000fe4000000000b */
[----:B------:R-:W-:Y:S02]  /*34f70*/  PRMT R21, R21, 0x5410, R4 ;  /* 0x0000541015157816 */ /* 0x000fe40000000004 */
[----:B------:R-:W-:Y:S02]  /*34f80*/  PRMT R5, R22, 0x5410, R5 ;  /* 0x0000541016057816 */ /* 0x000fe40000000005 */
[----:B------:R-:W-:-:S02]  /*34f90*/  LOP3.LUT R9, R9, 0xffff, RZ, 0xc0, !PT ;  /* 0x0000ffff09097812 */ /* 0x000fc400078ec0ff */
[----:B------:R-:W-:Y:S02]  /*34fa0*/  LOP3.LUT R17, R17, 0xffff, RZ, 0xc0, !PT ;  /* 0x0000ffff11117812 */ /* 0x000fe400078ec0ff */
[----:B------:R-:W-:Y:S02]  /*34fb0*/  LOP3.LUT R10, R10, 0xffff, RZ, 0xc0, !PT ;  /* 0x0000ffff0a0a7812 */ /* 0x000fe400078ec0ff */
[----:B------:R-:W-:Y:S02]  /*34fc0*/  PRMT R4, R23, 0x5410, R6 ;  /* 0x0000541017047816 */ /* 0x000fe40000000006 */
[----:B--2---:R-:W-:Y:S02]  /*34fd0*/  LOP3.LUT R28, R28, 0xffff, RZ, 0xc0, !PT ;  /* 0x0000ffff1c1c7812 */ /* 0x004fe400078ec0ff */
[----:B------:R-:W-:Y:S02]  /*34fe0*/  LOP3.LUT R27, R27, 0xffff, RZ, 0xc0, !PT ;  /* 0x0000ffff1b1b7812 */ /* 0x000fe400078ec0ff */
[----:B------:R-:W-:-:S02]  /*34ff0*/  LOP3.LUT R6, R25, 0xffff, RZ, 0xc0, !PT ;  /* 0x0000ffff19067812 */ /* 0x000fc400078ec0ff */
[----:B------:R-:W-:Y:S02]  /*35000*/  PRMT R22, R17, 0x3340, R10 ;  /* 0x0000334011167816 */ /* 0x000fe4000000000a */
[----:B------:R-:W-:Y:S02]  /*35010*/  PRMT R23, R28, 0x3340, R27 ;  /* 0x000033401c177816 */ /* 0x000fe4000000001b */
[----:B----4-:R-:W-:Y:S02]  /*35020*/  F2FP.SATFINITE.E4M3.F32.PACK_AB_MERGE_C R24, R29, R24, RZ ;  /* 0x000000181d18723e */ /* 0x010fe400048070ff */
[----:B------:R-:W-:Y:S02]  /*35030*/  LOP3.LUT R29, R0, 0xffff, RZ, 0xc0, !PT ;  /* 0x0000ffff001d7812 */ /* 0x000fe400078ec0ff */
[----:B------:R-:W-:Y:S01]  /*35040*/  PRMT R0, R9, 0x3340, R1 ;  /* 0x0000334009007816 */ /* 0x000fe20000000001 */
[----:B------:R-:W-:Y:S04]  /*35050*/  STL [R1+0x30], R24 ;  /* 0x0000301801007387 */ /* 0x000fe80000100800 */
[----:B------:R-:W-:Y:S01]  /*35060*/  STL [R1+0x20], R21 ;  /* 0x0000201501007387 */ /* 0x000fe20000100800 */
[----:B------:R-:W-:-:S03]  /*35070*/  PRMT R0, R22, 0x5410, R0 ;  /* 0x0000541016007816 */ /* 0x000fc60000000000 */
[----:B------:R-:W-:Y:S04]  /*35080*/  STL [R1+0x14], R5 ;  /* 0x0000140501007387 */ /* 0x000fe80000100800 */
[----:B------:R0:W-:Y:S04]  /*35090*/  STL [R1+0x10], R4 ;  /* 0x0000100401007387 */ /* 0x0001e80000100800 */
[----:B------:R-:W2:Y:S01]  /*350a0*/  LDL.LU R22, [R1+0x4] ;  /* 0x0000040001167983 */ /* 0x000ea20000300800 */
[----:B0-----:R-:W-:-:S03]  /*350b0*/  PRMT R4, R6, 0x3340, R1 ;  /* 0x0000334006047816 */ /* 0x001fc60000000001 */
[----:B------:R0:W-:Y:S01]  /*350c0*/  STL [R1+0xc], R0 ;  /* 0x00000c0001007387 */ /* 0x0001e20000100800 */
[----:B------:R-:W-:-:S03]  /*350d0*/  PRMT R4, R23, 0x5410, R4 ;  /* 0x0000541017047816 */ /* 0x000fc60000000004 */
[----:B0-----:R-:W3:Y:S04]  /*350e0*/  LDL.LU R0, [R1+0x8] ;  /* 0x0000080001007983 */ /* 0x001ee80000300800 */
[----:B------:R-:W4:Y:S04]  /*350f0*/  LDL R23, [R1+0xac] ;  /* 0x0000ac0001177983 */ /* 0x000f280000100800 */
[----:B------:R0:W-:Y:S04]  /*35100*/  STL [R1+0x1c], R4 ;  /* 0x00001c0401007387 */ /* 0x0001e80000100800 */
[----:B0-----:R-:W5:Y:S01]  /*35110*/  LDL.LU R4, [R1] ;  /* 0x0000000001047983 */ /* 0x001f620000300800 */
[----:B------:R-:W-:-:S02]  /*35120*/  LOP3.LUT R7, R7, 0xffff, RZ, 0xc0, !PT ;  /* 0x0000ffff07077812 */ /* 0x000fc400078ec0ff */
[----:B------:R-:W-:Y:S02]  /*35130*/  LOP3.LUT R8, R8, 0xffff, RZ, 0xc0, !PT ;  /* 0x0000ffff08087812 */ /* 0x000fe400078ec0ff */
[----:B------:R-:W-:Y:S02]  /*35140*/  LOP3.LUT R26, R26, 0xffff, RZ, 0xc0, !PT ;  /* 0x0000ffff1a1a7812 */ /* 0x000fe400078ec0ff */
[----:B------:R-:W-:Y:S02]  /*35150*/  LOP3.LUT R2, R2, 0xffff, RZ, 0xc0, !PT ;  /* 0x0000ffff02027812 */ /* 0x000fe400078ec0ff */
[----:B------:R-:W-:Y:S02]  /*35160*/  LOP3.LUT R3, R3, 0xffff, RZ, 0xc0, !PT ;  /* 0x0000ffff03037812 */ /* 0x000fe400078ec0ff */
[----:B------:R-:W-:Y:S02]  /*35170*/  PRMT R5, R29, 0x3340, R1 ;  /* 0x000033401d057816 */ /* 0x000fe40000000001 */
[----:B------:R-:W-:-:S02]  /*35180*/  PRMT R24, R7, 0x3340, R8 ;  /* 0x0000334007187816 */ /* 0x000fc40000000008 */
[----:B------:R-:W-:Y:S02]  /*35190*/  PRMT R21, R3, 0x3340, R1 ;  /* 0x0000334003157816 */ /* 0x000fe40000000001 */
[----:B------:R-:W-:Y:S02]  /*351a0*/  PRMT R25, R26, 0x3340, R2 ;  /* 0x000033401a197816 */ /* 0x000fe40000000002 */
[----:B------:R-:W-:Y:S02]  /*351b0*/  PRMT R24, R24, 0x5410, R5 ;  /* 0x0000541018187816 */ /* 0x000fe40000000005 */
[----:B------:R-:W-:Y:S02]  /*351c0*/  PRMT R5, R25, 0x5410, R21 ;  /* 0x0000541019057816 */ /* 0x000fe40000000015 */
[----:B------:R-:W-:Y:S01]  /*351d0*/  SHF.R.U32.HI R15, RZ, 0x8, R15 ;  /* 0x00000008ff0f7819 */ /* 0x000fe2000001160f */
[----:B------:R0:W-:Y:S01]  /*351e0*/  STL [R1+0x18], R24 ;  /* 0x0000181801007387 */ /* 0x0001e20000100800 */
[----:B------:R-:W-:-:S02]  /*351f0*/  SHF.R.U32.HI R14, RZ, 0x8, R14 ;  /* 0x00000008ff0e7819 */ /* 0x000fc4000001160e */
[----:B------:R-:W-:Y:S01]  /*35200*/  SHF.R.U32.HI R19, RZ, 0x8, R19 ;  /* 0x00000008ff137819 */ /* 0x000fe20000011613 */
[----:B------:R2:W-:Y:S01]  /*35210*/  STL [R1+0x24], R5 ;  /* 0x0000240501007387 */ /* 0x0005e20000100800 */
[----:B------:R-:W-:Y:S02]  /*35220*/  LOP3.LUT R14, R14, 0xffff, RZ, 0xc0, !PT ;  /* 0x0000ffff0e0e7812 */ /* 0x000fe400078ec0ff */
[----:B------:R-:W-:Y:S02]  /*35230*/  SHF.R.U32.HI R9, RZ, 0x8, R9 ;  /* 0x00000008ff097819 */ /* 0x000fe40000011609 */
[----:B------:R-:W-:Y:S01]  /*35240*/  SHF.R.U32.HI R20, RZ, 0x8, R20 ;  /* 0x00000008ff147819 */ /* 0x000fe20000011614 */
[----:B0-----:R-:W5:Y:S01]  /*35250*/  LDL.LU R24, [R1+0x48] ;  /* 0x0000480001187983 */ /* 0x001f620000300800 */
[----:B------:R-:W-:Y:S02]  /*35260*/  SHF.R.U32.HI R12, RZ, 0x8, R12 ;  /* 0x00000008ff0c7819 */ /* 0x000fe4000001160c */
[----:B------:R-:W-:-:S02]  /*35270*/  SHF.R.U32.HI R6, RZ, 0x8, R6 ;  /* 0x00000008ff067819 */ /* 0x000fc40000011606 */
[----:B------:R-:W-:Y:S02]  /*35280*/  SHF.R.U32.HI R11, RZ, 0x8, R11 ;  /* 0x00000008ff0b7819 */ /* 0x000fe4000001160b */
[----:B------:R-:W-:Y:S02]  /*35290*/  LOP3.LUT R9, R9, 0xffff, RZ, 0xc0, !PT ;  /* 0x0000ffff09097812 */ /* 0x000fe400078ec0ff */
[----:B------:R-:W-:Y:S02]  /*352a0*/  SHF.R.U32.HI R13, RZ, 0x8, R13 ;  /* 0x00000008ff0d7819 */ /* 0x000fe4000001160d */
[----:B------:R-:W-:Y:S02]  /*352b0*/  LOP3.LUT R20, R20, 0xffff, RZ, 0xc0, !PT ;  /* 0x0000ffff14147812 */ /* 0x000fe400078ec0ff */
[----:B------:R-:W-:Y:S02]  /*352c0*/  SHF.R.U32.HI R17, RZ, 0x8, R17 ;  /* 0x00000008ff117819 */ /* 0x000fe40000011611 */
[----:B------:R-:W-:-:S02]  /*352d0*/  LOP3.LUT R12, R12, 0xffff, RZ, 0xc0, !PT ;  /* 0x0000ffff0c0c7812 */ /* 0x000fc400078ec0ff */
[----:B------:R-:W-:Y:S02]  /*352e0*/  SHF.R.U32.HI R28, RZ, 0x8, R28 ;  /* 0x00000008ff1c7819 */ /* 0x000fe4000001161c */
[----:B------:R-:W-:Y:S02]  /*352f0*/  LOP3.LUT R6, R6, 0xffff, RZ, 0xc0, !PT ;  /* 0x0000ffff06067812 */ /* 0x000fe400078ec0ff */
[----:B------:R-:W-:Y:S02]  /*35300*/  SHF.R.U32.HI R18, RZ, 0x8, R18 ;  /* 0x00000008ff127819 */ /* 0x000fe40000011612 */
[----:B------:R-:W-:Y:S02]  /*35310*/  LOP3.LUT R11, R11, 0xffff, RZ, 0xc0, !PT ;  /* 0x0000ffff0b0b7812 */ /* 0x000fe400078ec0ff */
[----:B------:R-:W-:Y:S02]  /*35320*/  SHF.R.U32.HI R27, RZ, 0x8, R27 ;  /* 0x00000008ff1b7819 */ /* 0x000fe4000001161b */
[----:B------:R-:W-:-:S02]  /*35330*/  SHF.R.U32.HI R29, RZ, 0x8, R29 ;  /* 0x00000008ff1d7819 */ /* 0x000fc4000001161d */
[----:B------:R-:W-:Y:S02]  /*35340*/  SHF.R.U32.HI R10, RZ, 0x8, R10 ;  /* 0x00000008ff0a7819 */ /* 0x000fe4000001160a */
[----:B------:R-:W-:Y:S02]  /*35350*/  LOP3.LUT R13, R13, 0xffff, RZ, 0xc0, !PT ;  /* 0x0000ffff0d0d7812 */ /* 0x000fe400078ec0ff */
[----:B------:R-:W-:Y:S02]  /*35360*/  SHF.R.U32.HI R2, RZ, 0x8, R2 ;  /* 0x00000008ff027819 */ /* 0x000fe40000011602 */
[----:B------:R-:W-:Y:S02]  /*35370*/  SHF.R.U32.HI R7, RZ, 0x8, R7 ;  /* 0x00000008ff077819 */ /* 0x000fe40000011607 */
[----:B------:R-:W-:Y:S02]  /*35380*/  SHF.R.U32.HI R8, RZ, 0x8, R8 ;  /* 0x00000008ff087819 */ /* 0x000fe40000011608 */
[----:B------:R-:W-:-:S02]  /*35390*/  SHF.R.U32.HI R26, RZ, 0x8, R26 ;  /* 0x00000008ff1a7819 */ /* 0x000fc4000001161a */
[----:B------:R-:W-:Y:S02]  /*353a0*/  LOP3.LUT R28, R28, 0xffff, RZ, 0xc0, !PT ;  /* 0x0000ffff1c1c7812 */ /* 0x000fe400078ec0ff */
[----:B------:R-:W-:Y:S02]  /*353b0*/  LOP3.LUT R10, R10, 0xffff, RZ, 0xc0, !PT ;  /* 0x0000ffff0a0a7812 */ /* 0x000fe400078ec0ff */
[----:B------:R-:W-:Y:S02]  /*353c0*/  LOP3.LUT R2, R2, 0xffff, RZ, 0xc0, !PT ;  /* 0x0000ffff02027812 */ /* 0x000fe400078ec0ff */
[----:B------:R-:W-:Y:S02]  /*353d0*/  LOP3.LUT R8, R8, 0xffff, RZ, 0xc0, !PT ;  /* 0x0000ffff08087812 */ /* 0x000fe400078ec0ff */
[----:B------:R-:W-:Y:S02]  /*353e0*/  LOP3.LUT R7, R7, 0xffff, RZ, 0xc0, !PT ;  /* 0x0000ffff07077812 */ /* 0x000fe400078ec0ff */
[----:B--2---:R-:W-:-:S02]  /*353f0*/  LOP3.LUT R5, R22, 0xffff, RZ, 0xc0, !PT ;  /* 0x0000ffff16057812 */ /* 0x004fc400078ec0ff */
[----:B------:R-:W-:-:S04]  /*35400*/  SHF.R.U32.HI R22, RZ, 0x8, R16 ;  /* 0x00000008ff167819 */ /* 0x000fc80000011610 */
[----:B------:R-:W-:Y:S02]  /*35410*/  LOP3.LUT R22, R22, 0xffff, RZ, 0xc0, !PT ;  /* 0x0000ffff16167812 */ /* 0x000fe400078ec0ff */
[----:B---3--:R-:W-:Y:S01]  /*35420*/  LOP3.LUT R0, R0, 0xffff, RZ, 0xc0, !PT ;  /* 0x0000ffff00007812 */ /* 0x008fe200078ec0ff */
[----:B----4-:R-:W-:Y:S01]  /*35430*/  IMAD.MOV.U32 R25, RZ, RZ, R23 ;  /* 0x000000ffff197224 */ /* 0x010fe200078e0017 */
[----:B------:R-:W-:Y:S02]  /*35440*/  LOP3.LUT R23, R15, 0xffff, RZ, 0xc0, !PT ;  /* 0x0000ffff0f177812 */ /* 0x000fe400078ec0ff */
[----:B------:R-:W-:Y:S01]  /*35450*/  LOP3.LUT R15, R19, 0xffff, RZ, 0xc0, !PT ;  /* 0x0000ffff130f7812 */ /* 0x000fe200078ec0ff */
[----:B------:R-:W-:Y:S01]  /*35460*/  IMAD.MOV.U32 R19, RZ, RZ, R25 ;  /* 0x000000ffff137224 */ /* 0x000fe200078e0019 */
[----:B------:R-:W-:Y:S02]  /*35470*/  PRMT R16, R0, 0x3340, R1 ;  /* 0x0000334000107816 */ /* 0x000fe40000000001 */
[----:B------:R-:W-:Y:S01]  /*35480*/  PRMT R14, R23, 0x3340, R14 ;  /* 0x00003340170e7816 */ /* 0x000fe2000000000e */
[----:B------:R-:W-:Y:S01]  /*35490*/  IMAD.MOV.U32 R23, RZ, RZ, R19 ;  /* 0x000000ffff177224 */ /* 0x000fe200078e0013 */
[----:B-----5:R-:W-:-:S04]  /*354a0*/  LOP3.LUT R4, R4, 0xffff, RZ, 0xc0, !PT ;  /* 0x0000ffff04047812 */ /* 0x020fc800078ec0ff */
[----:B------:R-:W-:-:S04]  /*354b0*/  PRMT R21, R4, 0x3340, R5 ;  /* 0x0000334004157816 */ /* 0x000fc80000000005 */
[----:B------:R-:W-:Y:S02]  /*354c0*/  PRMT R25, R21, 0x5410, R16 ;  /* 0x0000541015197816 */ /* 0x000fe40000000010 */
[----:B------:R-:W-:Y:S01]  /*354d0*/  PRMT R21, R9, 0x3340, R1 ;  /* 0x0000334009157816 */ /* 0x000fe20000000001 */
[----:B------:R-:W-:Y:S01]  /*354e0*/  IMAD.MOV.U32 R9, RZ, RZ, R23 ;  /* 0x000000ffff097224 */ /* 0x000fe200078e0017 */
[----:B------:R-:W-:Y:S02]  /*354f0*/  PRMT R16, R20, 0x3340, R22 ;  /* 0x0000334014107816 */ /* 0x000fe40000000016 */
[----:B------:R-:W-:Y:S02]  /*35500*/  SHF.R.U32.HI R4, RZ, 0x8, R4 ;  /* 0x00000008ff047819 */ /* 0x000fe40000011604 */
[----:B------:R-:W-:Y:S02]  /*35510*/  LOP3.LUT R20, R17, 0xffff, RZ, 0xc0, !PT ;  /* 0x0000ffff11147812 */ /* 0x000fe400078ec0ff */
[----:B------:R-:W-:-:S02]  /*35520*/  PRMT R23, R6, 0x3340, R1 ;  /* 0x0000334006177816 */ /* 0x000fc40000000001 */
[----:B------:R-:W-:Y:S02]  /*35530*/  SHF.R.U32.HI R5, RZ, 0x8, R5 ;  /* 0x00000008ff057819 */ /* 0x000fe40000011605 */
[----:B------:R-:W-:Y:S02]  /*35540*/  LOP3.LUT R19, R18, 0xffff, RZ, 0xc0, !PT ;  /* 0x0000ffff12137812 */ /* 0x000fe400078ec0ff */
[----:B------:R-:W-:Y:S02]  /*35550*/  PRMT R17, R12, 0x3340, R1 ;  /* 0x000033400c117816 */ /* 0x000fe40000000001 */
[----:B------:R-:W-:Y:S01]  /*35560*/  LOP3.LUT R22, R27, 0xffff, RZ, 0xc0, !PT ;  /* 0x0000ffff1b167812 */ /* 0x000fe200078ec0ff */
[----:B------:R-:W2:Y:S01]  /*35570*/  LDL.LU R12, [R1+0x10] ;  /* 0x00001000010c7983 */ /* 0x000ea20000300800 */
[----:B------:R-:W-:Y:S01]  /*35580*/  LOP3.LUT R6, R29, 0xffff, RZ, 0xc0, !PT ;  /* 0x0000ffff1d067812 */ /* 0x000fe200078ec0ff */
[----:B------:R-:W-:Y:S01]  /*35590*/  IMAD.MOV.U32 R29, RZ, RZ, R9 ;  /* 0x000000ffff1d7224 */ /* 0x000fe200078e0009 */
[----:B------:R-:W-:-:S02]  /*355a0*/  PRMT R18, R13, 0x3340, R11 ;  /* 0x000033400d127816 */ /* 0x000fc4000000000b */
[----:B------:R-:W3:Y:S01]  /*355b0*/  LDL.LU R11, [R1+0x3c] ;  /* 0x00003c00010b7983 */ /* 0x000ee20000300800 */
[----:B------:R-:W-:Y:S02]  /*355c0*/  LOP3.LUT R9, R26, 0xffff, RZ, 0xc0, !PT ;  /* 0x0000ffff1a097812 */ /* 0x000fe400078ec0ff */
[----:B------:R-:W-:Y:S01]  /*355d0*/  LOP3.LUT R4, R4, 0xffff, RZ, 0xc0, !PT ;  /* 0x0000ffff04047812 */ /* 0x000fe200078ec0ff */
[----:B------:R-:W4:Y:S01]  /*355e0*/  LDL.LU R13, [R1+0xc] ;  /* 0x00000c00010d7983 */ /* 0x000f220000300800 */
[----:B------:R-:W-:Y:S02]  /*355f0*/  LOP3.LUT R5, R5, 0xffff, RZ, 0xc0, !PT ;  /* 0x0000ffff05057812 */ /* 0x000fe400078ec0ff */
[----:B------:R-:W-:Y:S01]  /*35600*/  PRMT R22, R28, 0x3340, R22 ;  /* 0x000033401c167816 */ /* 0x000fe20000000016 */
[----:B------:R-:W5:Y:S01]  /*35610*/  LDL.LU R27, [R1+0xd8] ;  /* 0x0000d800011b7983 */ /* 0x000f620000300800 */
[----:B------:R-:W-:Y:S02]  /*35620*/  PRMT R20, R20, 0x3340, R10 ;  /* 0x0000334014147816 */ /* 0x000fe4000000000a */
[----:B------:R-:W-:Y:S01]  /*35630*/  PRMT R10, R7, 0x3340, R8 ;  /* 0x00003340070a7816 */ /* 0x000fe20000000008 */
[----:B------:R-:W5:Y:S01]  /*35640*/  LDL R28, [R1+0xc8] ;  /* 0x0000c800011c7983 */ /* 0x000f620000100800 */
[----:B------:R-:W-:-:S02]  /*35650*/  PRMT R9, R9, 0x3340, R2 ;  /* 0x0000334009097816 */ /* 0x000fc40000000002 */
[----:B------:R-:W-:Y:S01]  /*35660*/  PRMT R7, R4, 0x3340, R5 ;  /* 0x0000334004077816 */ /* 0x000fe20000000005 */
[----:B------:R-:W2:Y:S04]  /*35670*/  LDL.LU R26, [R1+0x14] ;  /* 0x00001400011a7983 */ /* 0x000ea80000300800 */
[----:B------:R-:W4:Y:S04]  /*35680*/  LDL.LU R2, [R1+0x28] ;  /* 0x0000280001027983 */ /* 0x000f280000300800 */
[----:B------:R-:W5:Y:S04]  /*35690*/  LDL.LU R4, [R1+0x2c] ;  /* 0x00002c0001047983 */ /* 0x000f680000300800 */
[----:B------:R-:W2:Y:S01]  /*356a0*/  LDL.LU R5, [R1+0x20] ;  /* 0x0000200001057983 */ /* 0x000ea20000300800 */
[----:B------:R-:W-:-:S04]  /*356b0*/  SHF.R.U32.HI R3, RZ, 0x8, R3 ;  /* 0x00000008ff037819 */ /* 0x000fc80000011603 */
[----:B------:R-:W-:Y:S02]  /*356c0*/  LOP3.LUT R3, R3, 0xffff, RZ, 0xc0, !PT ;  /* 0x0000ffff03037812 */ /* 0x000fe400078ec0ff */
[----:B------:R-:W-:Y:S02]  /*356d0*/  LOP3.LUT R24, R24, 0xffff, RZ, 0xc0, !PT ;  /* 0x0000ffff18187812 */ /* 0x000fe400078ec0ff */
[--C-:B------:R-:W-:Y:S02]  /*356e0*/  PRMT R8, R3, 0x3340, R1.reuse ;  /* 0x0000334003087816 */ /* 0x100fe40000000001 */
[----:B------:R-:W-:Y:S02]  /*356f0*/  SHF.R.U32.HI R3, RZ, 0x8, R0 ;  /* 0x00000008ff037819 */ /* 0x000fe40000011600 */
[--C-:B------:R-:W-:Y:S02]  /*35700*/  PRMT R15, R15, 0x3340, R1.reuse ;  /* 0x000033400f0f7816 */ /* 0x100fe40000000001 */
[----:B------:R-:W-:-:S02]  /*35710*/  PRMT R19, R19, 0x3340, R1 ;  /* 0x0000334013137816 */ /* 0x000fc40000000001 */
[----:B------:R-:W-:Y:S02]  /*35720*/  PRMT R14, R14, 0x5410, R15 ;  /* 0x000054100e0e7816 */ /* 0x000fe4000000000f */
[----:B------:R-:W-:Y:S02]  /*35730*/  PRMT R18, R18, 0x5410, R19 ;  /* 0x0000541012127816 */ /* 0x000fe40000000013 */
[----:B------:R-:W-:Y:S02]  /*35740*/  PRMT R6, R6, 0x3340, R1 ;  /* 0x0000334006067816 */ /* 0x000fe40000000001 */
[----:B------:R-:W-:Y:S02]  /*35750*/  PRMT R20, R20, 0x5410, R21 ;  /* 0x0000541014147816 */ /* 0x000fe40000000015 */
[----:B------:R-:W-:Y:S02]  /*35760*/  PRMT R22, R22, 0x5410, R23 ;  /* 0x0000541016167816 */ /* 0x000fe40000000017 */
[----:B------:R-:W-:-:S02]  /*35770*/  PRMT R10, R10, 0x5410, R6 ;  /* 0x000054100a0a7816 */ /* 0x000fc40000000006 */
[----:B------:R-:W-:Y:S02]  /*35780*/  PRMT R6, R9, 0x5410, R8 ;  /* 0x0000541009067816 */ /* 0x000fe40000000008 */
[----:B---3--:R-:W-:Y:S02]  /*35790*/  LOP3.LUT R11, R11, 0xffff, RZ, 0xc0, !PT ;  /* 0x0000ffff0b0b7812 */ /* 0x008fe400078ec0ff */
[----:B----4-:R-:W-:Y:S02]  /*357a0*/  LOP3.LUT R2, R2, 0xffff, RZ, 0xc0, !PT ;  /* 0x0000ffff02027812 */ /* 0x010fe400078ec0ff */
[----:B-----5:R-:W-:Y:S02]  /*357b0*/  LOP3.LUT R0, R4, 0xffff, RZ, 0xc0, !PT ;  /* 0x0000ffff04007812 */ /* 0x020fe400078ec0ff */
[----:B--2---:R-:W-:Y:S02]  /*357c0*/  PRMT R4, R5, 0x4210, R24 ;  /* 0x0000421005047816 */ /* 0x004fe40000000018 */
[----:B------:R-:W-:-:S02]  /*357d0*/  PRMT R5, R26, 0x4210, R11 ;  /* 0x000042101a057816 */ /* 0x000fc4000000000b */
[----:B------:R-:W-:Y:S02]  /*357e0*/  PRMT R12, R12, 0x4210, R0 ;  /* 0x000042100c0c7816 */ /* 0x000fe40000000000 */
[----:B------:R-:W-:Y:S01]  /*357f0*/  PRMT R13, R13, 0x4210, R2 ;  /* 0x000042100d0d7816 */ /* 0x000fe20000000002 */
[----:B------:R0:W-:Y:S02]  /*35800*/  STS.64 [R29+UR7], R4 ;  /* 0x000000041d007988 */ /* 0x0001e40008000a07 */
[----:B0-----:R-:W-:Y:S02]  /*35810*/  IMAD.MOV.U32 R5, RZ, RZ, R29 ;  /* 0x000000ffff057224 */ /* 0x001fe400078e001d */
[----:B------:R-:W2:Y:S01]  /*35820*/  LDL.LU R29, [R1+0xdc] ;  /* 0x0000dc00011d7983 */ /* 0x000ea20000300800 */
[----:B------:R-:W-:-:S03]  /*35830*/  IMAD.IADD R4, R28, 0x1, -R27 ;  /* 0x000000011c047824 */ /* 0x000fc600078e0a1b */
[----:B------:R-:W3:Y:S04]  /*35840*/  LDL.LU R26, [R1+0xd0] ;  /* 0x0000d000011a7983 */ /* 0x000ee80000300800 */
[----:B------:R0:W-:Y:S04]  /*35850*/  STS.64 [R5+UR7+0x80], R12 ;  /* 0x0000800c05007988 */ /* 0x0001e80008000a07 */
[----:B------:R-:W2:Y:S01]  /*35860*/  LDL R27, [R1+0x1d4] ;  /* 0x0001d400011b7983 */ /* 0x000ea20000100800 */
[----:B0-----:R-:W-:-:S03]  /*35870*/  PRMT R5, R16, 0x5410, R17 ;  /* 0x0000541010057816 */ /* 0x001fc60000000011 */
[----:B------:R-:W4:Y:S01]  /*35880*/  LDL.LU R16, [R1+0xac] ;  /* 0x0000ac0001107983 */ /* 0x000f220000300800 */
[----:B------:R-:W-:-:S03]  /*35890*/  FADD R12, R4, -1 ;  /* 0xbf800000040c7421 */ /* 0x000fc60000000000 */
[----:B------:R-:W3:Y:S01]  /*358a0*/  LDL.LU R17, [R1+0xe0] ;  /* 0x0000e00001117983 */ /* 0x000ee20000300800 */
[----:B------:R-:W-:-:S03]  /*358b0*/  PRMT R4, R14, 0x5210, R24 ;  /* 0x000052100e047816 */ /* 0x000fc60000000018 */
[----:B------:R-:W5:Y:S01]  /*358c0*/  LDL.LU R19, [R1+0xe4] ;  /* 0x0000e40001137983 */ /* 0x000f620000300800 */
[----:B------:R-:W-:-:S03]  /*358d0*/  PRMT R5, R5, 0x5210, R11 ;  /* 0x0000521005057816 */ /* 0x000fc6000000000b */
[----:B------:R-:W2:Y:S04]  /*358e0*/  LDL.LU R21, [R1+0x18] ;  /* 0x0000180001157983 */ /* 0x000ea80000300800 */
[----:B------:R-:W3:Y:S04]  /*358f0*/  LDL.LU R23, [R1+0x24] ;  /* 0x0000240001177983 */ /* 0x000ee80000300800 */
[----:B------:R-:W5:Y:S04]  /*35900*/  LDL.LU R14, [R1+0x34] ;  /* 0x00003400010e7983 */ /* 0x000f680000300800 */
[----:B------:R-:W2:Y:S04]  /*35910*/  LDL.LU R24, [R1+0x30] ;  /* 0x0000300001187983 */ /* 0x000ea80000300800 */
[----:B------:R-:W3:Y:S04]  /*35920*/  LDL.LU R11, [R1+0x1c] ;  /* 0x00001c00010b7983 */ /* 0x000ee80000300800 */
[----:B------:R-:W5:Y:S04]  /*35930*/  LDL.LU R8, [R1+0x58] ;  /* 0x0000580001087983 */ /* 0x000f680000300800 */
[----:B------:R-:W3:Y:S04]  /*35940*/  LDL.LU R9, [R1+0x4c] ;  /* 0x00004c0001097983 */ /* 0x000ee80000300800 */
[----:B----4-:R0:W-:Y:S02]  /*35950*/  STS.64 [R16+UR7+0x100], R4 ;  /* 0x0001000410007988 */ /* 0x0101e40008000a07 */
[----:B0-----:R-:W-:-:S02]  /*35960*/  PRMT R4, R18, 0x5210, R0 ;  /* 0x0000521012047816 */ /* 0x001fc40000000000 */
[----:B------:R-:W-:Y:S02]  /*35970*/  PRMT R5, R20, 0x5210, R2 ;  /* 0x0000521014057816 */ /* 0x000fe40000000002 */
[----:B--2---:R-:W-:Y:S02]  /*35980*/  LOP3.LUT R0, R24, 0xffff, RZ, 0xc0, !PT ;  /* 0x0000ffff18007812 */ /* 0x004fe400078ec0ff */
[----:B-----5:R-:W-:-:S04]  /*35990*/  LOP3.LUT R8, R8, 0xffff, RZ, 0xc0, !PT ;  /* 0x0000ffff08087812 */ /* 0x020fc800078ec0ff */
[----:B---3--:R-:W-:Y:S02]  /*359a0*/  PRMT R2, R11, 0x4210, R8 ;  /* 0x000042100b027816 */ /* 0x008fe40000000008 */
[----:B------:R-:W-:Y:S02]  /*359b0*/  PRMT R11, R25, 0x4210, R0 ;  /* 0x00004210190b7816 */ /* 0x000fe40000000000 */
[----:B------:R-:W2:Y:S04]  /*359c0*/  LDL.LU R25, [R1+0xd4] ;  /* 0x0000d40001197983 */ /* 0x000ea80000300800 */
[----:B------:R-:W3:Y:S01]  /*359d0*/  LDL.LU R24, [R1+0xf0] ;  /* 0x0000f00001187983 */ /* 0x000ee20000300800 */
[----:B------:R-:W-:Y:S02]  /*359e0*/  LOP3.LUT R3, R3, 0xffff, RZ, 0xc0, !PT ;  /* 0x0000ffff03037812 */ /* 0x000fe400078ec0ff */
[----:B------:R-:W-:-:S02]  /*359f0*/  LOP3.LUT R9, R9, 0xffff, RZ, 0xc0, !PT ;  /* 0x0000ffff09097812 */ /* 0x000fc400078ec0ff */
[----:B------:R-:W-:Y:S02]  /*35a00*/  PRMT R3, R3, 0x3340, R1 ;  /* 0x0000334003037816 */ /* 0x000fe40000000001 */
[----:B------:R-:W-:Y:S02]  /*35a10*/  LOP3.LUT R20, R14, 0xffff, RZ, 0xc0, !PT ;  /* 0x0000ffff0e147812 */ /* 0x000fe400078ec0ff */
[----:B------:R-:W-:Y:S02]  /*35a20*/  PRMT R7, R7, 0x5410, R3 ;  /* 0x0000541007077816 */ /* 0x000fe40000000003 */
[--C-:B------:R-:W-:Y:S02]  /*35a30*/  PRMT R3, R21, 0x4210, R9.reuse ;  /* 0x0000421015037816 */ /* 0x100fe40000000009 */
[----:B------:R-:W-:Y:S01]  /*35a40*/  PRMT R9, R10, 0x5210, R9 ;  /* 0x000052100a097816 */ /* 0x000fe20000000009 */
[----:B------:R-:W-:Y:S01]  /*35a50*/  IMAD.MOV.U32 R15, RZ, RZ, 0x3dc6b27f ;  /* 0x3dc6b27fff0f7424 */ /* 0x000fe200078e00ff */
[----:B------:R-:W-:Y:S01]  /*35a60*/  PRMT R10, R23, 0x4210, R20 ;  /* 0x00004210170a7816 */ /* 0x000fe20000000014 */
[----:B------:R-:W0:Y:S01]  /*35a70*/  LDC R21, c[0x0][0x278] ;  /* 0x00009e00ff157b82 */ /* 0x000e220000000800 */
[----:B------:R-:W1:Y:S01]  /*35a80*/  S2R R23, SR_TID.X ;  /* 0x0000000000177919 */ /* 0x000e620000002100 */
[----:B------:R-:W-:Y:S01]  /*35a90*/  FFMA.FTZ R13, R12, R15, -0.16845393180847167969 ;  /* 0xbe2c7f300c0d7423 */ /* 0x000fe2000001000f */
[----:B------:R-:W-:-:S03]  /*35aa0*/  PRMT R8, R22, 0x5210, R8 ;  /* 0x0000521016087816 */ /* 0x000fc60000000008 */
[----:B------:R-:W-:Y:S01]  /*35ab0*/  FFMA.FTZ R13, R12, R13, 0.1716887056827545166 ;  /* 0x3e2fcf2a0c0d7423 */ /* 0x000fe2000001000d */
[----:B------:R-:W-:Y:S01]  /*35ac0*/  LOP3.LUT R22, R16, 0x40, RZ, 0x3c, !PT ;  /* 0x0000004010167812 */ /* 0x000fe200078e3cff */
[----:B------:R-:W-:Y:S02]  /*35ad0*/  STS.64 [R16+UR7+0x180], R4 ;  /* 0x0001800410007988 */ /* 0x000fe40008000a07 */
[C---:B------:R-:W-:Y:S02]  /*35ae0*/  FFMA.FTZ R13, R12.reuse, R13, -0.17900948226451873779 ;  /* 0xbe374e430c0d7423 */ /* 0x040fe4000001000d */
[----:B------:R4:W-:Y:S02]  /*35af0*/  STS.64 [R22+UR7+0x2000], R2 ;  /* 0x0020000216007988 */ /* 0x0009e40008000a07 */
[----:B------:R-:W-:-:S04]  /*35b00*/  FFMA.FTZ R13, R12, R13, 0.20512372255325317383 ;  /* 0x3e520bf40c0d7423 */ /* 0x000fc8000001000d */
[----:B------:R-:W-:Y:S01]  /*35b10*/  FFMA.FTZ R13, R12, R13, -0.24046532809734344482 ;  /* 0xbe763c8b0c0d7423 */ /* 0x000fe2000001000d */
[----:B----4-:R-:W-:Y:S02]  /*35b20*/  IMAD.IADD R3, R27, 0x1, -R29 ;  /* 0x000000011b037824 */ /* 0x010fe400078e0a1d */
[----:B------:R-:W-:Y:S01]  /*35b30*/  IMAD.IADD R2, R26, 0x1, -R17 ;  /* 0x000000011a027824 */ /* 0x000fe200078e0a11 */
[----:B------:R4:W-:Y:S01]  /*35b40*/  STS.64 [R22+UR7+0x2100], R8 ;  /* 0x0021000816007988 */ /* 0x0009e20008000a07 */
[----:B------:R-:W-:Y:S01]  /*35b50*/  FADD R3, R3, -1 ;  /* 0xbf80000003037421 */ /* 0x000fe20000000000 */
[----:B------:R-:W-:Y:S01]  /*35b60*/  FFMA.FTZ R13, R12, R13, 0.28857114911079406738 ;  /* 0x3e93bf990c0d7423 */ /* 0x000fe2000001000d */
[----:B------:R-:W-:Y:S01]  /*35b70*/  FADD R2, R2, -1 ;  /* 0xbf80000002027421 */ /* 0x000fe20000000000 */
[----:B-1----:R-:W-:Y:S01]  /*35b80*/  SHF.R.U32.HI R16, RZ, 0x5, R23 ;  /* 0x00000005ff107819 */ /* 0x002fe20000011617 */
[----:B------:R1:W-:Y:S03]  /*35b90*/  STS.64 [R22+UR7+0x2080], R10 ;  /* 0x0020800a16007988 */ /* 0x0003e60008000a07 */
[----:B------:R-:W-:Y:S01]  /*35ba0*/  SGXT.U32 R16, R16, 0x3 ;  /* 0x000000031010781a */ /* 0x000fe20000000000 */
[----:B------:R-:W5:Y:S01]  /*35bb0*/  LDL.LU R29, [R1+0xec] ;  /* 0x0000ec00011d7983 */ /* 0x000f620000300800 */
[----:B----4-:R-:W-:Y:S01]  /*35bc0*/  FFMA.FTZ R8, R3, R15, -0.16845393180847167969 ;  /* 0xbe2c7f3003087423 */ /* 0x010fe2000001000f */
[----:B------:R-:W-:-:S02]  /*35bd0*/  FFMA.FTZ R13, R12, R13, -0.36067417263984680176 ;  /* 0xbeb8aa490c0d7423 */ /* 0x000fc4000001000d */
[----:B0-----:R-:W-:Y:S02]  /*35be0*/  IMAD R16, R16, R21, RZ ;  /* 0x0000001510107224 */ /* 0x001fe400078e02ff */
[----:B------:R-:W-:Y:S01]  /*35bf0*/  FFMA.FTZ R8, R3, R8, 0.1716887056827545166 ;  /* 0x3e2fcf2a03087423 */ /* 0x000fe20000010008 */
[C---:B------:R-:W-:Y:S01]  /*35c00*/  FFMA.FTZ R13, R12.reuse, R13, 0.48089820146560668945 ;  /* 0x3ef6384a0c0d7423 */ /* 0x040fe2000001000d */
[----:B------:R-:W-:Y:S02]  /*35c10*/  IMAD R17, R21, 0x8, R16 ;  /* 0x0000000815117824 */ /* 0x000fe400078e0210 */
[----:B------:R-:W-:Y:S01]  /*35c20*/  FFMA.FTZ R8, R3, R8, -0.17900948226451873779 ;  /* 0xbe374e4303087423 */ /* 0x000fe20000010008 */
[----:B------:R-:W-:-:S03]  /*35c30*/  FFMA.FTZ R4, R12, R13, -0.72134751081466674805 ;  /* 0xbf38aa3b0c047423 */ /* 0x000fc6000001000d */
[----:B------:R-:W-:Y:S01]  /*35c40*/  FFMA.FTZ R8, R3, R8, 0.20512372255325317383 ;  /* 0x3e520bf403087423 */ /* 0x000fe20000010008 */
[----:B------:R-:W-:-:S03]  /*35c50*/  FMUL R4, R12, R4 ;  /* 0x000000040c047220 */ /* 0x000fc60000400000 */
[----:B------:R-:W-:Y:S01]  /*35c60*/  FFMA.FTZ R8, R3, R8, -0.24046532809734344482 ;  /* 0xbe763c8b03087423 */ /* 0x000fe20000010008 */
[----:B------:R-:W-:-:S03]  /*35c70*/  FMUL R4, R12, R4 ;  /* 0x000000040c047220 */ /* 0x000fc60000400000 */
[----:B------:R-:W-:Y:S01]  /*35c80*/  FFMA.FTZ R8, R3, R8, 0.28857114911079406738 ;  /* 0x3e93bf9903087423 */ /* 0x000fe20000010008 */
[----:B------:R-:W-:-:S03]  /*35c90*/  FFMA.FTZ R4, R12, 1.4426950216293334961, R4 ;  /* 0x3fb8aa3b0c047823 */ /* 0x000fc60000010004 */
[----:B------:R-:W-:-:S04]  /*35ca0*/  FFMA.FTZ R8, R3, R8, -0.36067417263984680176 ;  /* 0xbeb8aa4903087423 */ /* 0x000fc80000010008 */
[----:B------:R-:W-:-:S04]  /*35cb0*/  FFMA.FTZ R8, R3, R8, 0.48089820146560668945 ;  /* 0x3ef6384a03087423 */ /* 0x000fc80000010008 */
[----:B------:R-:W-:-:S04]  /*35cc0*/  FFMA.FTZ R8, R3, R8, -0.72134751081466674805 ;  /* 0xbf38aa3b03087423 */ /* 0x000fc80000010008 */
[----:B------:R-:W-:-:S04]  /*35cd0*/  FMUL R8, R3, R8 ;  /* 0x0000000803087220 */ /* 0x000fc80000400000 */
[----:B------:R-:W-:-:S04]  /*35ce0*/  FMUL R8, R3, R8 ;  /* 0x0000000803087220 */ /* 0x000fc80000400000 */
[----:B------:R-:W-:Y:S01]  /*35cf0*/  FFMA.FTZ R3, R3, 1.4426950216293334961, R8 ;  /* 0x3fb8aa3b03037823 */ /* 0x000fe20000010008 */
[----:B------:R-:W-:Y:S02]  /*35d00*/  ISETP.GE.U32.AND P3, PT, R28, 0x7f800000, PT ;  /* 0x7f8000001c00780c */ /* 0x000fe40003f66070 */
[----:B------:R-:W4:Y:S01]  /*35d10*/  LDL.LU R28, [R1+0xe8] ;  /* 0x0000e800011c7983 */ /* 0x000f220000300800 */
[----:B--2---:R-:W-:-:S04]  /*35d20*/  IMAD.IADD R18, R25, 0x1, -R19 ;  /* 0x0000000119127824 */ /* 0x004fc800078e0a13 */
[----:B------:R-:W-:-:S04]  /*35d30*/  FADD R18, R18, -1 ;  /* 0xbf80000012127421 */ /* 0x000fc80000000000 */
[-C--:B------:R-:W-:Y:S01]  /*35d40*/  FFMA.FTZ R5, R18, R15.reuse, -0.16845393180847167969 ;  /* 0xbe2c7f3012057423 */ /* 0x080fe2000001000f */
[----:B------:R-:W-:-:S03]  /*35d50*/  FFMA.FTZ R19, R2, R15, -0.16845393180847167969 ;  /* 0xbe2c7f3002137423 */ /* 0x000fc6000001000f */
[----:B------:R-:W-:Y:S01]  /*35d60*/  FFMA.FTZ R5, R18, R5, 0.1716887056827545166 ;  /* 0x3e2fcf2a12057423 */ /* 0x000fe20000010005 */
[----:B------:R-:W-:-:S03]  /*35d70*/  FFMA.FTZ R19, R2, R19, 0.1716887056827545166 ;  /* 0x3e2fcf2a02137423 */ /* 0x000fc60000010013 */
[----:B------:R-:W-:Y:S01]  /*35d80*/  FFMA.FTZ R5, R18, R5, -0.17900948226451873779 ;  /* 0xbe374e4312057423 */ /* 0x000fe20000010005 */
[----:B------:R-:W-:-:S03]  /*35d90*/  FFMA.FTZ R19, R2, R19, -0.17900948226451873779 ;  /* 0xbe374e4302137423 */ /* 0x000fc60000010013 */
[----:B------:R-:W-:Y:S01]  /*35da0*/  FFMA.FTZ R5, R18, R5, 0.20512372255325317383 ;  /* 0x3e520bf412057423 */ /* 0x000fe20000010005 */
[----:B------:R-:W-:-:S03]  /*35db0*/  IMAD R15, R21, 0x8, R17 ;  /* 0x00000008150f7824 */ /* 0x000fc600078e0211 */
[----:B------:R-:W-:Y:S01]  /*35dc0*/  FFMA.FTZ R5, R18, R5, -0.24046532809734344482 ;  /* 0xbe763c8b12057423 */ /* 0x000fe20000010005 */
[----:B------:R-:W-:Y:S01]  /*35dd0*/  FFMA.FTZ R19, R2, R19, 0.20512372255325317383 ;  /* 0x3e520bf402137423 */ /* 0x000fe20000010013 */
[C---:B------:R-:W-:Y:S02]  /*35de0*/  IMAD R13, R21.reuse, 0x8, R15 ;  /* 0x00000008150d7824 */ /* 0x040fe400078e020f */
[----:B------:R-:W-:Y:S01]  /*35df0*/  FFMA.FTZ R5, R18, R5, 0.28857114911079406738 ;  /* 0x3e93bf9912057423 */ /* 0x000fe20000010005 */
[----:B------:R-:W-:Y:S01]  /*35e00*/  FFMA.FTZ R19, R2, R19, -0.24046532809734344482 ;  /* 0xbe763c8b02137423 */ /* 0x000fe20000010013 */
[C---:B------:R-:W-:Y:S02]  /*35e10*/  IMAD R14, R21.reuse, 0x8, R13 ;  /* 0x00000008150e7824 */ /* 0x040fe400078e020d */
[----:B------:R-:W-:Y:S01]  /*35e20*/  FFMA.FTZ R5, R18, R5, -0.36067417263984680176 ;  /* 0xbeb8aa4912057423 */ /* 0x000fe20000010005 */
[----:B------:R-:W-:Y:S01]  /*35e30*/  FFMA.FTZ R19, R2, R19, 0.28857114911079406738 ;  /* 0x3e93bf9902137423 */ /* 0x000fe20000010013 */
[----:B------:R-:W-:-:S02]  /*35e40*/  IMAD R12, R21, 0x8, R14 ;  /* 0x00000008150c7824 */ /* 0x000fc400078e020e */
[----:B------:R-:W-:Y:S01]  /*35e50*/  FFMA.FTZ R5, R18, R5, 0.48089820146560668945 ;  /* 0x3ef6384a12057423 */ /* 0x000fe20000010005 */
[----:B------:R-:W-:Y:S01]  /*35e60*/  FFMA.FTZ R19, R2, R19, -0.36067417263984680176 ;  /* 0xbeb8aa4902137423 */ /* 0x000fe20000010013 */
[C---:B-1----:R-:W-:Y:S02]  /*35e70*/  IMAD R10, R21.reuse, 0x8, R12 ;  /* 0x00000008150a7824 */ /* 0x042fe400078e020c */
[----:B------:R-:W-:Y:S01]  /*35e80*/  FFMA.FTZ R5, R18, R5, -0.72134751081466674805 ;  /* 0xbf38aa3b12057423 */ /* 0x000fe20000010005 */
[----:B------:R-:W-:Y:S01]  /*35e90*/  FFMA.FTZ R19, R2, R19, 0.48089820146560668945 ;  /* 0x3ef6384a02137423 */ /* 0x000fe20000010013 */
[C---:B------:R-:W-:Y:S02]  /*35ea0*/  IMAD R11, R21.reuse, 0x8, R10 ;  /* 0x00000008150b7824 */ /* 0x040fe400078e020a */
[----:B------:R-:W-:Y:S01]  /*35eb0*/  FMUL R5, R18, R5 ;  /* 0x0000000512057220 */ /* 0x000fe20000400000 */
[----:B------:R-:W-:Y:S01]  /*35ec0*/  FFMA.FTZ R19, R2, R19, -0.72134751081466674805 ;  /* 0xbf38aa3b02137423 */ /* 0x000fe20000010013 */
[----:B------:R-:W-:-:S02]  /*35ed0*/  IMAD R9, R21, 0x8, R11 ;  /* 0x0000000815097824 */ /* 0x000fc400078e020b */
[----:B------:R-:W-:Y:S01]  /*35ee0*/  FMUL R5, R18, R5 ;  /* 0x0000000512057220 */ /* 0x000fe20000400000 */
[----:B------:R-:W-:-:S03]  /*35ef0*/  FMUL R19, R2, R19 ;  /* 0x0000001302137220 */ /* 0x000fc60000400000 */
[----:B------:R-:W-:Y:S01]  /*35f00*/  FFMA.FTZ R18, R18, 1.4426950216293334961, R5 ;  /* 0x3fb8aa3b12127823 */ /* 0x000fe20000010005 */
[C---:B------:R-:W-:Y:S02]  /*35f10*/  IMAD R5, R21.reuse, 0x8, R9 ;  /* 0x0000000815057824 */ /* 0x040fe400078e0209 */
[C---:B------:R-:W-:Y:S02]  /*35f20*/  FMUL R19, R2.reuse, R19 ;  /* 0x0000001302137220 */ /* 0x040fe40000400000 */
[C---:B------:R-:W-:Y:S02]  /*35f30*/  IMAD R8, R21.reuse, 0x8, R5 ;  /* 0x0000000815087824 */ /* 0x040fe400078e0205 */
[----:B------:R-:W-:Y:S01]  /*35f40*/  FFMA.FTZ R2, R2, 1.4426950216293334961, R19 ;  /* 0x3fb8aa3b02027823 */ /* 0x000fe20000010013 */
[----:B---3--:R-:W-:Y:S01]  /*35f50*/  FADD R19, R24, R4 ;  /* 0x0000000418137221 */ /* 0x008fe20000000000 */
[----:B------:R-:W-:Y:S01]  /*35f60*/  IMAD R4, R21, 0x8, R8 ;  /* 0x0000000815047824 */ /* 0x000fe200078e0208 */
[----:B------:R0:W-:Y:S04]  /*35f70*/  STL.64 [R1+0x15c8], R10 ;  /* 0x0015c80a01007387 */ /* 0x0001e80000100a00 */
[----:B0-----:R-:W2:Y:S04]  /*35f80*/  LDL.LU R10, [R1+0xf4] ;  /* 0x0000f400010a7983 */ /* 0x001ea80000300800 */
[----:B------:R0:W-:Y:S04]  /*35f90*/  STL.64 [R1+0x15c0], R4 ;  /* 0x0015c00401007387 */ /* 0x0001e80000100a00 */
[----:B0-----:R-:W3:Y:S01]  /*35fa0*/  LDL.LU R5, [R1+0xc8] ;  /* 0x0000c80001057983 */ /* 0x001ee20000300800 */
[----:B------:R-:W-:Y:S01]  /*35fb0*/  ISETP.GE.U32.AND P4, PT, R25, 0x7f800000, PT ;  /* 0x7f8000001900780c */ /* 0x000fe20003f86070 */
[----:B-----5:R-:W-:Y:S01]  /*35fc0*/  FADD R11, R29, R18 ;  /* 0x000000121d0b7221 */ /* 0x020fe20000000000 */
[----:B------:R-:W-:Y:S01]  /*35fd0*/  @P3 IMAD.MOV.U32 R18, RZ, RZ, 0x7f800000 ;  /* 0x7f800000ff123424 */ /* 0x000fe200078e00ff */
[----:B------:R-:W-:-:S02]  /*35fe0*/  ISETP.GE.U32.AND P1, PT, R26, 0x7f800000, PT ;  /* 0x7f8000001a00780c */ /* 0x000fc40003f26070 */
[----:B------:R-:W-:Y:S01]  /*35ff0*/  ISETP.GE.U32.AND P5, PT, R27, 0x7f800000, PT ;  /* 0x7f8000001b00780c */ /* 0x000fe20003fa6070 */
[----:B----4-:R-:W-:Y:S01]  /*36000*/  FADD R24, R28, R2 ;  /* 0x000000021c187221 */ /* 0x010fe20000000000 */
[----:B------:R-:W-:Y:S01]  /*36010*/  IMAD R2, R21, 0x8, R4 ;  /* 0x0000000815027824 */ /* 0x000fe200078e0204 */
[----:B------:R-:W0:Y:S01]  /*36020*/  LDC.64 R28, c[0x0][0x228] ;  /* 0x00008a00ff1c7b82 */ /* 0x000e220000000a00 */
[----:B------:R-:W-:Y:S02]  /*36030*/  PRMT R6, R6, 0x5210, R20 ;  /* 0x0000521006067816 */ /* 0x000fe40000000014 */
[----:B------:R-:W-:Y:S02]  /*36040*/  PRMT R7, R7, 0x5210, R0 ;  /* 0x0000521007077816 */ /* 0x000fe40000000000 */
[----:B------:R-:W-:-:S03]  /*36050*/  LOP3.LUT R23, R23, 0x1f, RZ, 0xc0, !PT ;  /* 0x0000001f17177812 */ /* 0x000fc600078ec0ff */
[----:B------:R1:W-:Y:S01]  /*36060*/  STS.64 [R22+UR7+0x2180], R6 ;  /* 0x0021800616007988 */ /* 0x0003e20008000a07 */
[----:B------:R-:W-:Y:S01]  /*36070*/  UIMAD UR4, UR8, UR4, URZ ;  /* 0x00000004080472a4 */ /* 0x000fe2000f8e023f */
[----:B------:R-:W-:Y:S01]  /*36080*/  @P5 IMAD.MOV.U32 R0, RZ, RZ, 0x7f800000 ;  /* 0x7f800000ff005424 */ /* 0x000fe200078e00ff */
[----:B-1----:R-:W1:Y:S08]  /*36090*/  LDC R7, c[0x0][0x278] ;  /* 0x00009e00ff077b82 */ /* 0x002e700000000800 */
[----:B------:R-:W-:Y:S01]  /*360a0*/  BAR.SYNC.DEFER_BLOCKING 0x0 ;  /* 0x0000000000007b1d */ /* 0x000fe20000010000 */
[----:B---3--:R-:W-:Y:S01]  /*360b0*/  @P3 FFMA.FTZ R19, R5, R18, +INF ;  /* 0x7f80000005133423 */ /* 0x008fe20000010012 */
[----:B------:R-:W-:-:S04]  /*360c0*/  @P4 IMAD.MOV.U32 R18, RZ, RZ, 0x7f800000 ;  /* 0x7f800000ff124424 */ /* 0x000fc800078e00ff */
[----:B------:R-:W-:Y:S01]  /*360d0*/  @P4 FFMA.FTZ R11, R25, R18, +INF ;  /* 0x7f800000190b4423 */ /* 0x000fe20000010012 */
[----:B------:R-:W-:Y:S04]  /*360e0*/  STL [R1+0x1e4], R19 ;  /* 0x0001e41301007387 */ /* 0x000fe80000100800 */
[----:B------:R3:W-:Y:S02]  /*360f0*/  STL [R1+0x1e0], R11 ;  /* 0x0001e00b01007387 */ /* 0x0007e40000100800 */
[----:B---3--:R-:W3:Y:S01]  /*36100*/  S2R R11, SR_CTAID.X ;  /* 0x00000000000b7919 */ /* 0x008ee20000002500 */
[----:B--2---:R-:W-:Y:S01]  /*36110*/  FADD R10, R10, R3 ;  /* 0x000000030a0a7221 */ /* 0x004fe20000000000 */
[----:B------:R-:W-:-:S04]  /*36120*/  IMAD R3, R21, 0x8, R2 ;  /* 0x0000000815037824 */ /* 0x000fc800078e0202 */
[C---:B------:R-:W-:Y:S02]  /*36130*/  IMAD R4, R21.reuse, 0x8, R3 ;  /* 0x0000000815047824 */ /* 0x040fe400078e0203 */
[----:B------:R-:W-:Y:S02]  /*36140*/  @P1 IMAD.MOV.U32 R19, RZ, RZ, 0x7f800000 ;  /* 0x7f800000ff131424 */ /* 0x000fe400078e00ff */
[C---:B------:R-:W-:Y:S02]  /*36150*/  IMAD R18, R21.reuse, 0x8, R4 ;  /* 0x0000000815127824 */ /* 0x040fe400078e0204 */
[----:B------:R-:W-:Y:S02]  /*36160*/  @P1 FFMA.FTZ R24, R26, R19, +INF ;  /* 0x7f8000001a181423 */ /* 0x000fe40000010013 */
[----:B------:R-:W-:-:S04]  /*36170*/  IMAD R19, R21, 0x8, R18 ;  /* 0x0000000815137824 */ /* 0x000fc800078e0212 */
[----:B------:R-:W-:Y:S02]  /*36180*/  IMAD R20, R21, 0x8, R19 ;  /* 0x0000000815147824 */ /* 0x000fe400078e0213 */
[----:B------:R-:W-:Y:S02]  /*36190*/  @P5 FFMA.FTZ R10, R27, R0, +INF ;  /* 0x7f8000001b0a5423 */ /* 0x000fe40000010000 */
[----:B------:R-:W-:Y:S02]  /*361a0*/  IMAD R21, R21, 0x8, R20 ;  /* 0x0000000815157824 */ /* 0x000fe400078e0214 */
[----:B---3--:R-:W-:-:S04]  /*361b0*/  IMAD R11, R11, 0x20, R23 ;  /* 0x000000200b0b7824 */ /* 0x008fc800078e0217 */
[----:B------:R-:W-:Y:S01]  /*361c0*/  IMAD R23, R11, UR5, RZ ;  /* 0x000000050b177c24 */ /* 0x000fe2000f8e02ff */
[----:B------:R-:W-:Y:S01]  /*361d0*/  USHF.R.S32.HI UR5, URZ, 0x1f, UR4 ;  /* 0x0000001f3f057899 */ /* 0x000fe20008011404 */
[----:B------:R-:W-:Y:S03]  /*361e0*/  STL [R1+0x1dc], R24 ;  /* 0x0001dc1801007387 */ /* 0x000fe60000100800 */
[----:B0-----:R-:W-:Y:S01]  /*361f0*/  IADD3 R28, P1, P6, R23, UR4, R28 ;  /* 0x00000004171c7c10 */ /* 0x001fe2000fe3e01c */
[----:B------:R-:W-:Y:S01]  /*36200*/  STL [R1+0x15b8], R21 ;  /* 0x0015b81501007387 */ /* 0x000fe20000100800 */
[----:B------:R-:W-:Y:S01]  /*36210*/  SHF.R.S32.HI R23, RZ, 0x1f, R23 ;  /* 0x0000001fff177819 */ /* 0x000fe20000011417 */
[----:B-1----:R-:W-:Y:S01]  /*36220*/  IMAD R22, R7, 0x8, R21 ;  /* 0x0000000807167824 */ /* 0x002fe200078e0215 */
[----:B------:R-:W-:Y:S01]  /*36230*/  FSETP.NEU.AND P2, PT, R5, RZ, PT ;  /* 0x000000ff0500720b */ /* 0x000fe20003f4d000 */
[----:B------:R0:W-:Y:S01]  /*36240*/  STL [R1+0x1d8], R10 ;  /* 0x0001d80a01007387 */ /* 0x0001e20000100800 */
[----:B------:R-:W-:Y:S01]  /*36250*/  IADD3.X R0, R23, UR5, R29, P1, P6 ;  /* 0x0000000517007c10 */ /* 0x000fe20008fec41d */
[----:B------:R-:W-:Y:S01]  /*36260*/  ULDC UR4, c[0x0][0x27c] ;  /* 0x00009f0000047ab9 */ /* 0x000fe20000000800 */
[----:B0-----:R-:W-:-:S04]  /*36270*/  IADD3 R10, P1, R16, R28, RZ ;  /* 0x0000001c100a7210 */ /* 0x001fc80007f3e0ff */
[----:B------:R-:W-:Y:S02]  /*36280*/  LEA.HI.X.SX32 R11, R16, R0, 0x1, P1 ;  /* 0x00000000100b7211 */ /* 0x000fe400008f0eff */
[----:B------:R-:W2:Y:S01]  /*36290*/  LDL.LU R16, [R1+0x9c] ;  /* 0x00009c0001107983 */ /* 0x000ea20000300800 */
[----:B------:R-:W-:-:S03]  /*362a0*/  IADD3 R4, P5, R17, R28, RZ ;  /* 0x0000001c11047210 */ /* 0x000fc60007fbe0ff */
[----:B------:R0:W-:Y:S01]  /*362b0*/  STL.64 [R1+0x1c8], R10 ;  /* 0x0001c80a01007387 */ /* 0x0001e20000100a00 */
[----:B------:R-:W-:Y:S01]  /*362c0*/  IMAD R23, R7, 0x8, R22 ;  /* 0x0000000807177824 */ /* 0x000fe200078e0216 */
[----:B------:R-:W-:Y:S02]  /*362d0*/  LEA.HI.X.SX32 R5, R17, R0, 0x1, P5 ;  /* 0x0000000011057211 */ /* 0x000fe400028f0eff */
[C---:B0-----:R-:W-:Y:S02]  /*362e0*/  IADD3 R10, P1, R13.reuse, R28, RZ ;  /* 0x0000001c0d0a7210 */ /* 0x041fe40007f3e0ff */
[----:B------:R-:W-:Y:S02]  /*362f0*/  STL.64 [R1+0x15b0], R22 ;  /* 0x0015b01601007387 */ /* 0x000fe40000100a00 */
[----:B------:R-:W-:Y:S02]  /*36300*/  LEA.HI.X.SX32 R11, R13, R0, 0x1, P1 ;  /* 0x000000000d0b7211 */ /* 0x000fe400008f0eff */
[----:B------:R-:W-:Y:S04]  /*36310*/  STL.64 [R1+0x1c0], R4 ;  /* 0x0001c00401007387 */ /* 0x000fe80000100a00 */
[----:B------:R0:W-:Y:S04]  /*36320*/  STL.64 [R1+0x1b0], R10 ;  /* 0x0001b00a01007387 */ /* 0x0001e80000100a00 */
[----:B0-----:R-:W3:Y:S01]  /*36330*/  LDL.LU.64 R10, [R1+0x15c8] ;  /* 0x0015c800010a7983 */ /* 0x001ee20000300a00 */
[----:B------:R-:W-:-:S02]  /*36340*/  FSETP.NEU.AND P4, PT, R26, RZ, PT ;  /* 0x000000ff1a00720b */ /* 0x000fc40003f8d000 */
[CC--:B------:R-:W-:Y:S02]  /*36350*/  IADD3 R26, P6, R15.reuse, R28.reuse, RZ ;  /* 0x0000001c0f1a7210 */ /* 0x0c0fe40007fde0ff */
[----:B------:R-:W-:Y:S02]  /*36360*/  IADD3 R22, P5, R14, R28, RZ ;  /* 0x0000001c0e167210 */ /* 0x000fe40007fbe0ff */
[----:B------:R-:W-:Y:S02]  /*36370*/  LEA.HI.X.SX32 R27, R15, R0, 0x1, P6 ;  /* 0x000000000f1b7211 */ /* 0x000fe400030f0eff */
[----:B------:R-:W-:Y:S01]  /*36380*/  IADD3 R4, P6, R12, R28, RZ ;  /* 0x0000001c0c047210 */ /* 0x000fe20007fde0ff */
[----:B------:R-:W-:Y:S01]  /*36390*/  IMAD R24, R7, 0x8, R23 ;  /* 0x0000000807187824 */ /* 0x000fe200078e0217 */
[-C--:B------:R-:W-:Y:S02]  /*363a0*/  LEA.HI.X.SX32 R23, R14, R0.reuse, 0x1, P5 ;  /* 0x000000000e177211 */ /* 0x080fe400028f0eff */
[----:B------:R-:W-:-:S03]  /*363b0*/  LEA.HI.X.SX32 R5, R12, R0, 0x1, P6 ;  /* 0x000000000c057211 */ /* 0x000fc600030f0eff */
[----:B------:R-:W-:Y:S04]  /*363c0*/  STL.64 [R1+0x1a8], R22 ;  /* 0x0001a81601007387 */ /* 0x000fe80000100a00 */
[----:B------:R3:W-:Y:S02]  /*363d0*/  STL.64 [R1+0x1a0], R4 ;  /* 0x0001a00401007387 */ /* 0x0007e40000100a00 */
[----:B---3--:R-:W-:-:S04]  /*363e0*/  IADD3 R4, P1, R10, R28, RZ ;  /* 0x0000001c0a047210 */ /* 0x008fc80007f3e0ff */
[----:B------:R-:W-:-:S05]  /*363f0*/  LEA.HI.X.SX32 R5, R10, R0, 0x1, P1 ;  /* 0x000000000a057211 */ /* 0x000fca00008f0eff */
[----:B------:R0:W-:Y:S04]  /*36400*/  STL.64 [R1+0x198], R4 ;  /* 0x0001980401007387 */ /* 0x0001e80000100a00 */
[----:B0-----:R-:W3:Y:S01]  /*36410*/  LDL.LU.64 R4, [R1+0x15c0] ;  /* 0x0015c00001047983 */ /* 0x001ee20000300a00 */
[----:B------:R-:W-:Y:S01]  /*36420*/  FSETP.NEU.AND P3, PT, R25, RZ, PT ;  /* 0x000000ff1900720b */ /* 0x000fe20003f6d000 */
[----:B------:R-:W-:Y:S02]  /*36430*/  IMAD R25, R7, 0x8, R24 ;  /* 0x0000000807197824 */ /* 0x000fe400078e0218 */
[----:B------:R-:W-:Y:S01]  /*36440*/  IMAD.MOV.U32 R14, RZ, RZ, R26 ;  /* 0x000000ffff0e7224 */ /* 0x000fe200078e001a */
[-C--:B------:R-:W-:Y:S01]  /*36450*/  IADD3 R12, P5, R11, R28.reuse, RZ ;  /* 0x0000001c0b0c7210 */ /* 0x080fe20007fbe0ff */
[----:B------:R-:W-:Y:S01]  /*36460*/  IMAD R26, R7, 0x8, R25 ;  /* 0x00000008071a7824 */ /* 0x000fe200078e0219 */
[----:B------:R-:W-:Y:S01]  /*36470*/  IADD3 R22, P6, R9, R28, RZ ;  /* 0x0000001c09167210 */ /* 0x000fe20007fde0ff */
[----:B------:R-:W-:Y:S01]  /*36480*/  IMAD.MOV.U32 R15, RZ, RZ, R27 ;  /* 0x000000ffff0f7224 */ /* 0x000fe200078e001b */
[-C--:B------:R-:W-:Y:S01]  /*36490*/  LEA.HI.X.SX32 R13, R11, R0.reuse, 0x1, P5 ;  /* 0x000000000b0d7211 */ /* 0x080fe200028f0eff */
[----:B------:R-:W-:Y:S01]  /*364a0*/  IMAD R27, R7, 0x8, R26 ;  /* 0x00000008071b7824 */ /* 0x000fe200078e021a */
[----:B------:R-:W-:-:S04]  /*364b0*/  LEA.HI.X.SX32 R23, R9, R0, 0x1, P6 ;  /* 0x0000000009177211 */ /* 0x000fc800030f0eff */
[----:B------:R0:W-:Y:S01]  /*364c0*/  STL.64 [R1+0x15a8], R26 ;  /* 0x0015a81a01007387 */ /* 0x0001e20000100a00 */
[----:B------:R-:W-:-:S03]  /*364d0*/  IMAD R29, R7, 0x8, R27 ;  /* 0x00000008071d7824 */ /* 0x000fc600078e021b */
[----:B------:R1:W-:Y:S04]  /*364e0*/  STL.64 [R1+0x190], R12 ;  /* 0x0001900c01007387 */ /* 0x0003e80000100a00 */
[----:B------:R3:W-:Y:S01]  /*364f0*/  STL.64 [R1+0x188], R22 ;  /* 0x0001881601007387 */ /* 0x0007e20000100a00 */
[----:B------:R-:W-:-:S04]  /*36500*/  IMAD R6, R7, 0x8, R29 ;  /* 0x0000000807067824 */ /* 0x000fc800078e021d */
[----:B0-----:R-:W-:Y:S01]  /*36510*/  IMAD R27, R7, 0x8, R6 ;  /* 0x00000008071b7824 */ /* 0x001fe200078e0206 */
[----:B-1----:R-:W-:-:S03]  /*36520*/  IADD3 R12, P5, R8, R28, RZ ;  /* 0x0000001c080c7210 */ /* 0x002fc60007fbe0ff */
[----:B------:R-:W-:Y:S01]  /*36530*/  IMAD R26, R7, 0x8, R27 ;  /* 0x00000008071a7824 */ /* 0x000fe200078e021b */
[----:B------:R-:W-:Y:S02]  /*36540*/  LEA.HI.X.SX32 R13, R8, R0, 0x1, P5 ;  /* 0x00000000080d7211 */ /* 0x000fe400028f0eff */
[----:B------:R-:W-:Y:S01]  /*36550*/  IADD3 R8, P5, R3, R28, RZ ;  /* 0x0000001c03087210 */ /* 0x000fe20007fbe0ff */
[----:B------:R-:W-:-:S03]  /*36560*/  IMAD R6, R7, 0x8, R26 ;  /* 0x0000000807067824 */ /* 0x000fc600078e021a */
[----:B------:R-:W-:Y:S01]  /*36570*/  LEA.HI.X.SX32 R9, R3, R0, 0x1, P5 ;  /* 0x0000000003097211 */ /* 0x000fe200028f0eff */
[----:B------:R-:W-:Y:S01]  /*36580*/  IMAD R21, R7, 0x8, R3 ;  /* 0x0000000807157824 */ /* 0x000fe200078e0203 */
[CC--:B---3--:R-:W-:Y:S02]  /*36590*/  IADD3 R22, P1, R5.reuse, R28.reuse, RZ ;  /* 0x0000001c05167210 */ /* 0x0c8fe40007f3e0ff */
[C---:B------:R-:W-:Y:S02]  /*365a0*/  IADD3 R10, P6, R4.reuse, R28, RZ ;  /* 0x0000001c040a7210 */ /* 0x040fe40007fde0ff */
[-C--:B------:R-:W-:Y:S02]  /*365b0*/  LEA.HI.X.SX32 R23, R5, R0.reuse, 0x1, P1 ;  /* 0x0000000005177211 */ /* 0x080fe400008f0eff */
[----:B------:R-:W-:Y:S02]  /*365c0*/  LEA.HI.X.SX32 R11, R4, R0, 0x1, P6 ;  /* 0x00000000040b7211 */ /* 0x000fe400030f0eff */
[----:B--2---:R-:W-:Y:S04]  /*365d0*/  LDS.64 R4, [R16+UR7+0x200] ;  /* 0x0002000710047984 */ /* 0x004fe80008000a00 */
[----:B------:R-:W-:Y:S04]  /*365e0*/  STL.64 [R1+0x180], R22 ;  /* 0x0001801601007387 */ /* 0x000fe80000100a00 */
[----:B------:R0:W-:Y:S04]  /*365f0*/  STL.64 [R1+0x170], R10 ;  /* 0x0001700a01007387 */ /* 0x0001e80000100a00 */
[----:B------:R-:W-:Y:S04]  /*36600*/  STL.64 [R1+0x178], R12 ;  /* 0x0001780c01007387 */ /* 0x000fe80000100a00 */
[----:B------:R-:W-:Y:S01]  /*36610*/  LDS.64 R12, [R16+UR7+0xa00] ;  /* 0x000a0007100c7984 */ /* 0x000fe20008000a00 */
[----:B0-----:R-:W-:-:S04]  /*36620*/  IADD3 R10, P1, R2, R28, RZ ;  /* 0x0000001c020a7210 */ /* 0x001fc80007f3e0ff */
[----:B------:R-:W-:Y:S02]  /*36630*/  LEA.HI.X.SX32 R11, R2, R0, 0x1, P1 ;  /* 0x00000000020b7211 */ /* 0x000fe400008f0eff */
[----:B------:R-:W0:Y:S04]  /*36640*/  LDS.64 R2, [R16+UR7] ;  /* 0x0000000710027984 */ /* 0x000e280008000a00 */
[----:B------:R-:W-:Y:S04]  /*36650*/  STL.64 [R1+0x168], R10 ;  /* 0x0001680a01007387 */ /* 0x000fe80000100a00 */
[----:B------:R1:W-:Y:S04]  /*36660*/  STL.64 [R1+0x160], R8 ;  /* 0x0001600801007387 */ /* 0x0003e80000100a00 */
[----:B------:R-:W-:Y:S01]  /*36670*/  LDS.64 R10, [R16+UR7+0x800] ;  /* 0x00080007100a7984 */ /* 0x000fe20008000a00 */
[----:B-1----:R-:W-:-:S03]  /*36680*/  IMAD R8, R7, 0x8, R6 ;  /* 0x0000000807087824 */ /* 0x002fc600078e0206 */
[----:B------:R-:W1:Y:S04]  /*36690*/  LDS.64 R6, [R16+UR7+0x400] ;  /* 0x0004000710067984 */ /* 0x000e680008000a00 */
[----:B0-----:R0:W-:Y:S04]  /*366a0*/  STL.64 [R1+0x1580], R2 ;  /* 0x0015800201007387 */ /* 0x0011e80000100a00 */
[----:B------:R-:W-:Y:S01]  /*366b0*/  STL.64 [R1+0x1588], R4 ;  /* 0x0015880401007387 */ /* 0x000fe20000100a00 */
[----:B0-----:R-:W-:Y:S02]  /*366c0*/  IMAD.MOV.U32 R2, RZ, RZ, R14 ;  /* 0x000000ffff027224 */ /* 0x001fe400078e000e */
[----:B------:R-:W-:-:S02]  /*366d0*/  IMAD.MOV.U32 R3, RZ, RZ, R15 ;  /* 0x000000ffff037224 */ /* 0x000fc400078e000f */
[----:B------:R-:W-:Y:S04]  /*366e0*/  LDS.64 R14, [R16+UR7+0xc00] ;  /* 0x000c0007100e7984 */ /* 0x000fe80008000a00 */
[----:B-1----:R0:W-:Y:S02]  /*366f0*/  STL.64 [R1+0x1590], R6 ;  /* 0x0015900601007387 */ /* 0x0021e40000100a00 */
[----:B0-----:R-:W-:Y:S01]  /*36700*/  IMAD.MOV.U32 R6, RZ, RZ, R8 ;  /* 0x000000ffff067224 */ /* 0x001fe200078e0008 */
[----:B------:R-:W0:Y:S01]  /*36710*/  LDC R7, c[0x0][0x278] ;  /* 0x00009e00ff077b82 */ /* 0x000e220000000800 */
[----:B------:R-:W1:Y:S04]  /*36720*/  LDS.64 R8, [R16+UR7+0x600] ;  /* 0x0006000710087984 */ /* 0x000e680008000a00 */
[----:B------:R-:W2:Y:S01]  /*36730*/  LDS.64 R16, [R16+UR7+0xe00] ;  /* 0x000e000710107984 */ /* 0x000ea20008000a00 */
[----:B------:R-:W-:-:S04]  /*36740*/  IADD3 R22, P1, R21, R28, RZ ;  /* 0x0000001c15167210 */ /* 0x000fc80007f3e0ff */
[----:B------:R-:W-:Y:S01]  /*36750*/  LEA.HI.X.SX32 R23, R21, R0, 0x1, P1 ;  /* 0x0000000015177211 */ /* 0x000fe200008f0eff */
[----:B-1----:R1:W-:Y:S04]  /*36760*/  STL.64 [R1+0x1598], R8 ;  /* 0x0015980801007387 */ /* 0x0023e80000100a00 */
[----:B------:R-:W-:Y:S04]  /*36770*/  STL.64 [R1+0x1578], R10 ;  /* 0x0015780a01007387 */ /* 0x000fe80000100a00 */
[----:B0-----:R-:W-:Y:S04]  /*36780*/  STL [R1+0x15a0], R7 ;  /* 0x0015a00701007387 */ /* 0x001fe80000100800 */
[----:B------:R0:W-:Y:S04]  /*36790*/  STL.64 [R1+0x1570], R12 ;  /* 0x0015700c01007387 */ /* 0x0001e80000100a00 */
[----:B--2---:R-:W-:Y:S04]  /*367a0*/  STL.64 [R1+0x1568], R16 ;  /* 0x0015681001007387 */ /* 0x004fe80000100a00 */
[----:B------:R-:W2:Y:S04]  /*367b0*/  LDL.LU R21, [R1+0x15b8] ;  /* 0x0015b80001157983 */ /* 0x000ea80000300800 */
[----:B------:R3:W-:Y:S01]  /*367c0*/  STL.64 [R1+0x158], R22 ;  /* 0x0001581601007387 */ /* 0x0007e20000100a00 */
[-C--:B-1----:R-:W-:Y:S01]  /*367d0*/  IADD3 R8, P6, R19, R28.reuse, RZ ;  /* 0x0000001c13087210 */ /* 0x082fe20007fde0ff */
[----:B------:R-:W-:Y:S01]  /*367e0*/  IMAD R5, R7, 0x8, R6 ;  /* 0x0000000807057824 */ /* 0x000fe200078e0206 */
[----:B0-----:R-:W0:Y:S01]  /*367f0*/  LDC R13, c[0x0][0x278] ;  /* 0x00009e00ff0d7b82 */ /* 0x001e220000000800 */
[----:B---3--:R-:W3:Y:S01]  /*36800*/  LDL.LU.64 R22, [R1+0x15b0] ;  /* 0x0015b00001167983 */ /* 0x008ee20000300a00 */
[----:B------:R-:W-:-:S04]  /*36810*/  IADD3 R16, P5, R18, R28, RZ ;  /* 0x0000001c12107210 */ /* 0x000fc80007fbe0ff */
[----:B------:R-:W-:-:S05]  /*36820*/  LEA.HI.X.SX32 R17, R18, R0, 0x1, P5 ;  /* 0x0000000012117211 */ /* 0x000fca00028f0eff */
[----:B------:R1:W-:Y:S01]  /*36830*/  STL.64 [R1+0x150], R16 ;  /* 0x0001501001007387 */ /* 0x0003e20000100a00 */
[----:B------:R-:W-:Y:S01]  /*36840*/  LEA.HI.X.SX32 R9, R19, R0, 0x1, P6 ;  /* 0x0000000013097211 */ /* 0x000fe200030f0eff */
[----:B-1----:R-:W-:Y:S01]  /*36850*/  IMAD.MOV.U32 R17, RZ, RZ, R26 ;  /* 0x000000ffff117224 */ /* 0x002fe200078e001a */
[----:B------:R-:W-:Y:S01]  /*36860*/  IADD3 R26, P1, R20, R28, RZ ;  /* 0x0000001c141a7210 */ /* 0x000fe20007f3e0ff */
[----:B------:R-:W-:-:S03]  /*36870*/  IMAD.MOV.U32 R16, RZ, RZ, R27 ;  /* 0x000000ffff107224 */ /* 0x000fc600078e001b */
[----:B------:R-:W-:Y:S01]  /*36880*/  LEA.HI.X.SX32 R27, R20, R0, 0x1, P1 ;  /* 0x00000000141b7211 */ /* 0x000fe200008f0eff */
[----:B------:R3:W-:Y:S04]  /*36890*/  STL.64 [R1+0x148], R8 ;  /* 0x0001480801007387 */ /* 0x0007e80000100a00 */
[----:B------:R1:W-:Y:S01]  /*368a0*/  STL.64 [R1+0x140], R26 ;  /* 0x0001401a01007387 */ /* 0x0003e20000100a00 */
[----:B--2---:R-:W-:-:S04]  /*368b0*/  IADD3 R18, P5, R21, R28, RZ ;  /* 0x0000001c15127210 */ /* 0x004fc80007fbe0ff */
[----:B------:R-:W-:Y:S02]  /*368c0*/  LEA.HI.X.SX32 R19, R21, R0, 0x1, P5 ;  /* 0x0000000015137211 */ /* 0x000fe400028f0eff */
[----:B------:R-:W2:Y:S01]  /*368d0*/  LDC R21, c[0x0][0x278] ;  /* 0x00009e00ff157b82 */ /* 0x000ea20000000800 */
[CC--:B---3--:R-:W-:Y:S02]  /*368e0*/  IADD3 R8, P6, R22.reuse, R28.reuse, RZ ;  /* 0x0000001c16087210 */ /* 0x0c8fe40007fde0ff */
[C---:B-1----:R-:W-:Y:S02]  /*368f0*/  IADD3 R26, P1, R23.reuse, R28, RZ ;  /* 0x0000001c171a7210 */ /* 0x042fe40007f3e0ff */
[-C--:B------:R-:W-:Y:S02]  /*36900*/  LEA.HI.X.SX32 R9, R22, R0.reuse, 0x1, P6 ;  /* 0x0000000016097211 */ /* 0x080fe400030f0eff */
[----:B------:R-:W-:Y:S01]  /*36910*/  LEA.HI.X.SX32 R27, R23, R0, 0x1, P1 ;  /* 0x00000000171b7211 */ /* 0x000fe200008f0eff */
[----:B------:R-:W-:Y:S04]  /*36920*/  STL.64 [R1+0x138], R18 ;  /* 0x0001381201007387 */ /* 0x000fe80000100a00 */
[----:B------:R-:W-:Y:S04]  /*36930*/  STL.64 [R1+0x130], R8 ;  /* 0x0001300801007387 */ /* 0x000fe80000100a00 */
[----:B------:R1:W-:Y:S04]  /*36940*/  STL.64 [R1+0x128], R26 ;  /* 0x0001281a01007387 */ /* 0x0003e80000100a00 */
[----:B-1----:R-:W3:Y:S01]  /*36950*/  LDL.LU.64 R26, [R1+0x15a8] ;  /* 0x0015a800011a7983 */ /* 0x002ee20000300a00 */
[----:B--2---:R-:W-:Y:S01]  /*36960*/  IMAD R7, R21, 0x8, R29 ;  /* 0x0000000815077824 */ /* 0x004fe200078e021d */
[----:B------:R-:W-:-:S03]  /*36970*/  IADD3 R8, P6, R25, R28, RZ ;  /* 0x0000001c19087210 */ /* 0x000fc60007fde0ff */
[----:B------:R-:W-:Y:S01]  /*36980*/  IMAD R7, R21, 0x8, R7 ;  /* 0x0000000815077824 */ /* 0x000fe200078e0207 */
[----:B------:R-:W-:-:S03]  /*36990*/  IADD3 R18, P5, R24, R28, RZ ;  /* 0x0000001c18127210 */ /* 0x000fc60007fbe0ff */
[----:B------:R-:W-:Y:S01]  /*369a0*/  IMAD R7, R21, 0x8, R7 ;  /* 0x0000000815077824 */ /* 0x000fe200078e0207 */
[-C--:B------:R-:W-:Y:S01]  /*369b0*/  LEA.HI.X.SX32 R9, R25, R0.reuse, 0x1, P6 ;  /* 0x0000000019097211 */ /* 0x080fe200030f0eff */
[----:B------:R-:W-:Y:S02]  /*369c0*/  IMAD.MOV.U32 R25, RZ, RZ, R6 ;  /* 0x000000ffff197224 */ /* 0x000fe400078e0006 */
[----:B------:R-:W-:Y:S01]  /*369d0*/  IMAD R7, R21, 0x8, R7 ;  /* 0x0000000815077824 */ /* 0x000fe200078e0207 */
[----:B------:R-:W-:-:S03]  /*369e0*/  LEA.HI.X.SX32 R19, R24, R0, 0x1, P5 ;  /* 0x0000000018137211 */ /* 0x000fc600028f0eff */
[----:B------:R-:W-:Y:S02]  /*369f0*/  IMAD.MOV.U32 R24, RZ, RZ, R7 ;  /* 0x000000ffff187224 */ /* 0x000fe400078e0007 */
[----:B------:R-:W-:Y:S04]  /*36a00*/  STL.64 [R1+0x120], R18 ;  /* 0x0001201201007387 */ /* 0x000fe80000100a00 */
[----:B------:R-:W-:Y:S01]  /*36a10*/  STL.64 [R1+0x118], R8 ;  /* 0x0001180801007387 */ /* 0x000fe20000100a00 */
[----:B---3--:R-:W-:-:S04]  /*36a20*/  IADD3 R6, P1, R26, R28, RZ ;  /* 0x0000001c1a067210 */ /* 0x008fc80007f3e0ff */
[----:B------:R-:W-:-:S05]  /*36a30*/  LEA.HI.X.SX32 R7, R26, R0, 0x1, P1 ;  /* 0x000000001a077211 */ /* 0x000fca00008f0eff */
[----:B------:R1:W-:Y:S04]  /*36a40*/  STL.64 [R1+0x110], R6 ;  /* 0x0001100601007387 */ /* 0x0003e80000100a00 */
[----:B-1----:R-:W2:Y:S01]  /*36a50*/  LDL.LU R7, [R1+0x15a0] ;  /* 0x0015a00001077983 */ /* 0x002ea20000300800 */
[-C--:B------:R-:W-:Y:S02]  /*36a60*/  IADD3 R8, P5, R27, R28.reuse, RZ ;  /* 0x0000001c1b087210 */ /* 0x080fe40007fbe0ff */
[----:B------:R-:W-:Y:S02]  /*36a70*/  IADD3 R22, P6, R29, R28, RZ ;  /* 0x0000001c1d167210 */ /* 0x000fe40007fde0ff */
[-C--:B------:R-:W-:Y:S02]  /*36a80*/  LEA.HI.X.SX32 R9, R27, R0.reuse, 0x1, P5 ;  /* 0x000000001b097211 */ /* 0x080fe400028f0eff */
[----:B------:R-:W-:-:S03]  /*36a90*/  LEA.HI.X.SX32 R23, R29, R0, 0x1, P6 ;  /* 0x000000001d177211 */ /* 0x000fc600030f0eff */
[----:B------:R1:W-:Y:S01]  /*36aa0*/  STL.64 [R1+0x108], R8 ;  /* 0x0001080801007387 */ /* 0x0003e20000100a00 */
[-C--:B------:R-:W-:Y:S02]  /*36ab0*/  IADD3 R6, P6, R17, R28.reuse, RZ ;  /* 0x0000001c11067210 */ /* 0x080fe40007fde0ff */
[C---:B------:R-:W-:Y:S01]  /*36ac0*/  IADD3 R26, P5, R16.reuse, R28, RZ ;  /* 0x0000001c101a7210 */ /* 0x040fe20007fbe0ff */
[----:B-1----:R-:W3:Y:S04]  /*36ad0*/  LDL.LU.64 R8, [R1+0x1598] ;  /* 0x0015980001087983 */ /* 0x002ee80000300a00 */
[----:B------:R1:W-:Y:S01]  /*36ae0*/  STL.64 [R1+0x100], R22 ;  /* 0x0001001601007387 */ /* 0x0003e20000100a00 */
[----:B------:R-:W-:Y:S01]  /*36af0*/  LEA.HI.X.SX32 R27, R16, R0, 0x1, P5 ;  /* 0x00000000101b7211 */ /* 0x000fe200028f0eff */
[----:B0-----:R-:W-:-:S04]  /*36b00*/  IMAD R4, R13, 0x8, R5 ;  /* 0x000000080d047824 */ /* 0x001fc800078e0205 */
[----:B------:R-:W-:-:S04]  /*36b10*/  IMAD R11, R13, 0x8, R4 ;  /* 0x000000080d0b7824 */ /* 0x000fc800078e0204 */
[----:B------:R-:W-:-:S04]  /*36b20*/  IMAD R10, R13, 0x8, R11 ;  /* 0x000000080d0a7824 */ /* 0x000fc800078e020b */
[----:B------:R-:W-:-:S04]  /*36b30*/  IMAD R20, R13, 0x8, R10 ;  /* 0x000000080d147824 */ /* 0x000fc800078e020a */
[----:B------:R-:W-:-:S04]  /*36b40*/  IMAD R12, R13, 0x8, R20 ;  /* 0x000000080d0c7824 */ /* 0x000fc800078e0214 */
[----:B------:R-:W-:-:S04]  /*36b50*/  IMAD R21, R13, 0x8, R12 ;  /* 0x000000080d157824 */ /* 0x000fc800078e020c */
[----:B------:R-:W-:-:S04]  /*36b60*/  IMAD R18, R13, 0x8, R21 ;  /* 0x000000080d127824 */ /* 0x000fc800078e0215 */
[----:B------:R-:W-:Y:S02]  /*36b70*/  IMAD R19, R13, 0x8, R18 ;  /* 0x000000080d137824 */ /* 0x000fe400078e0212 */
[----:B--2---:R-:W-:-:S04]  /*36b80*/  IMAD R7, R7, 0x8, R29 ;  /* 0x0000000807077824 */ /* 0x004fc800078e021d */
[----:B-1----:R-:W-:Y:S01]  /*36b90*/  IMAD.MOV.U32 R23, RZ, RZ, R7 ;  /* 0x000000ffff177224 */ /* 0x002fe200078e0007 */
[----:B------:R-:W-:Y:S02]  /*36ba0*/  IADD3 R22, P1, R7, R28, RZ ;  /* 0x0000001c07167210 */ /* 0x000fe40007f3e0ff */
[-C--:B------:R-:W-:Y:S02]  /*36bb0*/  LEA.HI.X.SX32 R7, R17, R0.reuse, 0x1, P6 ;  /* 0x0000000011077211 */ /* 0x080fe400030f0eff */
[----:B------:R-:W-:-:S05]  /*36bc0*/  LEA.HI.X.SX32 R23, R23, R0, 0x1, P1 ;  /* 0x0000000017177211 */ /* 0x000fca00008f0eff */
[----:B------:R-:W-:Y:S04]  /*36bd0*/  STL.64 [R1+0xf8], R22 ;  /* 0x0000f81601007387 */ /* 0x000fe80000100a00 */
[----:B------:R0:W-:Y:S01]  /*36be0*/  STL.64 [R1+0xe8], R6 ;  /* 0x0000e80601007387 */ /* 0x0001e20000100a00 */
[----:B------:R-:W-:-:S03]  /*36bf0*/  IADD3 R16, P6, R5, R28, RZ ;  /* 0x0000001c05107210 */ /* 0x000fc60007fde0ff */
[----:B------:R1:W-:Y:S01]  /*36c00*/  STL.64 [R1+0xf0], R26 ;  /* 0x0000f01a01007387 */ /* 0x0003e20000100a00 */
[CC--:B0-----:R-:W-:Y:S02]  /*36c10*/  IADD3 R6, P1, R24.reuse, R28.reuse, RZ ;  /* 0x0000001c18067210 */ /* 0x0c1fe40007f3e0ff */
[C---:B-1----:R-:W-:Y:S02]  /*36c20*/  IADD3 R26, P5, R25.reuse, R28, RZ ;  /* 0x0000001c191a7210 */ /* 0x042fe40007fbe0ff */
[-C--:B------:R-:W-:Y:S02]  /*36c30*/  LEA.HI.X.SX32 R7, R24, R0.reuse, 0x1, P1 ;  /* 0x0000000018077211 */ /* 0x080fe400008f0eff */
[-C--:B------:R-:W-:Y:S02]  /*36c40*/  LEA.HI.X.SX32 R27, R25, R0.reuse, 0x1, P5 ;  /* 0x00000000191b7211 */ /* 0x080fe400028f0eff */
[----:B------:R-:W-:Y:S01]  /*36c50*/  LEA.HI.X.SX32 R17, R5, R0, 0x1, P6 ;  /* 0x0000000005117211 */ /* 0x000fe200030f0eff */
[----:B------:R0:W-:Y:S04]  /*36c60*/  STL.64 [R1+0xe0], R6 ;  /* 0x0000e00601007387 */ /* 0x0001e80000100a00 */
[----:B0-----:R-:W2:Y:S04]  /*36c70*/  LDL.LU.64 R6, [R1+0x1590] ;  /* 0x0015900001067983 */ /* 0x001ea80000300a00 */
[----:B------:R0:W-:Y:S04]  /*36c80*/  STL.64 [R1+0xd8], R26 ;  /* 0x0000d81a01007387 */ /* 0x0001e80000100a00 */
[----:B------:R1:W-:Y:S01]  /*36c90*/  STL.64 [R1+0xd0], R16 ;  /* 0x0000d01001007387 */ /* 0x0003e20000100a00 */
[----:B0-----:R-:W-:Y:S01]  /*36ca0*/  IMAD.MOV.U32 R27, RZ, RZ, R4 ;  /* 0x000000ffff1b7224 */ /* 0x001fe200078e0004 */
[----:B------:R-:W-:-:S02]  /*36cb0*/  IADD3 R26, P1, R4, R28, RZ ;  /* 0x0000001c041a7210 */ /* 0x000fc40007f3e0ff */
[----:B-1----:R-:W-:Y:S02]  /*36cc0*/  IADD3 R16, P5, R11, R28, RZ ;  /* 0x0000001c0b107210 */ /* 0x002fe40007fbe0ff */
[-C--:B------:R-:W-:Y:S02]  /*36cd0*/  LEA.HI.X.SX32 R27, R27, R0.reuse, 0x1, P1 ;  /* 0x000000001b1b7211 */ /* 0x080fe400008f0eff */
[----:B------:R-:W-:Y:S02]  /*36ce0*/  LEA.HI.X.SX32 R17, R11, R0, 0x1, P5 ;  /* 0x000000000b117211 */ /* 0x000fe400028f0eff */
[C---:B------:R-:W-:Y:S01]  /*36cf0*/  IADD3 R4, P6, R10.reuse, R28, RZ ;  /* 0x0000001c0a047210 */ /* 0x040fe20007fde0ff */
[----:B------:R-:W-:Y:S04]  /*36d00*/  STL.64 [R1+0xc8], R26 ;  /* 0x0000c81a01007387 */ /* 0x000fe80000100a00 */
[----:B------:R0:W-:Y:S01]  /*36d10*/  STL.64 [R1+0xc0], R16 ;  /* 0x0000c01001007387 */ /* 0x0001e20000100a00 */
[----:B------:R-:W-:Y:S01]  /*36d20*/  LEA.HI.X.SX32 R5, R10, R0, 0x1, P6 ;  /* 0x000000000a057211 */ /* 0x000fe200030f0eff */
[----:B------:R-:W-:Y:S01]  /*36d30*/  IMAD R29, R13, 0x8, R19 ;  /* 0x000000080d1d7824 */ /* 0x000fe200078e0213 */
[----:B------:R-:W-:-:S02]  /*36d40*/  IADD3 R10, P5, R12, R28, RZ ;  /* 0x0000001c0c0a7210 */ /* 0x000fc40007fbe0ff */
[----:B0-----:R-:W-:-:S04]  /*36d50*/  IADD3 R16, P1, R20, R28, RZ ;  /* 0x0000001c14107210 */ /* 0x001fc80007f3e0ff */
[----:B------:R-:W-:Y:S01]  /*36d60*/  LEA.HI.X.SX32 R17, R20, R0, 0x1, P1 ;  /* 0x0000000014117211 */ /* 0x000fe200008f0eff */
[----:B------:R0:W-:Y:S01]  /*36d70*/  STL.64 [R1+0xb8], R4 ;  /* 0x0000b80401007387 */ /* 0x0001e20000100a00 */
[----:B------:R-:W-:-:S03]  /*36d80*/  IMAD R22, R13, 0x8, R29 ;  /* 0x000000080d167824 */ /* 0x000fc600078e021d */
[----:B------:R1:W-:Y:S01]  /*36d90*/  STL.64 [R1+0xb0], R16 ;  /* 0x0000b01001007387 */ /* 0x0003e20000100a00 */
[----:B------:R-:W-:Y:S01]  /*36da0*/  LEA.HI.X.SX32 R11, R12, R0, 0x1, P5 ;  /* 0x000000000c0b7211 */ /* 0x000fe200028f0eff */
[----:B------:R-:W-:Y:S01]  /*36db0*/  IMAD R23, R13, 0x8, R22 ;  /* 0x000000080d177824 */ /* 0x000fe200078e0216 */
[CC--:B0-----:R-:W-:Y:S02]  /*36dc0*/  IADD3 R4, P6, R21.reuse, R28.reuse, RZ ;  /* 0x0000001c15047210 */ /* 0x0c1fe40007fde0ff */
[C---:B-1----:R-:W-:Y:S02]  /*36dd0*/  IADD3 R16, P1, R18.reuse, R28, RZ ;  /* 0x0000001c12107210 */ /* 0x042fe40007f3e0ff */
[-C--:B------:R-:W-:Y:S02]  /*36de0*/  LEA.HI.X.SX32 R5, R21, R0.reuse, 0x1, P6 ;  /* 0x0000000015057211 */ /* 0x080fe400030f0eff */
[----:B------:R-:W-:Y:S01]  /*36df0*/  LEA.HI.X.SX32 R17, R18, R0, 0x1, P1 ;  /* 0x0000000012117211 */ /* 0x000fe200008f0eff */
[C---:B------:R-:W-:Y:S01]  /*36e00*/  IMAD R24, R13.reuse, 0x8, R23 ;  /* 0x000000080d187824 */ /* 0x040fe200078e0217 */
[----:B------:R0:W-:Y:S04]  /*36e10*/  STL.64 [R1+0xa8], R10 ;  /* 0x0000a80a01007387 */ /* 0x0001e80000100a00 */
[----:B------:R1:W-:Y:S01]  /*36e20*/  STL.64 [R1+0xa0], R4 ;  /* 0x0000a00401007387 */ /* 0x0003e20000100a00 */
[----:B------:R-:W-:-:S03]  /*36e30*/  IMAD R25, R13, 0x8, R24 ;  /* 0x000000080d197824 */ /* 0x000fc600078e0218 */
[----:B------:R4:W-:Y:S01]  /*36e40*/  STL.64 [R1+0x98], R16 ;  /* 0x0000981001007387 */ /* 0x0009e20000100a00 */
[-C--:B0-----:R-:W-:Y:S02]  /*36e50*/  IADD3 R10, P5, R19, R28.reuse, RZ ;  /* 0x0000001c130a7210 */ /* 0x081fe40007fbe0ff */
[----:B-1----:R-:W-:Y:S02]  /*36e60*/  IADD3 R4, P6, R29, R28, RZ ;  /* 0x0000001c1d047210 */ /* 0x002fe40007fde0ff */
[----:B------:R-:W-:Y:S02]  /*36e70*/  LEA.HI.X.SX32 R11, R19, R0, 0x1, P5 ;  /* 0x00000000130b7211 */ /* 0x000fe400028f0eff */
[C---:B----4-:R-:W-:Y:S02]  /*36e80*/  IADD3 R16, P1, R22.reuse, R28, RZ ;  /* 0x0000001c16107210 */ /* 0x050fe40007f3e0ff */
[-C--:B------:R-:W-:Y:S01]  /*36e90*/  LEA.HI.X.SX32 R5, R29, R0.reuse, 0x1, P6 ;  /* 0x000000001d057211 */ /* 0x080fe200030f0eff */
[C---:B------:R-:W-:Y:S01]  /*36ea0*/  IMAD R26, R13.reuse, 0x8, R25 ;  /* 0x000000080d1a7824 */ /* 0x040fe200078e0219 */
[----:B------:R-:W-:Y:S01]  /*36eb0*/  LEA.HI.X.SX32 R17, R22, R0, 0x1, P1 ;  /* 0x0000000016117211 */ /* 0x000fe200008f0eff */
[----:B------:R0:W-:Y:S02]  /*36ec0*/  STL.64 [R1+0x90], R10 ;  /* 0x0000900a01007387 */ /* 0x0001e40000100a00 */
[----:B------:R-:W-:-:S02]  /*36ed0*/  IMAD R27, R13, 0x8, R26 ;  /* 0x000000080d1b7824 */ /* 0x000fc400078e021a */
[----:B------:R1:W-:Y:S04]  /*36ee0*/  STL.64 [R1+0x88], R4 ;  /* 0x0000880401007387 */ /* 0x0003e80000100a00 */
[----:B------:R4:W-:Y:S01]  /*36ef0*/  STL.64 [R1+0x80], R16 ;  /* 0x0000801001007387 */ /* 0x0009e20000100a00 */
[-C--:B0-----:R-:W-:Y:S02]  /*36f00*/  IADD3 R10, P5, R23, R28.reuse, RZ ;  /* 0x0000001c170a7210 */ /* 0x081fe40007fbe0ff */
[----:B-1----:R-:W-:Y:S01]  /*36f10*/  IADD3 R4, P6, R24, R28, RZ ;  /* 0x0000001c18047210 */ /* 0x002fe20007fde0ff */
[----:B------:R-:W-:Y:S01]  /*36f20*/  IMAD R20, R13, 0x8, R27 ;  /* 0x000000080d147824 */ /* 0x000fe200078e021b */
[----:B------:R-:W-:Y:S02]  /*36f30*/  LEA.HI.X.SX32 R11, R23, R0, 0x1, P5 ;  /* 0x00000000170b7211 */ /* 0x000fe400028f0eff */
[----:B----4-:R-:W-:-:S02]  /*36f40*/  IADD3 R16, P1, R25, R28, RZ ;  /* 0x0000001c19107210 */ /* 0x010fc40007f3e0ff */
[-C--:B------:R-:W-:Y:S02]  /*36f50*/  LEA.HI.X.SX32 R5, R24, R0.reuse, 0x1, P6 ;  /* 0x0000000018057211 */ /* 0x080fe400030f0eff */
[----:B------:R-:W-:Y:S01]  /*36f60*/  LEA.HI.X.SX32 R17, R25, R0, 0x1, P1 ;  /* 0x0000000019117211 */ /* 0x000fe200008f0eff */
[C---:B------:R-:W-:Y:S01]  /*36f70*/  IMAD R12, R13.reuse, 0x8, R20 ;  /* 0x000000080d0c7824 */ /* 0x040fe200078e0214 */
[----:B------:R0:W-:Y:S04]  /*36f80*/  STL.64 [R1+0x78], R10 ;  /* 0x0000780a01007387 */ /* 0x0001e80000100a00 */
[----:B------:R1:W-:Y:S01]  /*36f90*/  STL.64 [R1+0x70], R4 ;  /* 0x0000700401007387 */ /* 0x0003e20000100a00 */
[----:B------:R-:W-:-:S03]  /*36fa0*/  IMAD R21, R13, 0x8, R12 ;  /* 0x000000080d157824 */ /* 0x000fc600078e020c */
[----:B------:R4:W-:Y:S01]  /*36fb0*/  STL.64 [R1+0x68], R16 ;  /* 0x0000681001007387 */ /* 0x0009e20000100a00 */
[CC--:B0-----:R-:W-:Y:S02]  /*36fc0*/  IADD3 R10, P5, R26.reuse, R28.reuse, RZ ;  /* 0x0000001c1a0a7210 */ /* 0x0c1fe40007fbe0ff */
[C---:B-1----:R-:W-:Y:S02]  /*36fd0*/  IADD3 R4, P6, R27.reuse, R28, RZ ;  /* 0x0000001c1b047210 */ /* 0x042fe40007fde0ff */
[----:B------:R-:W-:Y:S02]  /*36fe0*/  LEA.HI.X.SX32 R11, R26, R0, 0x1, P5 ;  /* 0x000000001a0b7211 */ /* 0x000fe400028f0eff */
[C---:B----4-:R-:W-:Y:S02]  /*36ff0*/  IADD3 R16, P1, R20.reuse, R28, RZ ;  /* 0x0000001c14107210 */ /* 0x050fe40007f3e0ff */
[-C--:B------:R-:W-:Y:S01]  /*37000*/  LEA.HI.X.SX32 R5, R27, R0.reuse, 0x1, P6 ;  /* 0x000000001b057211 */ /* 0x080fe200030f0eff */
[----:B------:R-:W-:Y:S01]  /*37010*/  IMAD R19, R13, 0x8, R21 ;  /* 0x000000080d137824 */ /* 0x000fe200078e0215 */
[----:B------:R-:W-:Y:S01]  /*37020*/  LEA.HI.X.SX32 R17, R20, R0, 0x1, P1 ;  /* 0x0000000014117211 */ /* 0x000fe200008f0eff */
[----:B------:R0:W-:Y:S04]  /*37030*/  STL.64 [R1+0x60], R10 ;  /* 0x0000600a01007387 */ /* 0x0001e80000100a00 */
[----:B------:R1:W-:Y:S04]  /*37040*/  STL.64 [R1+0x58], R4 ;  /* 0x0000580401007387 */ /* 0x0003e80000100a00 */
[----:B------:R4:W-:Y:S01]  /*37050*/  STL.64 [R1+0x50], R16 ;  /* 0x0000501001007387 */ /* 0x0009e20000100a00 */
[----:B0-----:R-:W-:-:S02]  /*37060*/  IADD3 R10, P5, R12, R28, RZ ;  /* 0x0000001c0c0a7210 */ /* 0x001fc40007fbe0ff */
[----:B-1----:R-:W-:Y:S02]  /*37070*/  IADD3 R4, P6, R21, R28, RZ ;  /* 0x0000001c15047210 */ /* 0x002fe40007fde0ff */
[----:B------:R-:W-:Y:S02]  /*37080*/  LEA.HI.X.SX32 R11, R12, R0, 0x1, P5 ;  /* 0x000000000c0b7211 */ /* 0x000fe400028f0eff */
[----:B----4-:R-:W-:Y:S02]  /*37090*/  IADD3 R16, P1, R19, R28, RZ ;  /* 0x0000001c13107210 */ /* 0x010fe40007f3e0ff */
[-C--:B------:R-:W-:Y:S02]  /*370a0*/  LEA.HI.X.SX32 R5, R21, R0.reuse, 0x1, P6 ;  /* 0x0000000015057211 */ /* 0x080fe400030f0eff */
[----:B------:R-:W-:Y:S01]  /*370b0*/  LEA.HI.X.SX32 R17, R19, R0, 0x1, P1 ;  /* 0x0000000013117211 */ /* 0x000fe200008f0eff */
[----:B------:R-:W-:Y:S04]  /*370c0*/  STL.64 [R1+0x48], R10 ;  /* 0x0000480a01007387 */ /* 0x000fe80000100a00 */
[----:B------:R-:W-:Y:S04]  /*370d0*/  STL.64 [R1+0x40], R4 ;  /* 0x0000400401007387 */ /* 0x000fe80000100a00 */
[----:B------:R0:W-:Y:S04]  /*370e0*/  STL.64 [R1+0x38], R16 ;  /* 0x0000381001007387 */ /* 0x0001e80000100a00 */
[----:B0-----:R-:W4:Y:S01]  /*370f0*/  LDL.LU R17, [R1+0x1d4] ;  /* 0x0001d40001117983 */ /* 0x001f220000300800 */
[----:B------:R-:W-:-:S04]  /*37100*/  IMAD R22, R13, 0x8, R19 ;  /* 0x000000080d167824 */ /* 0x000fc800078e0213 */
[----:B------:R-:W-:-:S04]  /*37110*/  IMAD R23, R13, 0x8, R22 ;  /* 0x000000080d177824 */ /* 0x000fc800078e0216 */
[----:B------:R-:W-:Y:S01]  /*37120*/  IMAD R24, R13, 0x8, R23 ;  /* 0x000000080d187824 */ /* 0x000fe200078e0217 */
[----:B------:R-:W-:-:S03]  /*37130*/  IADD3 R4, P5, R22, R28, RZ ;  /* 0x0000001c16047210 */ /* 0x000fc60007fbe0ff */
[----:B------:R-:W-:Y:S01]  /*37140*/  IMAD R18, R13, 0x8, R24 ;  /* 0x000000080d127824 */ /* 0x000fe200078e0218 */
[----:B------:R-:W-:-:S03]  /*37150*/  LEA.HI.X.SX32 R5, R22, R0, 0x1, P5 ;  /* 0x0000000016057211 */ /* 0x000fc600028f0eff */
[----:B------:R-:W-:Y:S02]  /*37160*/  IMAD R20, R13, 0x8, R18 ;  /* 0x000000080d147824 */ /* 0x000fe400078e0212 */
[----:B------:R-:W-:Y:S01]  /*37170*/  IMAD.MOV.U32 R10, RZ, RZ, R2 ;  /* 0x000000ffff0a7224 */ /* 0x000fe200078e0002 */
[-C--:B------:R-:W-:Y:S01]  /*37180*/  IADD3 R2, P6, R23, R28.reuse, RZ ;  /* 0x0000001c17027210 */ /* 0x080fe20007fde0ff */
[----:B------:R-:W-:Y:S01]  /*37190*/  IMAD R25, R13, 0x8, R20 ;  /* 0x000000080d197824 */ /* 0x000fe200078e0214 */
[C---:B------:R-:W-:Y:S01]  /*371a0*/  IADD3 R26, P1, R24.reuse, R28, RZ ;  /* 0x0000001c181a7210 */ /* 0x040fe20007f3e0ff */
[----:B------:R-:W-:Y:S01]  /*371b0*/  IMAD.MOV.U32 R11, RZ, RZ, R3 ;  /* 0x000000ffff0b7224 */ /* 0x000fe200078e0003 */
[-C--:B------:R-:W-:Y:S01]  /*371c0*/  LEA.HI.X.SX32 R3, R23, R0.reuse, 0x1, P6 ;  /* 0x0000000017037211 */ /* 0x080fe200030f0eff */
[----:B------:R-:W-:Y:S01]  /*371d0*/  IMAD R21, R13, 0x8, R25 ;  /* 0x000000080d157824 */ /* 0x000fe200078e0219 */
[----:B------:R0:W-:Y:S01]  /*371e0*/  STL.64 [R1+0x30], R4 ;  /* 0x0000300401007387 */ /* 0x0001e20000100a00 */
[----:B------:R-:W-:-:S02]  /*371f0*/  LEA.HI.X.SX32 R27, R24, R0, 0x1, P1 ;  /* 0x00000000181b7211 */ /* 0x000fc400008f0eff */
[----:B------:R-:W-:Y:S01]  /*37200*/  IMAD R19, R13, 0x8, R21 ;  /* 0x000000080d137824 */ /* 0x000fe200078e0215 */
[----:B------:R1:W-:Y:S01]  /*37210*/  STL.64 [R1+0x28], R2 ;  /* 0x0000280201007387 */ /* 0x0003e20000100a00 */
[----:B0-----:R-:W-:-:S03]  /*37220*/  IADD3 R4, P5, R18, R28, RZ ;  /* 0x0000001c12047210 */ /* 0x001fc60007fbe0ff */
[----:B------:R0:W-:Y:S01]  /*37230*/  STL.64 [R1+0x20], R26 ;  /* 0x0000201a01007387 */ /* 0x0001e20000100a00 */
[----:B------:R-:W-:Y:S02]  /*37240*/  LEA.HI.X.SX32 R5, R18, R0, 0x1, P5 ;  /* 0x0000000012057211 */ /* 0x000fe400028f0eff */
[----:B-1----:R-:W-:-:S03]  /*37250*/  IADD3 R2, P6, R20, R28, RZ ;  /* 0x0000001c14027210 */ /* 0x002fc60007fde0ff */
[----:B------:R1:W-:Y:S01]  /*37260*/  STL.64 [R1+0x18], R4 ;  /* 0x0000180401007387 */ /* 0x0003e20000100a00 */
[----:B------:R-:W-:Y:S01]  /*37270*/  LEA.HI.X.SX32 R3, R20, R0, 0x1, P6 ;  /* 0x0000000014037211 */ /* 0x000fe200030f0eff */
[----:B0-----:R-:W-:-:S04]  /*37280*/  IMAD R26, R13, 0x8, R19 ;  /* 0x000000080d1a7824 */ /* 0x001fc800078e0213 */
[----:B------:R-:W-:Y:S01]  /*37290*/  IMAD R23, R13, 0x8, R26 ;  /* 0x000000080d177824 */ /* 0x000fe200078e021a */
[C---:B-1----:R-:W-:Y:S01]  /*372a0*/  IADD3 R4, P1, R25.reuse, R28, RZ ;  /* 0x0000001c19047210 */ /* 0x042fe20007f3e0ff */
[----:B------:R0:W-:Y:S03]  /*372b0*/  STL.64 [R1+0x10], R2 ;  /* 0x0000100201007387 */ /* 0x0001e60000100a00 */
[----:B------:R-:W-:Y:S01]  /*372c0*/  LEA.HI.X.SX32 R5, R25, R0, 0x1, P1 ;  /* 0x0000000019057211 */ /* 0x000fe200008f0eff */
[----:B------:R-:W-:Y:S01]  /*372d0*/  IMAD R25, R13, 0x8, R23 ;  /* 0x000000080d197824 */ /* 0x000fe200078e0217 */
[-C--:B------:R-:W-:Y:S02]  /*372e0*/  IADD3 R18, P6, R19, R28.reuse, RZ ;  /* 0x0000001c13127210 */ /* 0x080fe40007fde0ff */
[-C--:B------:R-:W-:Y:S01]  /*372f0*/  IADD3 R20, P1, R26, R28.reuse, RZ ;  /* 0x0000001c1a147210 */ /* 0x080fe20007f3e0ff */
[----:B------:R-:W-:Y:S01]  /*37300*/  IMAD R27, R13, 0x8, R25 ;  /* 0x000000080d1b7824 */ /* 0x000fe200078e0219 */
[----:B0-----:R-:W-:Y:S01]  /*37310*/  IADD3 R2, P5, R21, R28, RZ ;  /* 0x0000001c15027210 */ /* 0x001fe20007fbe0ff */
[----:B------:R0:W-:Y:S01]  /*37320*/  STL.64 [R1+0x8], R4 ;  /* 0x0000080401007387 */ /* 0x0001e20000100a00 */
[----:B------:R-:W-:-:S02]  /*37330*/  LEA.HI.X.SX32 R19, R19, R0, 0x1, P6 ;  /* 0x0000000013137211 */ /* 0x000fc400030f0eff */
[----:B------:R-:W-:Y:S02]  /*37340*/  LEA.HI.X.SX32 R3, R21, R0, 0x1, P5 ;  /* 0x0000000015037211 */ /* 0x000fe400028f0eff */
[-C--:B------:R-:W-:Y:S01]  /*37350*/  IADD3 R22, P5, R23, R28.reuse, RZ ;  /* 0x0000001c17167210 */ /* 0x080fe20007fbe0ff */
[----:B------:R-:W-:Y:S01]  /*37360*/  IMAD R29, R13, 0x8, R27 ;  /* 0x000000080d1d7824 */ /* 0x000fe200078e021b */
[----:B------:R-:W-:Y:S02]  /*37370*/  IADD3 R24, P6, R25, R28, RZ ;  /* 0x0000001c19187210 */ /* 0x000fe40007fde0ff */
[-C--:B------:R-:W-:Y:S02]  /*37380*/  LEA.HI.X.SX32 R21, R26, R0.reuse, 0x1, P1 ;  /* 0x000000001a157211 */ /* 0x080fe400008f0eff */
[-C--:B------:R-:W-:Y:S01]  /*37390*/  LEA.HI.X.SX32 R23, R23, R0.reuse, 0x1, P5 ;  /* 0x0000000017177211 */ /* 0x080fe200028f0eff */
[----:B0-----:R-:W5:Y:S01]  /*373a0*/  LDL.LU.64 R4, [R1+0x1588] ;  /* 0x0015880001047983 */ /* 0x001f620000300a00 */
[----:B------:R-:W-:-:S03]  /*373b0*/  LEA.HI.X.SX32 R25, R25, R0, 0x1, P6 ;  /* 0x0000000019197211 */ /* 0x000fc600030f0eff */
[----:B------:R0:W-:Y:S01]  /*373c0*/  STL.64 [R1], R2 ;  /* 0x0000000201007387 */ /* 0x0001e20000100a00 */
[-C--:B------:R-:W-:Y:S02]  /*373d0*/  IADD3 R26, P5, R27, R28.reuse, RZ ;  /* 0x0000001c1b1a7210 */ /* 0x080fe40007fbe0ff */
[----:B------:R-:W-:Y:S02]  /*373e0*/  IADD3 R28, P6, R29, R28, RZ ;  /* 0x0000001c1d1c7210 */ /* 0x000fe40007fde0ff */
[-C--:B------:R-:W-:Y:S01]  /*373f0*/  LEA.HI.X.SX32 R27, R27, R0.reuse, 0x1, P5 ;  /* 0x000000001b1b7211 */ /* 0x080fe200028f0eff */
[----:B0-----:R-:W3:Y:S04]  /*37400*/  LDL.LU.64 R2, [R1+0x1580] ;  /* 0x0015800001027983 */ /* 0x001ee80000300a00 */
[----:B------:R-:W-:Y:S04]  /*37410*/  STL.64 [R1+0x1498], R18 ;  /* 0x0014981201007387 */ /* 0x000fe80000100a00 */
[----:B------:R-:W-:Y:S04]  /*37420*/  STL.64 [R1+0x14a0], R20 ;  /* 0x0014a01401007387 */ /* 0x000fe80000100a00 */
[----:B------:R-:W2:Y:S01]  /*37430*/  LDL.LU.64 R12, [R1+0x1b0] ;  /* 0x0001b000010c7983 */ /* 0x000ea20000300a00 */
[----:B------:R-:W-:-:S03]  /*37440*/  LEA.HI.X.SX32 R29, R29, R0, 0x1, P6 ;  /* 0x000000001d1d7211 */ /* 0x000fc600030f0eff */
[----:B------:R0:W-:Y:S04]  /*37450*/  STL.64 [R1+0x14a8], R22 ;  /* 0x0014a81601007387 */ /* 0x0001e80000100a00 */
[----:B0-----:R-:W2:Y:S04]  /*37460*/  LDL.LU.64 R22, [R1+0x1a8] ;  /* 0x0001a80001167983 */ /* 0x001ea80000300a00 */
[----:B------:R0:W-:Y:S04]  /*37470*/  STL.64 [R1+0x14b0], R24 ;  /* 0x0014b01801007387 */ /* 0x0001e80000100a00 */
[----:B0-----:R-:W2:Y:S01]  /*37480*/  LDL.LU.64 R24, [R1+0x1c0] ;  /* 0x0001c00001187983 */ /* 0x001ea20000300a00 */
[----:B----4-:R-:W-:-:S03]  /*37490*/  FSETP.NEU.AND P1, PT, R17, RZ, PT ;  /* 0x000000ff1100720b */ /* 0x010fc60003f2d000 */
[----:B------:R-:W4:Y:S04]  /*374a0*/  LDL.LU.64 R16, [R1+0x1a0] ;  /* 0x0001a00001107983 */ /* 0x000f280000300a00 */
[----:B------:R-:W4:Y:S04]  /*374b0*/  LDL.LU.64 R20, [R1+0x198] ;  /* 0x0001980001147983 */ /* 0x000f280000300a00 */
[----:B------:R0:W-:Y:S04]  /*374c0*/  STL.64 [R1+0x14b8], R26 ;  /* 0x0014b81a01007387 */ /* 0x0001e80000100a00 */
[----:B0-----:R-:W2:Y:S04]  /*374d0*/  LDL.LU.64 R26, [R1+0x1c8] ;  /* 0x0001c800011a7983 */ /* 0x001ea80000300a00 */
[----:B------:R0:W-:Y:S04]  /*374e0*/  STL.64 [R1+0x14c0], R28 ;  /* 0x0014c01c01007387 */ /* 0x0001e80000100a00 */
[----:B0-----:R-:W4:Y:S01]  /*374f0*/  LDL.LU.64 R28, [R1+0x188] ;  /* 0x00018800011c7983 */ /* 0x001f220000300a00 */
[----:B-----5:R-:W-:-:S02]  /*37500*/  PRMT R0, R4, 0x7770, RZ ;  /* 0x0000777004007816 */ /* 0x020fc400000000ff */
[----:B---3--:R-:W-:-:S05]  /*37510*/  PRMT R18, R2, 0x7770, RZ ;  /* 0x0000777002127816 */ /* 0x008fca00000000ff */
[----:B--2---:R-:W-:Y:S04]  /*37520*/  STG.E.U8 desc[UR10][R26.64], R18 ;  /* 0x000000121a007986 */ /* 0x004fe8000c10110a */
[----:B------:R-:W-:Y:S04]  /*37530*/  STG.E.U8 desc[UR10][R24.64], R0 ;  /* 0x0000000018007986 */ /* 0x000fe8000c10110a */
[----:B----4-:R0:W-:Y:S04]  /*37540*/  STL.64 [R1+0x1560], R28 ;  /* 0x0015601c01007387 */ /* 0x0101e80000100a00 */
[----:B0-----:R-:W2:Y:S04]  /*37550*/  LDL.LU.64 R28, [R1+0x190] ;  /* 0x00019000011c7983 */ /* 0x001ea80000300a00 */
[----:B------:R-:W3:Y:S04]  /*37560*/  LDL.LU.64 R26, [R1+0x180] ;  /* 0x00018000011a7983 */ /* 0x000ee80000300a00 */
[----:B------:R-:W4:Y:S04]  /*37570*/  LDL.LU.64 R24, [R1+0x158] ;  /* 0x0001580001187983 */ /* 0x000f280000300a00 */
[----:B----4-:R0:W-:Y:S04]  /*37580*/  STL.64 [R1+0x1540], R24 ;  /* 0x0015401801007387 */ /* 0x0101e80000100a00 */
[----:B0-----:R-:W4:Y:S04]  /*37590*/  LDL.LU.64 R24, [R1+0x160] ;  /* 0x0001600001187983 */ /* 0x001f280000300a00 */
[----:B----4-:R0:W-:Y:S04]  /*375a0*/  STL.64 [R1+0x1548], R24 ;  /* 0x0015481801007387 */ /* 0x0101e80000100a00 */
[----:B0-----:R-:W4:Y:S01]  /*375b0*/  LDL.LU.64 R24, [R1+0x168] ;  /* 0x0001680001187983 */ /* 0x001f220000300a00 */
[----:B------:R-:W-:-:S03]  /*375c0*/  PRMT R18, R6, 0x7770, RZ ;  /* 0x0000777006127816 */ /* 0x000fc600000000ff */
[----:B----4-:R0:W-:Y:S04]  /*375d0*/  STL.64 [R1+0x1550], R24 ;  /* 0x0015501801007387 */ /* 0x0101e80000100a00 */
[----:B0-----:R-:W4:Y:S01]  /*375e0*/  LDL.LU.64 R24, [R1+0x170] ;  /* 0x0001700001187983 */ /* 0x001f220000300a00 */
[----:B------:R-:W-:-:S03]  /*375f0*/  PRMT R0, R8, 0x7770, RZ ;  /* 0x0000777008007816 */ /* 0x000fc600000000ff */
[----:B------:R-:W-:Y:S04]  /*37600*/  STG.E.U8 desc[UR10][R10.64], R18 ;  /* 0x000000120a007986 */ /* 0x000fe8000c10110a */
[----:B------:R-:W-:Y:S04]  /*37610*/  STG.E.U8 desc[UR10][R12.64], R0 ;  /* 0x000000000c007986 */ /* 0x000fe8000c10110a */
[----:B----4-:R0:W-:Y:S04]  /*37620*/  STL.64 [R1+0x1558], R24 ;  /* 0x0015581801007387 */ /* 0x0101e80000100a00 */
[----:B0-----:R-:W4:Y:S04]  /*37630*/  LDL.LU.64 R24, [R1+0x178] ;  /* 0x0001780001187983 */ /* 0x001f280000300a00 */
[----:B------:R-:W5:Y:S04]  /*37640*/  LDL.LU.64 R10, [R1+0x1578] ;  /* 0x00157800010a7983 */ /* 0x000f680000300a00 */
[----:B------:R-:W2:Y:S01]  /*37650*/  LDL.LU.64 R12, [R1+0x1570] ;  /* 0x00157000010c7983 */ /* 0x000ea20000300a00 */
[----:B-----5:R-:W-:-:S02]  /*37660*/  PRMT R18, R10, 0x7770, RZ ;  /* 0x000077700a127816 */ /* 0x020fc400000000ff */
[----:B--2---:R-:W-:-:S03]  /*37670*/  PRMT R0, R12, 0x7770, RZ ;  /* 0x000077700c007816 */ /* 0x004fc600000000ff */
[----:B------:R0:W-:Y:S04]  /*37680*/  STG.E.U8 desc[UR10][R22.64], R18 ;  /* 0x0000001216007986 */ /* 0x0001e8000c10110a */
[----:B------:R1:W-:Y:S04]  /*37690*/  STG.E.U8 desc[UR10][R16.64], R0 ;  /* 0x0000000010007986 */ /* 0x0003e8000c10110a */
[----:B0-----:R-:W2:Y:S04]  /*376a0*/  LDL.LU.64 R22, [R1+0x148] ;  /* 0x0001480001167983 */ /* 0x001ea80000300a00 */
[----:B-1----:R-:W5:Y:S01]  /*376b0*/  LDL.LU.64 R16, [R1+0x1568] ;  /* 0x0015680001107983 */ /* 0x002f620000300a00 */
[----:B------:R-:W-:-:S05]  /*376c0*/  PRMT R18, R14, 0x7770, RZ ;  /* 0x000077700e127816 */ /* 0x000fca00000000ff */
[----:B------:R0:W-:Y:S04]  /*376d0*/  STG.E.U8 desc[UR10][R20.64], R18 ;  /* 0x0000001214007986 */ /* 0x0001e8000c10110a */
[----:B0-----:R-:W2:Y:S01]  /*376e0*/  LDL.LU.64 R18, [R1+0x140] ;  /* 0x0001400001127983 */ /* 0x001ea20000300a00 */
[----:B-----5:R-:W-:-:S05]  /*376f0*/  PRMT R0, R16, 0x7770, RZ ;  /* 0x0000777010007816 */ /* 0x020fca00000000ff */
[----:B------:R0:W-:Y:S04]  /*37700*/  STG.E.U8 desc[UR10][R28.64], R0 ;  /* 0x000000001c007986 */ /* 0x0001e8000c10110a */
[----:B0-----:R-:W5:Y:S01]  /*37710*/  LDL.LU.64 R28, [R1+0x1560] ;  /* 0x00156000011c7983 */ /* 0x001f620000300a00 */
[----:B------:R-:W-:Y:S02]  /*37720*/  PRMT R20, R2, 0x7771, RZ ;  /* 0x0000777102147816 */ /* 0x000fe400000000ff */
[----:B------:R-:W-:-:S03]  /*37730*/  PRMT R0, R4, 0x7771, RZ ;  /* 0x0000777104007816 */ /* 0x000fc600000000ff */
[----:B-----5:R0:W-:Y:S04]  /*37740*/  STG.E.U8 desc[UR10][R28.64], R20 ;  /* 0x000000141c007986 */ /* 0x0201e8000c10110a */
[----:B0-----:R-:W5:Y:S01]  /*37750*/  LDL.LU.64 R28, [R1+0x130] ;  /* 0x00013000011c7983 */ /* 0x001f620000300a00 */
[----:B------:R-:W-:-:S03]  /*37760*/  PRMT R20, R6, 0x7771, RZ ;  /* 0x0000777106147816 */ /* 0x000fc600000000ff */
[----:B---3--:R-:W-:Y:S04]  /*37770*/  STG.E.U8 desc[UR10][R26.64], R0 ;  /* 0x000000001a007986 */ /* 0x008fe8000c10110a */
[----:B----4-:R-:W-:Y:S04]  /*37780*/  STG.E.U8 desc[UR10][R24.64], R20 ;  /* 0x0000001418007986 */ /* 0x010fe8000c10110a */
[----:B-----5:R0:W-:Y:S04]  /*37790*/  STL.64 [R1+0x1538], R28 ;  /* 0x0015381c01007387 */ /* 0x0201e80000100a00 */
[----:B0-----:R-:W3:Y:S04]  /*377a0*/  LDL.LU.64 R28, [R1+0x138] ;  /* 0x00013800011c7983 */ /* 0x001ee80000300a00 */
[----:B------:R-:W4:Y:S04]  /*377b0*/  LDL.LU.64 R26, [R1+0x128] ;  /* 0x00012800011a7983 */ /* 0x000f280000300a00 */
[----:B------:R-:W5:Y:S01]  /*377c0*/  LDL.LU.64 R24, [R1+0x1558] ;  /* 0x0015580001187983 */ /* 0x000f620000300a00 */
[----:B------:R-:W-:-:S02]  /*377d0*/  PRMT R0, R8, 0x7771, RZ ;  /* 0x0000777108007816 */ /* 0x000fc400000000ff */
[----:B------:R-:W-:-:S03]  /*377e0*/  PRMT R20, R10, 0x7771, RZ ;  /* 0x000077710a147816 */ /* 0x000fc600000000ff */
[----:B-----5:R0:W-:Y:S04]  /*377f0*/  STG.E.U8 desc[UR10][R24.64], R0 ;  /* 0x0000000018007986 */ /* 0x0201e8000c10110a */
[----:B0-----:R-:W5:Y:S01]  /*37800*/  LDL.LU.64 R24, [R1+0x1550] ;  /* 0x0015500001187983 */ /* 0x001f620000300a00 */
        /* <DEDUP_REMOVED lines=10> */
[----:B------:R0:W-:Y:S04]  /*378b0*/  STL.64 [R1+0x1530], R2 ;  /* 0x0015300201007387 */ /* 0x0001e80000100a00 */
[----:B0-----:R-:W2:Y:S04]  /*378c0*/  LDL.LU.64 R2, [R1+0x150] ;  /* 0x0001500001027983 */ /* 0x001ea80000300a00 */
[----:B--2---:R0:W-:Y:S04]  /*378d0*/  STG.E.U8 desc[UR10][R2.64], R0 ;  /* 0x0000000002007986 */ /* 0x0041e8000c10110a */
[----:B------:R1:W-:Y:S01]  /*378e0*/  STG.E.U8 desc[UR10][R22.64], R20 ;  /* 0x0000001416007986 */ /* 0x0003e2000c10110a */
[----:B0-----:R-:W-:-:S03]  /*378f0*/  PRMT R0, R4, 0x7772, RZ ;  /* 0x0000777204007816 */ /* 0x001fc600000000ff */
[----:B------:R-:W2:Y:S01]  /*37900*/  LDL.LU.64 R2, [R1+0x118] ;  /* 0x0001180001027983 */ /* 0x000ea20000300a00 */
[----:B-1----:R-:W-:-:S03]  /*37910*/  PRMT R22, R6, 0x7772, RZ ;  /* 0x0000777206167816 */ /* 0x002fc600000000ff */
[----:B------:R-:W2:Y:S04]  /*37920*/  LDL.LU.64 R20, [R1+0x110] ;  /* 0x0001100001147983 */ /* 0x000ea80000300a00 */
[----:B------:R0:W-:Y:S04]  /*37930*/  STL.64 [R1+0x1528], R6 ;  /* 0x0015280601007387 */ /* 0x0001e80000100a00 */
[----:B------:R1:W-:Y:S04]  /*37940*/  STG.E.U8 desc[UR10][R18.64], R0 ;  /* 0x0000000012007986 */ /* 0x0003e8000c10110a */
[----:B---3--:R3:W-:Y:S04]  /*37950*/  STG.E.U8 desc[UR10][R28.64], R22 ;  /* 0x000000161c007986 */ /* 0x0087e8000c10110a */
[----:B0-----:R-:W2:Y:S04]  /*37960*/  LDL.LU.64 R6, [R1+0x108] ;  /* 0x0001080001067983 */ /* 0x001ea80000300a00 */
[----:B-1----:R-:W2:Y:S04]  /*37970*/  LDL.LU.64 R18, [R1+0x100] ;  /* 0x0001000001127983 */ /* 0x002ea80000300a00 */
[----:B---3--:R-:W3:Y:S01]  /*37980*/  LDL.LU.64 R28, [R1+0x1538] ;  /* 0x00153800011c7983 */ /* 0x008ee20000300a00 */
[----:B------:R-:W-:-:S02]  /*37990*/  PRMT R0, R8, 0x7772, RZ ;  /* 0x0000777208007816 */ /* 0x000fc400000000ff */
[----:B------:R-:W-:Y:S01]  /*379a0*/  PRMT R22, R10, 0x7772, RZ ;  /* 0x000077720a167816 */ /* 0x000fe200000000ff */
[----:B------:R0:W-:Y:S04]  /*379b0*/  STL.64 [R1+0x1520], R10 ;  /* 0x0015200a01007387 */ /* 0x0001e80000100a00 */
[----:B0-----:R-:W2:Y:S04]  /*379c0*/  LDL.LU.64 R10, [R1+0xf8] ;  /* 0x0000f800010a7983 */ /* 0x001ea80000300a00 */
[----:B---3--:R0:W-:Y:S04]  /*379d0*/  STG.E.U8 desc[UR10][R28.64], R0 ;  /* 0x000000001c007986 */ /* 0x0081e8000c10110a */
[----:B----4-:R1:W-:Y:S04]  /*379e0*/  STG.E.U8 desc[UR10][R26.64], R22 ;  /* 0x000000161a007986 */ /* 0x0103e8000c10110a */
[----:B0-----:R-:W3:Y:S04]  /*379f0*/  LDL.LU.64 R28, [R1+0xf0] ;  /* 0x0000f000011c7983 */ /* 0x001ee80000300a00 */
[----:B-1----:R-:W4:Y:S04]  /*37a00*/  LDL.LU.64 R26, [R1+0xc8] ;  /* 0x0000c800011a7983 */ /* 0x002f280000300a00 */
        /* <DEDUP_REMOVED lines=8> */
[----:B-----5:R-:W-:Y:S04]  /*37a90*/  STG.E.U8 desc[UR10][R24.64], R0 ;  /* 0x0000000018007986 */ /* 0x020fe8000c10110a */
[----:B--2---:R-:W-:Y:S04]  /*37aa0*/  STG.E.U8 desc[UR10][R2.64], R22 ;  /* 0x0000001602007986 */ /* 0x004fe8000c10110a */
[----:B----4-:R0:W-:Y:S04]  /*37ab0*/  STL.64 [R1+0x1518], R26 ;  /* 0x0015181a01007387 */ /* 0x0101e80000100a00 */
[----:B0-----:R-:W2:Y:S04]  /*37ac0*/  LDL.LU.64 R26, [R1+0xe8] ;  /* 0x0000e800011a7983 */ /* 0x001ea80000300a00 */
[----:B------:R-:W4:Y:S04]  /*37ad0*/  LDL.LU.64 R24, [R1+0xc0] ;  /* 0x0000c00001187983 */ /* 0x000f280000300a00 */
[----:B------:R-:W5:Y:S01]  /*37ae0*/  LDL.LU.64 R2, [R1+0x1530] ;  /* 0x0015300001027983 */ /* 0x000f620000300a00 */
[----:B------:R-:W-:-:S02]  /*37af0*/  PRMT R0, R16, 0x7772, RZ ;  /* 0x0000777210007816 */ /* 0x000fc400000000ff */
[----:B------:R-:W-:Y:S01]  /*37b00*/  PRMT R4, R4, 0x7773, RZ ;  /* 0x0000777304047816 */ /* 0x000fe200000000ff */
[----:B------:R-:W4:Y:S04]  /*37b10*/  LDL.LU.64 R22, [R1+0xb8] ;  /* 0x0000b80001167983 */ /* 0x000f280000300a00 */
[----:B------:R0:W-:Y:S04]  /*37b20*/  STG.E.U8 desc[UR10][R20.64], R0 ;  /* 0x0000000014007986 */ /* 0x0001e8000c10110a */
[----:B0-----:R-:W4:Y:S01]  /*37b30*/  LDL.LU.64 R20, [R1+0xb0] ;  /* 0x0000b00001147983 */ /* 0x001f220000300a00 */
[----:B-----5:R-:W-:-:S05]  /*37b40*/  PRMT R2, R2, 0x7773, RZ ;  /* 0x0000777302027816 */ /* 0x020fca00000000ff */
[----:B------:R0:W-:Y:S04]  /*37b50*/  STG.E.U8 desc[UR10][R6.64], R2 ;  /* 0x0000000206007986 */ /* 0x0001e8000c10110a */
[----:B------:R1:W-:Y:S04]  /*37b60*/  STG.E.U8 desc[UR10][R18.64], R4 ;  /* 0x0000000412007986 */ /* 0x0003e8000c10110a */
[----:B0-----:R-:W5:Y:S04]  /*37b70*/  LDL.LU.64 R6, [R1+0x1528] ;  /* 0x0015280001067983 */ /* 0x001f680000300a00 */
[----:B-1----:R-:W3:Y:S01]  /*37b80*/  LDL.LU.64 R18, [R1+0xa0] ;  /* 0x0000a00001127983 */ /* 0x002ee20000300a00 */
[----:B-----5:R-:W-:-:S03]  /*37b90*/  PRMT R6, R6, 0x7773, RZ ;  /* 0x0000777306067816 */ /* 0x020fc600000000ff */
[----:B---3--:R0:W-:Y:S04]  /*37ba0*/  STL.64 [R1+0x14f8], R18 ;  /* 0x0014f81201007387 */ /* 0x0081e80000100a00 */
[----:B------:R1:W-:Y:S04]  /*37bb0*/  STG.E.U8 desc[UR10][R10.64], R6 ;  /* 0x000000060a007986 */ /* 0x0003e8000c10110a */
[----:B0-----:R-:W3:Y:S04]  /*37bc0*/  LDL.LU.64 R18, [R1+0xa8] ;  /* 0x0000a80001127983 */ /* 0x001ee80000300a00 */
[----:B-1----:R-:W5:Y:S01]  /*37bd0*/  LDL.LU.64 R10, [R1+0x1520] ;  /* 0x00152000010a7983 */ /* 0x002f620000300a00 */
[----:B------:R-:W-:-:S05]  /*37be0*/  PRMT R8, R8, 0x7773, RZ ;  /* 0x0000777308087816 */ /* 0x000fca00000000ff */
[----:B------:R0:W-:Y:S04]  /*37bf0*/  STG.E.U8 desc[UR10][R28.64], R8 ;  /* 0x000000081c007986 */ /* 0x0001e8000c10110a */
[----:B0-----:R-:W3:Y:S01]  /*37c00*/  LDL.LU.64 R28, [R1+0x98] ;  /* 0x00009800011c7983 */ /* 0x001ee20000300a00 */
[----:B-----5:R-:W-:-:S05]  /*37c10*/  PRMT R10, R10, 0x7773, RZ ;  /* 0x000077730a0a7816 */ /* 0x020fca00000000ff */
[----:B--2---:R0:W-:Y:S04]  /*37c20*/  STG.E.U8 desc[UR10][R26.64], R10 ;  /* 0x0000000a1a007986 */ /* 0x0041e8000c10110a */
[----:B0-----:R-:W2:Y:S01]  /*37c30*/  LDL.LU.64 R26, [R1+0x1518] ;  /* 0x00151800011a7983 */ /* 0x001ea20000300a00 */
[----:B------:R-:W-:Y:S02]  /*37c40*/  PRMT R12, R12, 0x7773, RZ ;  /* 0x000077730c0c7816 */ /* 0x000fe400000000ff */
[----:B------:R-:W-:-:S03]  /*37c50*/  PRMT R14, R14, 0x7773, RZ ;  /* 0x000077730e0e7816 */ /* 0x000fc600000000ff */
[----:B--2---:R0:W-:Y:S04]  /*37c60*/  STG.E.U8 desc[UR10][R26.64], R12 ;  /* 0x0000000c1a007986 */ /* 0x0041e8000c10110a */
[----:B0-----:R-:W2:Y:S01]  /*37c70*/  LDL.LU.64 R26, [R1+0x1510] ;  /* 0x00151000011a7983 */ /* 0x001ea20000300a00 */
[----:B------:R-:W-:-:S03]  /*37c80*/  PRMT R16, R16, 0x7773, RZ ;  /* 0x0000777310107816 */ /* 0x000fc600000000ff */
[----:B--2---:R0:W-:Y:S04]  /*37c90*/  STG.E.U8 desc[UR10][R26.64], R14 ;  /* 0x0000000e1a007986 */ /* 0x0041e8000c10110a */
[----:B0-----:R-:W2:Y:S01]  /*37ca0*/  LDL.LU.64 R26, [R1+0x1508] ;  /* 0x00150800011a7983 */ /* 0x001ea20000300a00 */
[----:B------:R-:W-:-:S03]  /*37cb0*/  PRMT R2, R3, 0x7770, RZ ;  /* 0x0000777003027816 */ /* 0x000fc600000000ff */
[----:B--2---:R0:W-:Y:S04]  /*37cc0*/  STG.E.U8 desc[UR10][R26.64], R16 ;  /* 0x000000101a007986 */ /* 0x0041e8000c10110a */
[----:B0-----:R-:W2:Y:S01]  /*37cd0*/  LDL.LU.64 R26, [R1+0x1500] ;  /* 0x00150000011a7983 */ /* 0x001ea20000300a00 */
[----:B------:R-:W-:-:S03]  /*37ce0*/  PRMT R0, R5, 0x7770, RZ ;  /* 0x0000777005007816 */ /* 0x000fc600000000ff */
[----:B------:R0:W-:Y:S04]  /*37cf0*/  STL [R1+0x14f4], R5 ;  /* 0x0014f40501007387 */ /* 0x0001e80000100800 */
[----:B0-----:R-:W5:Y:S04]  /*37d00*/  LDL.LU.64 R4, [R1+0x90] ;  /* 0x0000900001047983 */ /* 0x001f680000300a00 */
[----:B--2---:R0:W-:Y:S04]  /*37d10*/  STG.E.U8 desc[UR10][R26.64], R2 ;  /* 0x000000021a007986 */ /* 0x0041e8000c10110a */
[----:B----4-:R1:W-:Y:S01]  /*37d20*/  STG.E.U8 desc[UR10][R24.64], R0 ;  /* 0x0000000018007986 */ /* 0x0103e2000c10110a */
[----:B0-----:R-:W-:-:S03]  /*37d30*/  PRMT R2, R7, 0x7770, RZ ;  /* 0x0000777007027816 */ /* 0x001fc600000000ff */
[----:B------:R-:W2:Y:S01]  /*37d40*/  LDL.LU.64 R26, [R1+0x88] ;  /* 0x00008800011a7983 */ /* 0x000ea20000300a00 */
[----:B-1----:R-:W-:-:S03]  /*37d50*/  PRMT R0, R9, 0x7770, RZ ;  /* 0x0000777009007816 */ /* 0x002fc600000000ff */
[----:B------:R0:W-:Y:S04]  /*37d60*/  STG.E.U8 desc[UR10][R22.64], R2 ;  /* 0x0000000216007986 */ /* 0x0001e8000c10110a */
[----:B------:R-:W4:Y:S04]  /*37d70*/  LDL.LU.64 R24, [R1+0x80] ;  /* 0x0000800001187983 */ /* 0x000f280000300a00 */
[----:B------:R1:W-:Y:S01]  /*37d80*/  STG.E.U8 desc[UR10][R20.64], R0 ;  /* 0x0000000014007986 */ /* 0x0003e2000c10110a */
[----:B0-----:R-:W-:-:S03]  /*37d90*/  PRMT R2, R11, 0x7770, RZ ;  /* 0x000077700b027816 */ /* 0x001fc600000000ff */
[----:B------:R-:W4:Y:S04]  /*37da0*/  LDL.LU.64 R22, [R1+0x78] ;  /* 0x0000780001167983 */ /* 0x000f280000300a00 */
[----:B---3--:R0:W-:Y:S04]  /*37db0*/  STG.E.U8 desc[UR10][R18.64], R2 ;  /* 0x0000000212007986 */ /* 0x0081e8000c10110a */
[----:B-1----:R-:W3:Y:S04]  /*37dc0*/  LDL.LU.64 R20, [R1+0x70] ;  /* 0x0000700001147983 */ /* 0x002ee80000300a00 */
[----:B0-----:R-:W5:Y:S01]  /*37dd0*/  LDL.LU.64 R18, [R1+0x14f8] ;  /* 0x0014f80001127983 */ /* 0x001f620000300a00 */
[----:B------:R-:W-:-:S02]  /*37de0*/  PRMT R0, R13, 0x7770, RZ ;  /* 0x000077700d007816 */ /* 0x000fc400000000ff */
[----:B------:R-:W-:-:S03]  /*37df0*/  PRMT R2, R15, 0x7770, RZ ;  /* 0x000077700f027816 */ /* 0x000fc600000000ff */
[----:B-----5:R0:W-:Y:S04]  /*37e00*/  STG.E.U8 desc[UR10][R18.64], R0 ;  /* 0x0000000012007986 */ /* 0x0201e8000c10110a */
[----:B------:R-:W-:Y:S04]  /*37e10*/  STG.E.U8 desc[UR10][R28.64], R2 ;  /* 0x000000021c007986 */ /* 0x000fe8000c10110a */
[----:B0-----:R-:W5:Y:S01]  /*37e20*/  LDL.LU.64 R18, [R1+0x68] ;  /* 0x0000680001127983 */ /* 0x001f620000300a00 */
[----:B------:R-:W-:-:S03]  /*37e30*/  PRMT R0, R17, 0x7770, RZ ;  /* 0x0000777011007816 */ /* 0x000fc600000000ff */
[----:B------:R0:W-:Y:S04]  /*37e40*/  STL [R1+0x14f0], R17 ;  /* 0x0014f01101007387 */ /* 0x0001e80000100800 */
[----:B0-----:R-:W5:Y:S04]  /*37e50*/  LDL.LU.64 R16, [R1+0x60] ;  /* 0x0000600001107983 */ /* 0x001f680000300a00 */
[----:B------:R-:W2:Y:S04]  /*37e60*/  LDL.LU.64 R28, [R1+0x30] ;  /* 0x00003000011c7983 */ /* 0x000ea80000300a00 */
[----:B--2---:R0:W-:Y:S04]  /*37e70*/  STL.64 [R1+0x14c8], R28 ;  /* 0x0014c81c01007387 */ /* 0x0041e80000100a00 */
[----:B0-----:R-:W2:Y:S04]  /*37e80*/  LDL.LU.64 R28, [R1+0x38] ;  /* 0x00003800011c7983 */ /* 0x001ea80000300a00 */
[----:B--2---:R0:W-:Y:S04]  /*37e90*/  STL.64 [R1+0x14d0], R28 ;  /* 0x0014d01c01007387 */ /* 0x0041e80000100a00 */
[----:B0-----:R-:W2:Y:S04]  /*37ea0*/  LDL.LU.64 R28, [R1+0x40] ;  /* 0x00004000011c7983 */ /* 0x001ea80000300a00 */
[----:B--2---:R0:W-:Y:S04]  /*37eb0*/  STL.64 [R1+0x14d8], R28 ;  /* 0x0014d81c01007387 */ /* 0x0041e80000100a00 */
[----:B0-----:R-:W2:Y:S04]  /*37ec0*/  LDL.LU.64 R28, [R1+0x48] ;  /* 0x00004800011c7983 */ /* 0x001ea80000300a00 */
[----:B--2---:R0:W-:Y:S04]  /*37ed0*/  STL.64 [R1+0x14e0], R28 ;  /* 0x0014e01c01007387 */ /* 0x0041e80000100a00 */
[----:B0-----:R-:W2:Y:S04]  /*37ee0*/  LDL.LU.64 R28, [R1+0x50] ;  /* 0x00005000011c7983 */ /* 0x001ea80000300a00 */
[----:B------:R-:W-:Y:S04]  /*37ef0*/  STG.E.U8 desc[UR10][R4.64], R0 ;  /* 0x0000000004007986 */ /* 0x000fe8000c10110a */
[----:B--2---:R0:W-:Y:S04]  /*37f00*/  STL.64 [R1+0x14e8], R28 ;  /* 0x0014e81c01007387 */ /* 0x0041e80000100a00 */
[----:B0-----:R-:W2:Y:S04]  /*37f10*/  LDL.LU.64 R28, [R1+0x58] ;  /* 0x00005800011c7983 */ /* 0x001ea80000300a00 */
[----:B------:R-:W4:Y:S01]  /*37f20*/  LDL.LU R5, [R1+0x14f4] ;  /* 0x0014f40001057983 */ /* 0x000f220000300800 */
[----:B------:R-:W-:-:S05]  /*37f30*/  PRMT R2, R3, 0x7771, RZ ;  /* 0x0000777103027816 */ /* 0x000fca00000000ff */
[----:B------:R0:W-:Y:S02]  /*37f40*/  STG.E.U8 desc[UR10][R26.64], R2 ;  /* 0x000000021a007986 */ /* 0x0001e4000c10110a */
[----:B0-----:R-:W-:Y:S02]  /*37f50*/  PRMT R2, R7, 0x7771, RZ ;  /* 0x0000777107027816 */ /* 0x001fe400000000ff */
[----:B------:R-:W2:Y:S01]  /*37f60*/  LDL.LU.64 R26, [R1+0x28] ;  /* 0x00002800011a7983 */ /* 0x000ea20000300a00 */
[----:B----4-:R-:W-:-:S05]  /*37f70*/  PRMT R0, R5, 0x7771, RZ ;  /* 0x0000777105007816 */ /* 0x010fca00000000ff */
[----:B------:R0:W-:Y:S04]  /*37f80*/  STG.E.U8 desc[UR10][R24.64], R0 ;  /* 0x0000000018007986 */ /* 0x0001e8000c10110a */
[----:B------:R1:W-:Y:S01]  /*37f90*/  STG.E.U8 desc[UR10][R22.64], R2 ;  /* 0x0000000216007986 */ /* 0x0003e2000c10110a */
[----:B0-----:R-:W-:-:S03]  /*37fa0*/  PRMT R0, R9, 0x7771, RZ ;  /* 0x0000777109007816 */ /* 0x001fc600000000ff */
[----:B------:R-:W4:Y:S01]  /*37fb0*/  LDL.LU.64 R24, [R1+0x20] ;  /* 0x0000200001187983 */ /* 0x000f220000300a00 */
[----:B-1----:R-:W-:-:S03]  /*37fc0*/  PRMT R2, R11, 0x7771, RZ ;  /* 0x000077710b027816 */ /* 0x002fc600000000ff */
[----:B---3--:R0:W-:Y:S04]  /*37fd0*/  STG.E.U8 desc[UR10][R20.64], R0 ;  /* 0x0000000014007986 */ /* 0x0081e8000c10110a */
[----:B------:R-:W3:Y:S04]  /*37fe0*/  LDL.LU.64 R22, [R1+0x18] ;  /* 0x0000180001167983 */ /* 0x000ee80000300a00 */
[----:B-----5:R1:W-:Y:S01]  /*37ff0*/  STG.E.U8 desc[UR10][R18.64], R2 ;  /* 0x0000000212007986 */ /* 0x0203e2000c10110a */
[----:B0-----:R-:W-:-:S03]  /*38000*/  PRMT R0, R13, 0x7771, RZ ;  /* 0x000077710d007816 */ /* 0x001fc600000000ff */
[----:B------:R-:W5:Y:S04]  /*38010*/  LDL.LU.64 R20, [R1+0x10] ;  /* 0x0000100001147983 */ /* 0x000f680000300a00 */
[----:B------:R0:W-:Y:S01]  /*38020*/  STG.E.U8 desc[UR10][R16.64], R0 ;  /* 0x0000000010007986 */ /* 0x0001e2000c10110a */
[----:B-1----:R-:W-:-:S03]  /*38030*/  PRMT R2, R15, 0x7771, RZ ;  /* 0x000077710f027816 */ /* 0x002fc600000000ff */
[----:B------:R-:W5:Y:S04]  /*38040*/  LDL.LU.64 R18, [R1+0x8] ;  /* 0x0000080001127983 */ /* 0x000f680000300a00 */
[----:B--2---:R1:W-:Y:S04]  /*38050*/  STG.E.U8 desc[UR10][R28.64], R2 ;  /* 0x000000021c007986 */ /* 0x0043e8000c10110a */
[----:B0-----:R-:W2:Y:S04]  /*38060*/  LDL.LU R17, [R1+0x14f0] ;  /* 0x0014f00001117983 */ /* 0x001ea80000300800 */
[----:B-1----:R-:W4:Y:S01]  /*38070*/  LDL.LU.64 R28, [R1+0x14e8] ;  /* 0x0014e800011c7983 */ /* 0x002f220000300a00 */
[----:B--2---:R-:W-:-:S05]  /*38080*/  PRMT R0, R17, 0x7771, RZ ;  /* 0x0000777111007816 */ /* 0x004fca00000000ff */
[----:B----4-:R0:W-:Y:S04]  /*38090*/  STG.E.U8 desc[UR10][R28.64], R0 ;  /* 0x000000001c007986 */ /* 0x0101e8000c10110a */
        /* <DEDUP_REMOVED lines=12> */
[----:B------:R-:W4:Y:S01]  /*38160*/  LDL.LU R4, [R1+0x1e4] ;  /* 0x0001e40001047983 */ /* 0x000f220000300800 */
[----:B------:R-:W-:-:S03]  /*38170*/  PRMT R3, R3, 0x7773, RZ ;  /* 0x0000777303037816 */ /* 0x000fc600000000ff */
[----:B--2---:R0:W-:Y:S04]  /*38180*/  STG.E.U8 desc[UR10][R28.64], R0 ;  /* 0x000000001c007986 */ /* 0x0041e8000c10110a */
[----:B------:R1:W-:Y:S01]  /*38190*/  STG.E.U8 desc[UR10][R26.64], R2 ;  /* 0x000000021a007986 */ /* 0x0003e2000c10110a */
[----:B0-----:R-:W-:-:S03]  /*381a0*/  PRMT R0, R13, 0x7772, RZ ;  /* 0x000077720d007816 */ /* 0x001fc600000000ff */
[----:B------:R-:W2:Y:S04]  /*381b0*/  LDL.LU.64 R28, [R1+0x14c0] ;  /* 0x0014c000011c7983 */ /* 0x000ea80000300a00 */
[----:B------:R-:W2:Y:S01]  /*381c0*/  LDL.LU R6, [R1+0x1dc] ;  /* 0x0001dc0001067983 */ /* 0x000ea20000300800 */
[----:B-1----:R-:W-:-:S03]  /*381d0*/  PRMT R2, R15, 0x7772, RZ ;  /* 0x000077720f027816 */ /* 0x002fc600000000ff */
[----:B------:R-:W2:Y:S04]  /*381e0*/  LDL.LU R16, [R1+0x33c] ;  /* 0x00033c0001107983 */ /* 0x000ea80000300800 */
[----:B------:R-:W2:Y:S04]  /*381f0*/  LDL.LU R12, [R1+0x1d8] ;  /* 0x0001d800010c7983 */ /* 0x000ea80000300800 */
[----:B------:R0:W-:Y:S04]  /*38200*/  STG.E.U8 desc[UR10][R24.64], R0 ;  /* 0x0000000018007986 */ /* 0x0001e8000c10110a */
[----:B------:R-:W2:Y:S04]  /*38210*/  LDL.LU.64 R26, [R1+0x14b8] ;  /* 0x0014b800011a7983 */ /* 0x000ea80000300a00 */
[----:B------:R-:W2:Y:S01]  /*38220*/  LDL.LU R14, [R1+0x334] ;  /* 0x00033400010e7983 */ /* 0x000ea20000300800 */
[----:B0-----:R-:W-:-:S03]  /*38230*/  PRMT R0, R17, 0x7772, RZ ;  /* 0x0000777211007816 */ /* 0x001fc600000000ff */
[----:B------:R-:W2:Y:S04]  /*38240*/  LDL.LU.64 R24, [R1+0x14b0] ;  /* 0x0014b00001187983 */ /* 0x000ea80000300a00 */
[----:B------:R-:W2:Y:S04]  /*38250*/  LDL.LU R8, [R1+0x330] ;  /* 0x0003300001087983 */ /* 0x000ea80000300800 */
[----:B------:R-:W2:Y:S04]  /*38260*/  LDL.LU R10, [R1+0x1490] ;  /* 0x00149000010a7983 */ /* 0x000ea80000300800 */
[----:B---3--:R0:W-:Y:S04]  /*38270*/  STG.E.U8 desc[UR10][R22.64], R2 ;  /* 0x0000000216007986 */ /* 0x0081e8000c10110a */
[----:B-----5:R1:W-:Y:S04]  /*38280*/  STG.E.U8 desc[UR10][R20.64], R0 ;  /* 0x0000000014007986 */ /* 0x0203e8000c10110a */
[----:B------:R3:W-:Y:S04]  /*38290*/  STG.E.U8 desc[UR10][R18.64], R3 ;  /* 0x0000000312007986 */ /* 0x0007e8000c10110a */
[----:B0-----:R-:W5:Y:S04]  /*382a0*/  LDL.LU.64 R22, [R1+0x14a8] ;  /* 0x0014a80001167983 */ /* 0x001f680000300a00 */
[----:B-1----:R-:W5:Y:S04]  /*382b0*/  LDL.LU.64 R20, [R1+0x14a0] ;  /* 0x0014a00001147983 */ /* 0x002f680000300a00 */
[----:B------:R-:W5:Y:S04]  /*382c0*/  LDL.LU R0, [R1+0x340] ;  /* 0x0003400001007983 */ /* 0x000f680000300800 */
[----:B---3--:R-:W3:Y:S04]  /*382d0*/  LDL.LU.64 R18, [R1+0x1498] ;  /* 0x0014980001127983 */ /* 0x008ee80000300a00 */
[----:B------:R-:W4:Y:S01]  /*382e0*/  LDL.LU.64 R2, [R1] ;  /* 0x0000000001027983 */ /* 0x000f220000300a00 */
[----:B------:R-:W-:-:S02]  /*382f0*/  PRMT R5, R5, 0x7773, RZ ;  /* 0x0000777305057816 */ /* 0x000fc400000000ff */
[----:B------:R-:W-:Y:S02]  /*38300*/  PRMT R7, R7, 0x7773, RZ ;  /* 0x0000777307077816 */ /* 0x000fe400000000ff */
[----:B------:R-:W-:Y:S02]  /*38310*/  PRMT R9, R9, 0x7773, RZ ;  /* 0x0000777309097816 */ /* 0x000fe400000000ff */
[----:B------:R-:W-:Y:S02]  /*38320*/  PRMT R11, R11, 0x7773, RZ ;  /* 0x000077730b0b7816 */ /* 0x000fe400000000ff */
[----:B------:R-:W-:Y:S02]  /*38330*/  PRMT R13, R13, 0x7773, RZ ;  /* 0x000077730d0d7816 */ /* 0x000fe400000000ff */
[----:B------:R-:W-:Y:S02]  /*38340*/  PRMT R15, R15, 0x7773, RZ ;  /* 0x000077730f0f7816 */ /* 0x000fe400000000ff */
[----:B------:R-:W-:Y:S01]  /*38350*/  PRMT R17, R17, 0x7773, RZ ;  /* 0x0000777311117816 */ /* 0x000fe200000000ff */
[----:B----4-:R0:W-:Y:S04]  /*38360*/  STG.E.U8 desc[UR10][R2.64], R5 ;  /* 0x0000000502007986 */ /* 0x0101e8000c10110a */
[----:B0-----:R-:W4:Y:S01]  /*38370*/  LDL.LU R5, [R1+0x1e0] ;  /* 0x0001e00001057983 */ /* 0x001f220000300800 */
[----:B------:R-:W-:Y:S01]  /*38380*/  FSEL R4, R4, -INF , P2 ;  /* 0xff80000004047808 */ /* 0x000fe20001000000 */
[----:B------:R-:W0:Y:S02]  /*38390*/  LDC.64 R2, c[0x0][0x230] ;  /* 0x00008c00ff027b82 */ /* 0x000e240000000a00 */
[----:B---3--:R2:W-:Y:S02]  /*383a0*/  STG.E.U8 desc[UR10][R18.64], R7 ;  /* 0x0000000712007986 */ /* 0x0085e4000c10110a */
[----:B--2---:R-:W-:-:S02]  /*383b0*/  FSEL R7, R12, -INF , P1 ;  /* 0xff8000000c077808 */ /* 0x004fc40000800000 */
[----:B------:R-:W1:Y:S01]  /*383c0*/  S2R R12, SR_TID.X ;  /* 0x00000000000c7919 */ /* 0x000e620000002100 */
[----:B-----5:R2:W-:Y:S04]  /*383d0*/  STG.E.U8 desc[UR10][R20.64], R9 ;  /* 0x0000000914007986 */ /* 0x0205e8000c10110a */
[----:B------:R3:W-:Y:S04]  /*383e0*/  STG.E.U8 desc[UR10][R22.64], R11 ;  /* 0x0000000b16007986 */ /* 0x0007e8000c10110a */
[----:B------:R3:W-:Y:S04]  /*383f0*/  STG.E.U8 desc[UR10][R24.64], R13 ;  /* 0x0000000d18007986 */ /* 0x0007e8000c10110a */
[----:B------:R3:W-:Y:S04]  /*38400*/  STG.E.U8 desc[UR10][R26.64], R15 ;  /* 0x0000000f1a007986 */ /* 0x0007e8000c10110a */
[----:B------:R3:W-:Y:S01]  /*38410*/  STG.E.U8 desc[UR10][R28.64], R17 ;  /* 0x000000111c007986 */ /* 0x0007e2000c10110a */
[----:B------:R-:W-:Y:S01]  /*38420*/  FFMA R4, R4, 0.69314718246459960938, R0 ;  /* 0x3f31721804047823 */ /* 0x000fe20000000000 */
[----:B------:R-:W-:Y:S01]  /*38430*/  FSEL R6, R6, -INF , P4 ;  /* 0xff80000006067808 */ /* 0x000fe20002000000 */
[----:B------:R-:W-:-:S04]  /*38440*/  FFMA R7, R7, 0.69314718246459960938, R8 ;  /* 0x3f31721807077823 */ /* 0x000fc80000000008 */
[----:B------:R-:W-:Y:S01]  /*38450*/  FFMA R6, R6, 0.69314718246459960938, R14 ;  /* 0x3f31721806067823 */ /* 0x000fe2000000000e */
[----:B-1----:R-:W-:-:S05]  /*38460*/  IMAD.SHL.U32 R0, R12, 0x4, RZ ;  /* 0x000000040c007824 */ /* 0x002fca00078e00ff */
[----:B------:R-:W-:Y:S01]  /*38470*/  LOP3.LUT R8, R0, 0x70, RZ, 0xc0, !PT ;  /* 0x0000007000087812 */ /* 0x000fe200078ec0ff */
[----:B------:R-:W-:Y:S01]  /*38480*/  UIMAD UR4, UR8, UR4, URZ ;  /* 0x00000004080472a4 */ /* 0x000fe2000f8e023f */
[----:B--2---:R-:W-:-:S03]  /*38490*/  IMAD.SHL.U32 R9, R10, 0x4, RZ ;  /* 0x000000040a097824 */ /* 0x004fc600078e00ff */
[----:B------:R-:W-:Y:S01]  /*384a0*/  USHF.L.U32 UR6, UR4, 0x2, URZ ;  /* 0x0000000204067899 */ /* 0x000fe2000800063f */
[----:B------:R-:W-:Y:S01]  /*384b0*/  IMAD.HI R0, R10, 0x4, RZ ;  /* 0x000000040a007827 */ /* 0x000fe200078e02ff */
[----:B------:R-:W-:Y:S01]  /*384c0*/  UIMAD.WIDE UR4, UR4, 0x4, URZ ;  /* 0x00000004040478a5 */ /* 0x000fe2000f8e023f */
[----:B------:R-:W-:Y:S03]  /*384d0*/  BAR.SYNC.DEFER_BLOCKING 0x0 ;  /* 0x0000000000007b1d */ /* 0x000fe60000010000 */
[----:B0-----:R-:W-:-:S04]  /*384e0*/  IADD3 R2, P1, P2, R9, UR6, R2 ;  /* 0x0000000609027c10 */ /* 0x001fc8000fa3e002 */
[----:B------:R-:W-:Y:S02]  /*384f0*/  IADD3.X R3, R0, UR5, R3, P1, P2 ;  /* 0x0000000500037c10 */ /* 0x000fe40008fe4403 */
[----:B----4-:R-:W-:-:S05]  /*38500*/  FSEL R5, R5, -INF , P3 ;  /* 0xff80000005057808 */ /* 0x010fca0001800000 */
[----:B------:R-:W-:-:S05]  /*38510*/  FFMA R5, R5, 0.69314718246459960938, R16 ;  /* 0x3f31721805057823 */ /* 0x000fca0000000010 */
[----:B------:R3:W-:Y:S01]  /*38520*/  STS.128 [R8+UR7], R4 ;  /* 0x0000000408007988 */ /* 0x0007e20008000c07 */
[----:B------:R-:W-:Y:S06]  /*38530*/  BAR.SYNC.DEFER_BLOCKING 0x0 ;  /* 0x0000000000007b1d */ /* 0x000fec0000010000 */
[----:B------:R-:W-:Y:S05]  /*38540*/  @P0 EXIT ;  /* 0x000000000000094d */ /* 0x000fea0003800000 */
[----:B------:R-:W3:Y:S04]  /*38550*/  LDL.LU R10, [R1+0x1e8] ;  /* 0x0001e800010a7983 */ /* 0x000ee80000300800 */
[----:B---3--:R-:W0:Y:S04]  /*38560*/  LDS R5, [R10] ;  /* 0x000000000a057984 */ /* 0x008e280000000800 */
[----:B0-----:R-:W-:Y:S01]  /*38570*/  STG.E desc[UR10][R2.64], R5 ;  /* 0x0000000502007986 */ /* 0x001fe2000c10190a */
[----:B------:R-:W-:Y:S05]  /*38580*/  EXIT ;  /* 0x000000000000794d */ /* 0x000fea0003800000 */
.L_x_2:
[----:B------:R-:W-:-:S00]  /*38590*/  BRA `(.L_x_2) ;  /* 0xfffffffc00fc7947 */ /* 0x000fc0000383ffff */
[----:B------:R-:W-:-:S00]  /*385a0*/  NOP ;  /* 0x0000000000007918 */ /* 0x000fc00000000000 */
        /* <DEDUP_REMOVED lines=13> */
.L_x_3:


//--------------------- .nv.global.init           --------------------------
	.section	.nv.global.init,"aw",@progbits
.nv.global.init:
	.type		_$_str,@object
	.size		_$_str,(.L_0 - _$_str)
_$_str:
        /*0000*/ 	.byte	0x5f, 0x5f, 0x43, 0x55, 0x44, 0x41, 0x5f, 0x46, 0x54, 0x5a, 0x00
.L_0:


//--------------------- .nv.shared.attn_fwd       --------------------------
	.section	.nv.shared.attn_fwd,"aw",@nobits
	.sectionflags	@""
	.align	16
	.zero		1024


//--------------------- .nv.shared.reserved.0     --------------------------
	.section	.nv.shared.reserved.0,"aw",@nobits
	.weak		__nv_reservedSMEM_offset_0_alias
	.size		__nv_reservedSMEM_offset_0_alias, 0, 0
	.other		__nv_reservedSMEM_offset_0_alias,@"STO_CUDA_RESERVED_SHARED STV_DEFAULT"
__nv_reservedSMEM_offset_0_alias:
	.zero		0


//--------------------- .nv.constant0.attn_fwd    --------------------------
	.section	.nv.constant0.attn_fwd,"a",@progbits
	.sectionflags	@""
	.align	4
.nv.constant0.attn_fwd:
	.zero		664


//--------------------- SYMBOLS --------------------------

	.type		.nv.reservedSmem.offset0,@object
	.size		.nv.reservedSmem.offset0,0x4
